//
// Generated by NVIDIA NVVM Compiler
//
// Compiler Build ID: CL-36424714
// Cuda compilation tools, release 13.0, V13.0.88
// Based on NVVM 20.0.0
//

.version 9.0
.target sm_100
.address_size 64

	// .globl	unary_neg_f32
.global .align 4 .b8 __cudart_i2opi_f[24] = {65, 144, 67, 60, 153, 149, 98, 219, 192, 221, 52, 245, 209, 87, 39, 252, 41, 21, 68, 78, 110, 131, 249, 162};

.visible .entry unary_neg_f32(
	.param .u64 .ptr .align 1 unary_neg_f32_param_0,
	.param .u64 .ptr .align 1 unary_neg_f32_param_1,
	.param .u32 unary_neg_f32_param_2
)
{
	.reg .pred 	%p<2>;
	.reg .b32 	%r<6>;
	.reg .b32 	%f<3>;
	.reg .b64 	%rd<8>;

	ld.param.u64 	%rd1, [unary_neg_f32_param_0];
	ld.param.u64 	%rd2, [unary_neg_f32_param_1];
	ld.param.u32 	%r2, [unary_neg_f32_param_2];
	mov.u32 	%r3, %ctaid.x;
	mov.u32 	%r4, %ntid.x;
	mov.u32 	%r5, %tid.x;
	mad.lo.s32 	%r1, %r3, %r4, %r5;
	setp.ge.s32 	%p1, %r1, %r2;
	@%p1 bra 	$L__BB0_2;
	cvta.to.global.u64 	%rd3, %rd1;
	cvta.to.global.u64 	%rd4, %rd2;
	mul.wide.s32 	%rd5, %r1, 4;
	add.s64 	%rd6, %rd3, %rd5;
	ld.global.f32 	%f1, [%rd6];
	neg.f32 	%f2, %f1;
	add.s64 	%rd7, %rd4, %rd5;
	st.global.f32 	[%rd7], %f2;
$L__BB0_2:
	ret;

}
	// .globl	unary_neg_f16
.visible .entry unary_neg_f16(
	.param .u64 .ptr .align 1 unary_neg_f16_param_0,
	.param .u64 .ptr .align 1 unary_neg_f16_param_1,
	.param .u32 unary_neg_f16_param_2
)
{
	.reg .pred 	%p<2>;
	.reg .b16 	%rs<3>;
	.reg .b32 	%r<6>;
	.reg .b64 	%rd<8>;

	ld.param.u64 	%rd1, [unary_neg_f16_param_0];
	ld.param.u64 	%rd2, [unary_neg_f16_param_1];
	ld.param.u32 	%r2, [unary_neg_f16_param_2];
	mov.u32 	%r3, %ctaid.x;
	mov.u32 	%r4, %ntid.x;
	mov.u32 	%r5, %tid.x;
	mad.lo.s32 	%r1, %r3, %r4, %r5;
	setp.ge.s32 	%p1, %r1, %r2;
	@%p1 bra 	$L__BB1_2;
	cvta.to.global.u64 	%rd3, %rd1;
	cvta.to.global.u64 	%rd4, %rd2;
	mul.wide.s32 	%rd5, %r1, 2;
	add.s64 	%rd6, %rd3, %rd5;
	ld.global.u16 	%rs2, [%rd6];
	// begin inline asm
	{neg.f16 %rs1,%rs2;
}
	// end inline asm
	add.s64 	%rd7, %rd4, %rd5;
	st.global.u16 	[%rd7], %rs1;
$L__BB1_2:
	ret;

}
	// .globl	unary_abs_f32
.visible .entry unary_abs_f32(
	.param .u64 .ptr .align 1 unary_abs_f32_param_0,
	.param .u64 .ptr .align 1 unary_abs_f32_param_1,
	.param .u32 unary_abs_f32_param_2
)
{
	.reg .pred 	%p<2>;
	.reg .b32 	%r<6>;
	.reg .b32 	%f<3>;
	.reg .b64 	%rd<8>;

	ld.param.u64 	%rd1, [unary_abs_f32_param_0];
	ld.param.u64 	%rd2, [unary_abs_f32_param_1];
	ld.param.u32 	%r2, [unary_abs_f32_param_2];
	mov.u32 	%r3, %ctaid.x;
	mov.u32 	%r4, %ntid.x;
	mov.u32 	%r5, %tid.x;
	mad.lo.s32 	%r1, %r3, %r4, %r5;
	setp.ge.s32 	%p1, %r1, %r2;
	@%p1 bra 	$L__BB2_2;
	cvta.to.global.u64 	%rd3, %rd1;
	cvta.to.global.u64 	%rd4, %rd2;
	mul.wide.s32 	%rd5, %r1, 4;
	add.s64 	%rd6, %rd3, %rd5;
	ld.global.f32 	%f1, [%rd6];
	abs.f32 	%f2, %f1;
	add.s64 	%rd7, %rd4, %rd5;
	st.global.f32 	[%rd7], %f2;
$L__BB2_2:
	ret;

}
	// .globl	unary_abs_f16
.visible .entry unary_abs_f16(
	.param .u64 .ptr .align 1 unary_abs_f16_param_0,
	.param .u64 .ptr .align 1 unary_abs_f16_param_1,
	.param .u32 unary_abs_f16_param_2
)
{
	.reg .pred 	%p<2>;
	.reg .b16 	%rs<3>;
	.reg .b32 	%r<6>;
	.reg .b64 	%rd<8>;

	ld.param.u64 	%rd1, [unary_abs_f16_param_0];
	ld.param.u64 	%rd2, [unary_abs_f16_param_1];
	ld.param.u32 	%r2, [unary_abs_f16_param_2];
	mov.u32 	%r3, %ctaid.x;
	mov.u32 	%r4, %ntid.x;
	mov.u32 	%r5, %tid.x;
	mad.lo.s32 	%r1, %r3, %r4, %r5;
	setp.ge.s32 	%p1, %r1, %r2;
	@%p1 bra 	$L__BB3_2;
	cvta.to.global.u64 	%rd3, %rd1;
	cvta.to.global.u64 	%rd4, %rd2;
	mul.wide.s32 	%rd5, %r1, 2;
	add.s64 	%rd6, %rd3, %rd5;
	ld.global.u16 	%rs2, [%rd6];
	// begin inline asm
	{abs.f16 %rs1,%rs2;
}
	// end inline asm
	add.s64 	%rd7, %rd4, %rd5;
	st.global.u16 	[%rd7], %rs1;
$L__BB3_2:
	ret;

}
	// .globl	unary_sqr_f32
.visible .entry unary_sqr_f32(
	.param .u64 .ptr .align 1 unary_sqr_f32_param_0,
	.param .u64 .ptr .align 1 unary_sqr_f32_param_1,
	.param .u32 unary_sqr_f32_param_2
)
{
	.reg .pred 	%p<2>;
	.reg .b32 	%r<6>;
	.reg .b32 	%f<3>;
	.reg .b64 	%rd<8>;

	ld.param.u64 	%rd1, [unary_sqr_f32_param_0];
	ld.param.u64 	%rd2, [unary_sqr_f32_param_1];
	ld.param.u32 	%r2, [unary_sqr_f32_param_2];
	mov.u32 	%r3, %ctaid.x;
	mov.u32 	%r4, %ntid.x;
	mov.u32 	%r5, %tid.x;
	mad.lo.s32 	%r1, %r3, %r4, %r5;
	setp.ge.s32 	%p1, %r1, %r2;
	@%p1 bra 	$L__BB4_2;
	cvta.to.global.u64 	%rd3, %rd1;
	cvta.to.global.u64 	%rd4, %rd2;
	mul.wide.s32 	%rd5, %r1, 4;
	add.s64 	%rd6, %rd3, %rd5;
	ld.global.f32 	%f1, [%rd6];
	mul.f32 	%f2, %f1, %f1;
	add.s64 	%rd7, %rd4, %rd5;
	st.global.f32 	[%rd7], %f2;
$L__BB4_2:
	ret;

}
	// .globl	unary_sqr_f16
.visible .entry unary_sqr_f16(
	.param .u64 .ptr .align 1 unary_sqr_f16_param_0,
	.param .u64 .ptr .align 1 unary_sqr_f16_param_1,
	.param .u32 unary_sqr_f16_param_2
)
{
	.reg .pred 	%p<2>;
	.reg .b16 	%rs<4>;
	.reg .b32 	%r<6>;
	.reg .b64 	%rd<8>;

	ld.param.u64 	%rd1, [unary_sqr_f16_param_0];
	ld.param.u64 	%rd2, [unary_sqr_f16_param_1];
	ld.param.u32 	%r2, [unary_sqr_f16_param_2];
	mov.u32 	%r3, %ctaid.x;
	mov.u32 	%r4, %ntid.x;
	mov.u32 	%r5, %tid.x;
	mad.lo.s32 	%r1, %r3, %r4, %r5;
	setp.ge.s32 	%p1, %r1, %r2;
	@%p1 bra 	$L__BB5_2;
	cvta.to.global.u64 	%rd3, %rd1;
	cvta.to.global.u64 	%rd4, %rd2;
	mul.wide.s32 	%rd5, %r1, 2;
	add.s64 	%rd6, %rd3, %rd5;
	ld.global.u16 	%rs2, [%rd6];
	// begin inline asm
	{mul.f16 %rs1,%rs2,%rs2;
}
	// end inline asm
	add.s64 	%rd7, %rd4, %rd5;
	st.global.u16 	[%rd7], %rs1;
$L__BB5_2:
	ret;

}
	// .globl	unary_sqrt_f32
.visible .entry unary_sqrt_f32(
	.param .u64 .ptr .align 1 unary_sqrt_f32_param_0,
	.param .u64 .ptr .align 1 unary_sqrt_f32_param_1,
	.param .u32 unary_sqrt_f32_param_2
)
{
	.reg .pred 	%p<2>;
	.reg .b32 	%r<6>;
	.reg .b32 	%f<3>;
	.reg .b64 	%rd<8>;

	ld.param.u64 	%rd1, [unary_sqrt_f32_param_0];
	ld.param.u64 	%rd2, [unary_sqrt_f32_param_1];
	ld.param.u32 	%r2, [unary_sqrt_f32_param_2];
	mov.u32 	%r3, %ctaid.x;
	mov.u32 	%r4, %ntid.x;
	mov.u32 	%r5, %tid.x;
	mad.lo.s32 	%r1, %r3, %r4, %r5;
	setp.ge.s32 	%p1, %r1, %r2;
	@%p1 bra 	$L__BB6_2;
	cvta.to.global.u64 	%rd3, %rd1;
	cvta.to.global.u64 	%rd4, %rd2;
	mul.wide.s32 	%rd5, %r1, 4;
	add.s64 	%rd6, %rd3, %rd5;
	ld.global.f32 	%f1, [%rd6];
	sqrt.rn.f32 	%f2, %f1;
	add.s64 	%rd7, %rd4, %rd5;
	st.global.f32 	[%rd7], %f2;
$L__BB6_2:
	ret;

}
	// .globl	unary_sqrt_f16
.visible .entry unary_sqrt_f16(
	.param .u64 .ptr .align 1 unary_sqrt_f16_param_0,
	.param .u64 .ptr .align 1 unary_sqrt_f16_param_1,
	.param .u32 unary_sqrt_f16_param_2
)
{
	.reg .pred 	%p<2>;
	.reg .b16 	%rs<3>;
	.reg .b32 	%r<6>;
	.reg .b64 	%rd<8>;

	ld.param.u64 	%rd1, [unary_sqrt_f16_param_0];
	ld.param.u64 	%rd2, [unary_sqrt_f16_param_1];
	ld.param.u32 	%r2, [unary_sqrt_f16_param_2];
	mov.u32 	%r3, %ctaid.x;
	mov.u32 	%r4, %ntid.x;
	mov.u32 	%r5, %tid.x;
	mad.lo.s32 	%r1, %r3, %r4, %r5;
	setp.ge.s32 	%p1, %r1, %r2;
	@%p1 bra 	$L__BB7_2;
	cvta.to.global.u64 	%rd3, %rd1;
	cvta.to.global.u64 	%rd4, %rd2;
	mul.wide.s32 	%rd5, %r1, 2;
	add.s64 	%rd6, %rd3, %rd5;
	ld.global.u16 	%rs2, [%rd6];
	// begin inline asm
	{.reg.b32         f;        
 .reg.b16         r;        
  mov.b16         r,%rs2;     
  cvt.f32.f16     f,r;      
  sqrt.approx.ftz.f32   f,f;  
  cvt.rn.f16.f32      r,f;  
  mov.b16         %rs1,r;     
}
	// end inline asm
	add.s64 	%rd7, %rd4, %rd5;
	st.global.u16 	[%rd7], %rs1;
$L__BB7_2:
	ret;

}
	// .globl	unary_rsqrt_f32
.visible .entry unary_rsqrt_f32(
	.param .u64 .ptr .align 1 unary_rsqrt_f32_param_0,
	.param .u64 .ptr .align 1 unary_rsqrt_f32_param_1,
	.param .u32 unary_rsqrt_f32_param_2
)
{
	.reg .pred 	%p<2>;
	.reg .b32 	%r<6>;
	.reg .b32 	%f<4>;
	.reg .b64 	%rd<8>;

	ld.param.u64 	%rd1, [unary_rsqrt_f32_param_0];
	ld.param.u64 	%rd2, [unary_rsqrt_f32_param_1];
	ld.param.u32 	%r2, [unary_rsqrt_f32_param_2];
	mov.u32 	%r3, %ctaid.x;
	mov.u32 	%r4, %ntid.x;
	mov.u32 	%r5, %tid.x;
	mad.lo.s32 	%r1, %r3, %r4, %r5;
	setp.ge.s32 	%p1, %r1, %r2;
	@%p1 bra 	$L__BB8_2;
	cvta.to.global.u64 	%rd3, %rd1;
	cvta.to.global.u64 	%rd4, %rd2;
	mul.wide.s32 	%rd5, %r1, 4;
	add.s64 	%rd6, %rd3, %rd5;
	ld.global.f32 	%f1, [%rd6];
	sqrt.rn.f32 	%f2, %f1;
	rcp.rn.f32 	%f3, %f2;
	add.s64 	%rd7, %rd4, %rd5;
	st.global.f32 	[%rd7], %f3;
$L__BB8_2:
	ret;

}
	// .globl	unary_rsqrt_f16
.visible .entry unary_rsqrt_f16(
	.param .u64 .ptr .align 1 unary_rsqrt_f16_param_0,
	.param .u64 .ptr .align 1 unary_rsqrt_f16_param_1,
	.param .u32 unary_rsqrt_f16_param_2
)
{
	.reg .pred 	%p<2>;
	.reg .b16 	%rs<3>;
	.reg .b32 	%r<6>;
	.reg .b64 	%rd<8>;

	ld.param.u64 	%rd1, [unary_rsqrt_f16_param_0];
	ld.param.u64 	%rd2, [unary_rsqrt_f16_param_1];
	ld.param.u32 	%r2, [unary_rsqrt_f16_param_2];
	mov.u32 	%r3, %ctaid.x;
	mov.u32 	%r4, %ntid.x;
	mov.u32 	%r5, %tid.x;
	mad.lo.s32 	%r1, %r3, %r4, %r5;
	setp.ge.s32 	%p1, %r1, %r2;
	@%p1 bra 	$L__BB9_2;
	cvta.to.global.u64 	%rd3, %rd1;
	cvta.to.global.u64 	%rd4, %rd2;
	mul.wide.s32 	%rd5, %r1, 2;
	add.s64 	%rd6, %rd3, %rd5;
	ld.global.u16 	%rs2, [%rd6];
	// begin inline asm
	{.reg.b32         f;        
 .reg.b16         r;        
  mov.b16         r,%rs2;     
  cvt.f32.f16     f,r;      
  rsqrt.approx.ftz.f32   f,f;  
  cvt.rn.f16.f32      r,f;  
  mov.b16         %rs1,r;     
}
	// end inline asm
	add.s64 	%rd7, %rd4, %rd5;
	st.global.u16 	[%rd7], %rs1;
$L__BB9_2:
	ret;

}
	// .globl	unary_recip_f32
.visible .entry unary_recip_f32(
	.param .u64 .ptr .align 1 unary_recip_f32_param_0,
	.param .u64 .ptr .align 1 unary_recip_f32_param_1,
	.param .u32 unary_recip_f32_param_2
)
{
	.reg .pred 	%p<2>;
	.reg .b32 	%r<6>;
	.reg .b32 	%f<3>;
	.reg .b64 	%rd<8>;

	ld.param.u64 	%rd1, [unary_recip_f32_param_0];
	ld.param.u64 	%rd2, [unary_recip_f32_param_1];
	ld.param.u32 	%r2, [unary_recip_f32_param_2];
	mov.u32 	%r3, %ctaid.x;
	mov.u32 	%r4, %ntid.x;
	mov.u32 	%r5, %tid.x;
	mad.lo.s32 	%r1, %r3, %r4, %r5;
	setp.ge.s32 	%p1, %r1, %r2;
	@%p1 bra 	$L__BB10_2;
	cvta.to.global.u64 	%rd3, %rd1;
	cvta.to.global.u64 	%rd4, %rd2;
	mul.wide.s32 	%rd5, %r1, 4;
	add.s64 	%rd6, %rd3, %rd5;
	ld.global.f32 	%f1, [%rd6];
	rcp.rn.f32 	%f2, %f1;
	add.s64 	%rd7, %rd4, %rd5;
	st.global.f32 	[%rd7], %f2;
$L__BB10_2:
	ret;

}
	// .globl	unary_recip_f16
.visible .entry unary_recip_f16(
	.param .u64 .ptr .align 1 unary_recip_f16_param_0,
	.param .u64 .ptr .align 1 unary_recip_f16_param_1,
	.param .u32 unary_recip_f16_param_2
)
{
	.reg .pred 	%p<2>;
	.reg .b16 	%rs<3>;
	.reg .b32 	%r<6>;
	.reg .b64 	%rd<8>;

	ld.param.u64 	%rd1, [unary_recip_f16_param_0];
	ld.param.u64 	%rd2, [unary_recip_f16_param_1];
	ld.param.u32 	%r2, [unary_recip_f16_param_2];
	mov.u32 	%r3, %ctaid.x;
	mov.u32 	%r4, %ntid.x;
	mov.u32 	%r5, %tid.x;
	mad.lo.s32 	%r1, %r3, %r4, %r5;
	setp.ge.s32 	%p1, %r1, %r2;
	@%p1 bra 	$L__BB11_2;
	cvta.to.global.u64 	%rd3, %rd1;
	cvta.to.global.u64 	%rd4, %rd2;
	mul.wide.s32 	%rd5, %r1, 2;
	add.s64 	%rd6, %rd3, %rd5;
	ld.global.u16 	%rs2, [%rd6];
	// begin inline asm
	{.reg.b32         f;        
 .reg.b16         r;        
  mov.b16         r,%rs2;     
  cvt.f32.f16     f,r;      
  rcp.approx.ftz.f32   f,f;  
  cvt.rn.f16.f32      r,f;  
  mov.b16         %rs1,r;     
}
	// end inline asm
	add.s64 	%rd7, %rd4, %rd5;
	st.global.u16 	[%rd7], %rs1;
$L__BB11_2:
	ret;

}
	// .globl	unary_ceil_f32
.visible .entry unary_ceil_f32(
	.param .u64 .ptr .align 1 unary_ceil_f32_param_0,
	.param .u64 .ptr .align 1 unary_ceil_f32_param_1,
	.param .u32 unary_ceil_f32_param_2
)
{
	.reg .pred 	%p<2>;
	.reg .b32 	%r<6>;
	.reg .b32 	%f<3>;
	.reg .b64 	%rd<8>;

	ld.param.u64 	%rd1, [unary_ceil_f32_param_0];
	ld.param.u64 	%rd2, [unary_ceil_f32_param_1];
	ld.param.u32 	%r2, [unary_ceil_f32_param_2];
	mov.u32 	%r3, %ctaid.x;
	mov.u32 	%r4, %ntid.x;
	mov.u32 	%r5, %tid.x;
	mad.lo.s32 	%r1, %r3, %r4, %r5;
	setp.ge.s32 	%p1, %r1, %r2;
	@%p1 bra 	$L__BB12_2;
	cvta.to.global.u64 	%rd3, %rd1;
	cvta.to.global.u64 	%rd4, %rd2;
	mul.wide.s32 	%rd5, %r1, 4;
	add.s64 	%rd6, %rd3, %rd5;
	ld.global.f32 	%f1, [%rd6];
	cvt.rpi.f32.f32 	%f2, %f1;
	add.s64 	%rd7, %rd4, %rd5;
	st.global.f32 	[%rd7], %f2;
$L__BB12_2:
	ret;

}
	// .globl	unary_ceil_f16
.visible .entry unary_ceil_f16(
	.param .u64 .ptr .align 1 unary_ceil_f16_param_0,
	.param .u64 .ptr .align 1 unary_ceil_f16_param_1,
	.param .u32 unary_ceil_f16_param_2
)
{
	.reg .pred 	%p<2>;
	.reg .b16 	%rs<3>;
	.reg .b32 	%r<6>;
	.reg .b64 	%rd<8>;

	ld.param.u64 	%rd1, [unary_ceil_f16_param_0];
	ld.param.u64 	%rd2, [unary_ceil_f16_param_1];
	ld.param.u32 	%r2, [unary_ceil_f16_param_2];
	mov.u32 	%r3, %ctaid.x;
	mov.u32 	%r4, %ntid.x;
	mov.u32 	%r5, %tid.x;
	mad.lo.s32 	%r1, %r3, %r4, %r5;
	setp.ge.s32 	%p1, %r1, %r2;
	@%p1 bra 	$L__BB13_2;
	cvta.to.global.u64 	%rd3, %rd1;
	cvta.to.global.u64 	%rd4, %rd2;
	mul.wide.s32 	%rd5, %r1, 2;
	add.s64 	%rd6, %rd3, %rd5;
	ld.global.u16 	%rs2, [%rd6];
	// begin inline asm
	cvt.rpi.f16.f16 %rs1, %rs2;
	// end inline asm
	add.s64 	%rd7, %rd4, %rd5;
	st.global.u16 	[%rd7], %rs1;
$L__BB13_2:
	ret;

}
	// .globl	unary_floor_f32
.visible .entry unary_floor_f32(
	.param .u64 .ptr .align 1 unary_floor_f32_param_0,
	.param .u64 .ptr .align 1 unary_floor_f32_param_1,
	.param .u32 unary_floor_f32_param_2
)
{
	.reg .pred 	%p<2>;
	.reg .b32 	%r<6>;
	.reg .b32 	%f<3>;
	.reg .b64 	%rd<8>;

	ld.param.u64 	%rd1, [unary_floor_f32_param_0];
	ld.param.u64 	%rd2, [unary_floor_f32_param_1];
	ld.param.u32 	%r2, [unary_floor_f32_param_2];
	mov.u32 	%r3, %ctaid.x;
	mov.u32 	%r4, %ntid.x;
	mov.u32 	%r5, %tid.x;
	mad.lo.s32 	%r1, %r3, %r4, %r5;
	setp.ge.s32 	%p1, %r1, %r2;
	@%p1 bra 	$L__BB14_2;
	cvta.to.global.u64 	%rd3, %rd1;
	cvta.to.global.u64 	%rd4, %rd2;
	mul.wide.s32 	%rd5, %r1, 4;
	add.s64 	%rd6, %rd3, %rd5;
	ld.global.f32 	%f1, [%rd6];
	cvt.rmi.f32.f32 	%f2, %f1;
	add.s64 	%rd7, %rd4, %rd5;
	st.global.f32 	[%rd7], %f2;
$L__BB14_2:
	ret;

}
	// .globl	unary_floor_f16
.visible .entry unary_floor_f16(
	.param .u64 .ptr .align 1 unary_floor_f16_param_0,
	.param .u64 .ptr .align 1 unary_floor_f16_param_1,
	.param .u32 unary_floor_f16_param_2
)
{
	.reg .pred 	%p<2>;
	.reg .b16 	%rs<3>;
	.reg .b32 	%r<6>;
	.reg .b64 	%rd<8>;

	ld.param.u64 	%rd1, [unary_floor_f16_param_0];
	ld.param.u64 	%rd2, [unary_floor_f16_param_1];
	ld.param.u32 	%r2, [unary_floor_f16_param_2];
	mov.u32 	%r3, %ctaid.x;
	mov.u32 	%r4, %ntid.x;
	mov.u32 	%r5, %tid.x;
	mad.lo.s32 	%r1, %r3, %r4, %r5;
	setp.ge.s32 	%p1, %r1, %r2;
	@%p1 bra 	$L__BB15_2;
	cvta.to.global.u64 	%rd3, %rd1;
	cvta.to.global.u64 	%rd4, %rd2;
	mul.wide.s32 	%rd5, %r1, 2;
	add.s64 	%rd6, %rd3, %rd5;
	ld.global.u16 	%rs2, [%rd6];
	// begin inline asm
	cvt.rmi.f16.f16 %rs1, %rs2;
	// end inline asm
	add.s64 	%rd7, %rd4, %rd5;
	st.global.u16 	[%rd7], %rs1;
$L__BB15_2:
	ret;

}
	// .globl	unary_round_f32
.visible .entry unary_round_f32(
	.param .u64 .ptr .align 1 unary_round_f32_param_0,
	.param .u64 .ptr .align 1 unary_round_f32_param_1,
	.param .u32 unary_round_f32_param_2
)
{
	.reg .pred 	%p<2>;
	.reg .b32 	%r<6>;
	.reg .b32 	%f<6>;
	.reg .b64 	%rd<8>;

	ld.param.u64 	%rd1, [unary_round_f32_param_0];
	ld.param.u64 	%rd2, [unary_round_f32_param_1];
	ld.param.u32 	%r2, [unary_round_f32_param_2];
	mov.u32 	%r3, %ctaid.x;
	mov.u32 	%r4, %ntid.x;
	mov.u32 	%r5, %tid.x;
	mad.lo.s32 	%r1, %r3, %r4, %r5;
	setp.ge.s32 	%p1, %r1, %r2;
	@%p1 bra 	$L__BB16_2;
	cvta.to.global.u64 	%rd3, %rd1;
	cvta.to.global.u64 	%rd4, %rd2;
	mul.wide.s32 	%rd5, %r1, 4;
	add.s64 	%rd6, %rd3, %rd5;
	ld.global.f32 	%f1, [%rd6];
	mov.f32 	%f2, 0f3F000000;
	copysign.f32 	%f3, %f1, %f2;
	add.rz.f32 	%f4, %f1, %f3;
	cvt.rzi.f32.f32 	%f5, %f4;
	add.s64 	%rd7, %rd4, %rd5;
	st.global.f32 	[%rd7], %f5;
$L__BB16_2:
	ret;

}
	// .globl	unary_round_f16
.visible .entry unary_round_f16(
	.param .u64 .ptr .align 1 unary_round_f16_param_0,
	.param .u64 .ptr .align 1 unary_round_f16_param_1,
	.param .u32 unary_round_f16_param_2
)
{
	.reg .pred 	%p<3>;
	.reg .b16 	%rs<22>;
	.reg .b32 	%r<6>;
	.reg .b32 	%f<4>;
	.reg .b64 	%rd<9>;

	ld.param.u64 	%rd1, [unary_round_f16_param_0];
	ld.param.u64 	%rd2, [unary_round_f16_param_1];
	ld.param.u32 	%r2, [unary_round_f16_param_2];
	mov.u32 	%r3, %ctaid.x;
	mov.u32 	%r4, %ntid.x;
	mov.u32 	%r5, %tid.x;
	mad.lo.s32 	%r1, %r3, %r4, %r5;
	setp.ge.s32 	%p1, %r1, %r2;
	@%p1 bra 	$L__BB17_5;
	cvta.to.global.u64 	%rd3, %rd1;
	mul.wide.s32 	%rd4, %r1, 2;
	add.s64 	%rd5, %rd3, %rd4;
	ld.global.u16 	%rs1, [%rd5];
	mov.f32 	%f1, 0f00000000;
	// begin inline asm
	{  cvt.rn.f16.f32 %rs5, %f1;}

	// end inline asm
	// begin inline asm
	{ .reg .pred __$temp3;
  setp.lt.f16  __$temp3, %rs1, %rs5;
  selp.u16 %rs6, 1, 0, __$temp3;}
	// end inline asm
	setp.eq.s16 	%p2, %rs6, 0;
	@%p2 bra 	$L__BB17_3;
	mov.f32 	%f2, 0f3F000000;
	// begin inline asm
	{  cvt.rn.f16.f32 %rs9, %f2;}

	// end inline asm
	// begin inline asm
	{sub.f16 %rs10,%rs1,%rs9;
}
	// end inline asm
	// begin inline asm
	cvt.rpi.f16.f16 %rs21, %rs10;
	// end inline asm
	bra.uni 	$L__BB17_4;
$L__BB17_3:
	mov.f32 	%f3, 0f3F000000;
	// begin inline asm
	{  cvt.rn.f16.f32 %rs15, %f3;}

	// end inline asm
	// begin inline asm
	{add.f16 %rs16,%rs1,%rs15;
}
	// end inline asm
	// begin inline asm
	cvt.rmi.f16.f16 %rs21, %rs16;
	// end inline asm
$L__BB17_4:
	cvta.to.global.u64 	%rd6, %rd2;
	add.s64 	%rd8, %rd6, %rd4;
	st.global.u16 	[%rd8], %rs21;
$L__BB17_5:
	ret;

}
	// .globl	unary_rint_f32
.visible .entry unary_rint_f32(
	.param .u64 .ptr .align 1 unary_rint_f32_param_0,
	.param .u64 .ptr .align 1 unary_rint_f32_param_1,
	.param .u32 unary_rint_f32_param_2
)
{
	.reg .pred 	%p<2>;
	.reg .b32 	%r<6>;
	.reg .b32 	%f<3>;
	.reg .b64 	%rd<8>;

	ld.param.u64 	%rd1, [unary_rint_f32_param_0];
	ld.param.u64 	%rd2, [unary_rint_f32_param_1];
	ld.param.u32 	%r2, [unary_rint_f32_param_2];
	mov.u32 	%r3, %ctaid.x;
	mov.u32 	%r4, %ntid.x;
	mov.u32 	%r5, %tid.x;
	mad.lo.s32 	%r1, %r3, %r4, %r5;
	setp.ge.s32 	%p1, %r1, %r2;
	@%p1 bra 	$L__BB18_2;
	cvta.to.global.u64 	%rd3, %rd1;
	cvta.to.global.u64 	%rd4, %rd2;
	mul.wide.s32 	%rd5, %r1, 4;
	add.s64 	%rd6, %rd3, %rd5;
	ld.global.f32 	%f1, [%rd6];
	cvt.rni.f32.f32 	%f2, %f1;
	add.s64 	%rd7, %rd4, %rd5;
	st.global.f32 	[%rd7], %f2;
$L__BB18_2:
	ret;

}
	// .globl	unary_rint_f16
.visible .entry unary_rint_f16(
	.param .u64 .ptr .align 1 unary_rint_f16_param_0,
	.param .u64 .ptr .align 1 unary_rint_f16_param_1,
	.param .u32 unary_rint_f16_param_2
)
{
	.reg .pred 	%p<2>;
	.reg .b16 	%rs<3>;
	.reg .b32 	%r<6>;
	.reg .b64 	%rd<8>;

	ld.param.u64 	%rd1, [unary_rint_f16_param_0];
	ld.param.u64 	%rd2, [unary_rint_f16_param_1];
	ld.param.u32 	%r2, [unary_rint_f16_param_2];
	mov.u32 	%r3, %ctaid.x;
	mov.u32 	%r4, %ntid.x;
	mov.u32 	%r5, %tid.x;
	mad.lo.s32 	%r1, %r3, %r4, %r5;
	setp.ge.s32 	%p1, %r1, %r2;
	@%p1 bra 	$L__BB19_2;
	cvta.to.global.u64 	%rd3, %rd1;
	cvta.to.global.u64 	%rd4, %rd2;
	mul.wide.s32 	%rd5, %r1, 2;
	add.s64 	%rd6, %rd3, %rd5;
	ld.global.u16 	%rs2, [%rd6];
	// begin inline asm
	cvt.rni.f16.f16 %rs1, %rs2;
	// end inline asm
	add.s64 	%rd7, %rd4, %rd5;
	st.global.u16 	[%rd7], %rs1;
$L__BB19_2:
	ret;

}
	// .globl	unary_sin_f32
.visible .entry unary_sin_f32(
	.param .u64 .ptr .align 1 unary_sin_f32_param_0,
	.param .u64 .ptr .align 1 unary_sin_f32_param_1,
	.param .u32 unary_sin_f32_param_2
)
{
	.local .align 4 .b8 	__local_depot20[28];
	.reg .b64 	%SP;
	.reg .b64 	%SPL;
	.reg .pred 	%p<10>;
	.reg .b32 	%r<45>;
	.reg .b32 	%f<28>;
	.reg .b64 	%rd<29>;
	.reg .b64 	%fd<3>;

	mov.u64 	%SPL, __local_depot20;
	ld.param.u64 	%rd9, [unary_sin_f32_param_0];
	ld.param.u64 	%rd10, [unary_sin_f32_param_1];
	ld.param.u32 	%r16, [unary_sin_f32_param_2];
	add.u64 	%rd1, %SPL, 0;
	mov.u32 	%r17, %ctaid.x;
	mov.u32 	%r18, %ntid.x;
	mov.u32 	%r19, %tid.x;
	mad.lo.s32 	%r1, %r17, %r18, %r19;
	setp.ge.s32 	%p1, %r1, %r16;
	@%p1 bra 	$L__BB20_10;
	cvta.to.global.u64 	%rd12, %rd9;
	mul.wide.s32 	%rd13, %r1, 4;
	add.s64 	%rd14, %rd12, %rd13;
	ld.global.f32 	%f1, [%rd14];
	mul.f32 	%f7, %f1, 0f3F22F983;
	cvt.rni.s32.f32 	%r44, %f7;
	cvt.rn.f32.s32 	%f8, %r44;
	fma.rn.f32 	%f9, %f8, 0fBFC90FDA, %f1;
	fma.rn.f32 	%f10, %f8, 0fB3A22168, %f9;
	fma.rn.f32 	%f27, %f8, 0fA7C234C5, %f10;
	abs.f32 	%f3, %f1;
	setp.ltu.f32 	%p2, %f3, 0f47CE4780;
	@%p2 bra 	$L__BB20_9;
	setp.neu.f32 	%p3, %f3, 0f7F800000;
	@%p3 bra 	$L__BB20_4;
	mov.f32 	%f13, 0f00000000;
	mul.rn.f32 	%f27, %f1, %f13;
	mov.b32 	%r44, 0;
	bra.uni 	$L__BB20_9;
$L__BB20_4:
	mov.b32 	%r3, %f1;
	shl.b32 	%r21, %r3, 8;
	or.b32  	%r4, %r21, -2147483648;
	mov.b64 	%rd28, 0;
	mov.b32 	%r41, 0;
	mov.u64 	%rd26, __cudart_i2opi_f;
	mov.u64 	%rd27, %rd1;
$L__BB20_5:
	.pragma "nounroll";
	ld.global.nc.u32 	%r22, [%rd26];
	mad.wide.u32 	%rd17, %r22, %r4, %rd28;
	shr.u64 	%rd28, %rd17, 32;
	st.local.u32 	[%rd27], %rd17;
	add.s32 	%r41, %r41, 1;
	add.s64 	%rd27, %rd27, 4;
	add.s64 	%rd26, %rd26, 4;
	setp.ne.s32 	%p4, %r41, 6;
	@%p4 bra 	$L__BB20_5;
	shr.u32 	%r23, %r3, 23;
	st.local.u32 	[%rd1+24], %rd28;
	and.b32  	%r7, %r23, 31;
	and.b32  	%r24, %r23, 224;
	add.s32 	%r25, %r24, -128;
	shr.u32 	%r26, %r25, 5;
	mul.wide.u32 	%rd18, %r26, 4;
	sub.s64 	%rd8, %rd1, %rd18;
	ld.local.u32 	%r42, [%rd8+24];
	ld.local.u32 	%r43, [%rd8+20];
	setp.eq.s32 	%p5, %r7, 0;
	@%p5 bra 	$L__BB20_8;
	shf.l.wrap.b32 	%r42, %r43, %r42, %r7;
	ld.local.u32 	%r27, [%rd8+16];
	shf.l.wrap.b32 	%r43, %r27, %r43, %r7;
$L__BB20_8:
	shr.u32 	%r28, %r42, 30;
	shf.l.wrap.b32 	%r29, %r43, %r42, 2;
	shl.b32 	%r30, %r43, 2;
	shr.u32 	%r31, %r29, 31;
	add.s32 	%r32, %r31, %r28;
	neg.s32 	%r33, %r32;
	setp.lt.s32 	%p6, %r3, 0;
	selp.b32 	%r44, %r33, %r32, %p6;
	xor.b32  	%r34, %r29, %r3;
	shr.s32 	%r35, %r29, 31;
	xor.b32  	%r36, %r35, %r29;
	xor.b32  	%r37, %r35, %r30;
	cvt.u64.u32 	%rd19, %r36;
	shl.b64 	%rd20, %rd19, 32;
	cvt.u64.u32 	%rd21, %r37;
	or.b64  	%rd22, %rd20, %rd21;
	cvt.rn.f64.s64 	%fd1, %rd22;
	mul.f64 	%fd2, %fd1, 0d3BF921FB54442D19;
	cvt.rn.f32.f64 	%f11, %fd2;
	neg.f32 	%f12, %f11;
	setp.lt.s32 	%p7, %r34, 0;
	selp.f32 	%f27, %f12, %f11, %p7;
$L__BB20_9:
	mul.rn.f32 	%f14, %f27, %f27;
	and.b32  	%r39, %r44, 1;
	setp.eq.b32 	%p8, %r39, 1;
	selp.f32 	%f15, 0f3F800000, %f27, %p8;
	fma.rn.f32 	%f16, %f14, %f15, 0f00000000;
	fma.rn.f32 	%f17, %f14, 0f37CBAC00, 0fBAB607ED;
	selp.f32 	%f18, %f17, 0fB94D4153, %p8;
	selp.f32 	%f19, 0f3D2AAABB, 0f3C0885E4, %p8;
	fma.rn.f32 	%f20, %f18, %f14, %f19;
	selp.f32 	%f21, 0fBEFFFFFF, 0fBE2AAAA8, %p8;
	fma.rn.f32 	%f22, %f20, %f14, %f21;
	fma.rn.f32 	%f23, %f22, %f16, %f15;
	and.b32  	%r40, %r44, 2;
	setp.eq.s32 	%p9, %r40, 0;
	mov.f32 	%f24, 0f00000000;
	sub.f32 	%f25, %f24, %f23;
	selp.f32 	%f26, %f23, %f25, %p9;
	cvta.to.global.u64 	%rd23, %rd10;
	add.s64 	%rd25, %rd23, %rd13;
	st.global.f32 	[%rd25], %f26;
$L__BB20_10:
	ret;

}
	// .globl	unary_sin_f16
.visible .entry unary_sin_f16(
	.param .u64 .ptr .align 1 unary_sin_f16_param_0,
	.param .u64 .ptr .align 1 unary_sin_f16_param_1,
	.param .u32 unary_sin_f16_param_2
)
{
	.reg .pred 	%p<4>;
	.reg .b16 	%rs<6>;
	.reg .b32 	%r<9>;
	.reg .b32 	%f<20>;
	.reg .b64 	%rd<8>;

	ld.param.u64 	%rd1, [unary_sin_f16_param_0];
	ld.param.u64 	%rd2, [unary_sin_f16_param_1];
	ld.param.u32 	%r2, [unary_sin_f16_param_2];
	mov.u32 	%r3, %ctaid.x;
	mov.u32 	%r4, %ntid.x;
	mov.u32 	%r5, %tid.x;
	mad.lo.s32 	%r1, %r3, %r4, %r5;
	setp.ge.s32 	%p1, %r1, %r2;
	@%p1 bra 	$L__BB21_2;
	cvta.to.global.u64 	%rd3, %rd1;
	cvta.to.global.u64 	%rd4, %rd2;
	mul.wide.s32 	%rd5, %r1, 2;
	add.s64 	%rd6, %rd3, %rd5;
	ld.global.u16 	%rs1, [%rd6];
	// begin inline asm
	{  cvt.f32.f16 %f1, %rs1;}

	// end inline asm
	fma.rn.f32 	%f3, %f1, 0f3F22F983, 0f4B400000;
	mov.b32 	%r6, %f3;
	mov.f32 	%f4, 0f4B400000;
	sub.rn.f32 	%f5, %f3, %f4;
	fma.rn.f32 	%f6, %f5, 0fBFC90FDA, %f1;
	fma.rn.f32 	%f7, %f5, 0fB3A22168, %f6;
	mul.f32 	%f8, %f7, %f7;
	and.b32  	%r7, %r6, 1;
	setp.eq.b32 	%p2, %r7, 1;
	selp.f32 	%f9, 0f37CCF5CE, 0fB94CA1F9, %p2;
	selp.f32 	%f10, 0fBAB6061A, 0f3C08839E, %p2;
	selp.f32 	%f11, 0f3D2AAAA5, 0fBE2AAAA3, %p2;
	selp.f32 	%f12, 0fBF000000, 0f00000000, %p2;
	selp.f32 	%f13, %f8, %f7, %p2;
	selp.f32 	%f14, 0f3F800000, %f7, %p2;
	fma.rn.f32 	%f15, %f9, %f8, %f10;
	fma.rn.f32 	%f16, %f15, %f8, %f11;
	fma.rn.f32 	%f17, %f16, %f8, %f12;
	fma.rn.f32 	%f18, %f17, %f13, %f14;
	and.b32  	%r8, %r6, 2;
	setp.eq.s32 	%p3, %r8, 0;
	neg.f32 	%f19, %f18;
	selp.f32 	%f2, %f18, %f19, %p3;
	// begin inline asm
	{  cvt.rn.f16.f32 %rs3, %f2;}

	// end inline asm
	// begin inline asm
	{
	  .reg.b16 i,r,t;     
	  mov.b16 r, %rs3;      
	  mov.b16 i, %rs1;      
	  and.b16 t, r, 0x8000U; 
	  abs.f16 r, r;   
	  abs.f16 i, i;   
	{.reg.b16 spc, ulp, p;
  mov.b16 spc,0X32B3U;
  mov.b16 ulp,0x0800U;
  set.eq.f16.f16 p,i, spc;
  fma.rn.f16 r,p,ulp,r;
}
{.reg.b16 spc, ulp, p;
  mov.b16 spc,0X5CB0U;
  mov.b16 ulp,0x9000U;
  set.eq.f16.f16 p,i, spc;
  fma.rn.f16 r,p,ulp,r;
}
  or.b16  r,r,t;      
	  mov.b16 %rs3, r;      
}

	// end inline asm
	add.s64 	%rd7, %rd4, %rd5;
	st.global.u16 	[%rd7], %rs3;
$L__BB21_2:
	ret;

}
	// .globl	unary_sinh_f32
.visible .entry unary_sinh_f32(
	.param .u64 .ptr .align 1 unary_sinh_f32_param_0,
	.param .u64 .ptr .align 1 unary_sinh_f32_param_1,
	.param .u32 unary_sinh_f32_param_2
)
{
	.reg .pred 	%p<4>;
	.reg .b32 	%r<8>;
	.reg .b32 	%f<28>;
	.reg .b64 	%rd<8>;

	ld.param.u64 	%rd1, [unary_sinh_f32_param_0];
	ld.param.u64 	%rd2, [unary_sinh_f32_param_1];
	ld.param.u32 	%r2, [unary_sinh_f32_param_2];
	mov.u32 	%r3, %ctaid.x;
	mov.u32 	%r4, %ntid.x;
	mov.u32 	%r5, %tid.x;
	mad.lo.s32 	%r1, %r3, %r4, %r5;
	setp.ge.s32 	%p1, %r1, %r2;
	@%p1 bra 	$L__BB22_2;
	cvta.to.global.u64 	%rd3, %rd1;
	cvta.to.global.u64 	%rd4, %rd2;
	mul.wide.s32 	%rd5, %r1, 4;
	add.s64 	%rd6, %rd3, %rd5;
	ld.global.f32 	%f1, [%rd6];
	abs.f32 	%f2, %f1;
	mov.f32 	%f3, 0f3FB8AA3B;
	mul.rn.f32 	%f4, %f2, %f3;
	cvt.rzi.f32.f32 	%f5, %f4;
	abs.f32 	%f6, %f5;
	setp.gt.f32 	%p2, %f6, 0f42FC0000;
	mov.f32 	%f7, 0f42FC0000;
	copysign.f32 	%f8, %f5, %f7;
	selp.f32 	%f9, %f8, %f5, %p2;
	fma.rn.f32 	%f10, %f9, 0fBF317218, %f2;
	fma.rn.f32 	%f11, %f9, 0f3102E308, %f10;
	mul.f32 	%f12, %f11, 0f3FB8AA3B;
	add.f32 	%f13, %f9, 0f4B40007D;
	mov.b32 	%r6, %f13;
	shl.b32 	%r7, %r6, 23;
	mov.b32 	%f14, %r7;
	ex2.approx.ftz.f32 	%f15, %f12;
	mul.f32 	%f16, %f15, %f14;
	mov.f32 	%f17, 0fBE000000;
	div.approx.ftz.f32 	%f18, %f17, %f16;
	fma.rn.f32 	%f19, %f16, 0f40000000, %f18;
	mul.f32 	%f20, %f1, %f1;
	fma.rn.f32 	%f21, %f20, 0f363D0ADA, 0f394FFF49;
	fma.rn.f32 	%f22, %f21, %f20, 0f3C08889A;
	fma.rn.f32 	%f23, %f22, %f20, 0f3E2AAAAB;
	mul.f32 	%f24, %f20, %f23;
	fma.rn.f32 	%f25, %f24, %f1, %f1;
	setp.ge.f32 	%p3, %f2, 0f3F800000;
	copysign.f32 	%f26, %f1, %f19;
	selp.f32 	%f27, %f26, %f25, %p3;
	add.s64 	%rd7, %rd4, %rd5;
	st.global.f32 	[%rd7], %f27;
$L__BB22_2:
	ret;

}
	// .globl	unary_sinh_f16
.visible .entry unary_sinh_f16(
	.param .u64 .ptr .align 1 unary_sinh_f16_param_0,
	.param .u64 .ptr .align 1 unary_sinh_f16_param_1,
	.param .u32 unary_sinh_f16_param_2
)
{
	.reg .pred 	%p<4>;
	.reg .b16 	%rs<29>;
	.reg .b32 	%r<6>;
	.reg .b32 	%f<15>;
	.reg .b64 	%rd<9>;

	ld.param.u64 	%rd1, [unary_sinh_f16_param_0];
	ld.param.u64 	%rd2, [unary_sinh_f16_param_1];
	ld.param.u32 	%r2, [unary_sinh_f16_param_2];
	mov.u32 	%r3, %ctaid.x;
	mov.u32 	%r4, %ntid.x;
	mov.u32 	%r5, %tid.x;
	mad.lo.s32 	%r1, %r3, %r4, %r5;
	setp.ge.s32 	%p1, %r1, %r2;
	@%p1 bra 	$L__BB23_5;
	cvta.to.global.u64 	%rd3, %rd1;
	mul.wide.s32 	%rd4, %r1, 2;
	add.s64 	%rd5, %rd3, %rd4;
	ld.global.u16 	%rs6, [%rd5];
	// begin inline asm
	{.reg.b32         f, C, nZ;       
 .reg.b16         h,r;            
  mov.b16         h,%rs6;           
  cvt.f32.f16     f,h;            
  mov.b32         C, 0x3fb8aa3bU; 
  mov.b32         nZ, 0x80000000U;
  fma.rn.f32      f,f,C,nZ;       
  ex2.approx.ftz.f32  f,f;        
  cvt.rn.f16.f32      r,f;        
{.reg.b16 spc, ulp, p;
  mov.b16 spc,0X1F79U;
  mov.b16 ulp,0x9400U;
  set.eq.f16.f16 p,h, spc;
  fma.rn.f16 r,p,ulp,r;
}
{.reg.b16 spc, ulp, p;
  mov.b16 spc,0X25CFU;
  mov.b16 ulp,0x9400U;
  set.eq.f16.f16 p,h, spc;
  fma.rn.f16 r,p,ulp,r;
}
{.reg.b16 spc, ulp, p;
  mov.b16 spc,0XC13BU;
  mov.b16 ulp,0x0400U;
  set.eq.f16.f16 p,h, spc;
  fma.rn.f16 r,p,ulp,r;
}
{.reg.b16 spc, ulp, p;
  mov.b16 spc,0XC1EFU;
  mov.b16 ulp,0x0200U;
  set.eq.f16.f16 p,h, spc;
  fma.rn.f16 r,p,ulp,r;
}
  mov.b16         %rs5,r;           
}
	// end inline asm
	// begin inline asm
	{neg.f16 %rs7,%rs6;
}
	// end inline asm
	// begin inline asm
	{.reg.b32         f, C, nZ;       
 .reg.b16         h,r;            
  mov.b16         h,%rs7;           
  cvt.f32.f16     f,h;            
  mov.b32         C, 0x3fb8aa3bU; 
  mov.b32         nZ, 0x80000000U;
  fma.rn.f32      f,f,C,nZ;       
  ex2.approx.ftz.f32  f,f;        
  cvt.rn.f16.f32      r,f;        
{.reg.b16 spc, ulp, p;
  mov.b16 spc,0X1F79U;
  mov.b16 ulp,0x9400U;
  set.eq.f16.f16 p,h, spc;
  fma.rn.f16 r,p,ulp,r;
}
{.reg.b16 spc, ulp, p;
  mov.b16 spc,0X25CFU;
  mov.b16 ulp,0x9400U;
  set.eq.f16.f16 p,h, spc;
  fma.rn.f16 r,p,ulp,r;
}
{.reg.b16 spc, ulp, p;
  mov.b16 spc,0XC13BU;
  mov.b16 ulp,0x0400U;
  set.eq.f16.f16 p,h, spc;
  fma.rn.f16 r,p,ulp,r;
}
{.reg.b16 spc, ulp, p;
  mov.b16 spc,0XC1EFU;
  mov.b16 ulp,0x0200U;
  set.eq.f16.f16 p,h, spc;
  fma.rn.f16 r,p,ulp,r;
}
  mov.b16         %rs9,r;           
}
	// end inline asm
	// begin inline asm
	{sub.f16 %rs11,%rs5,%rs9;
}
	// end inline asm
	mov.f32 	%f5, 0f40000000;
	// begin inline asm
	{  cvt.rn.f16.f32 %rs14, %f5;}

	// end inline asm
	// begin inline asm
	{  cvt.f32.f16 %f6, %rs11;}

	// end inline asm
	// begin inline asm
	{  cvt.f32.f16 %f7, %rs14;}

	// end inline asm
	// begin inline asm
	{rcp.approx.ftz.f32 %f8, %f7;
}
	// end inline asm
	mul.f32 	%f10, %f6, %f8;
	// begin inline asm
	{  cvt.rn.f16.f32 %rs28, %f10;}

	// end inline asm
	// begin inline asm
	{abs.f16 %rs18,%rs28;
}
	// end inline asm
	mov.b16 	%rs22, 143;
	// begin inline asm
	{ .reg .pred __$temp3;
  setp.lt.f16  __$temp3, %rs18, %rs22;
  selp.u16 %rs20, 1, 0, __$temp3;}
	// end inline asm
	setp.eq.s16 	%p2, %rs20, 0;
	@%p2 bra 	$L__BB23_4;
	mov.f32 	%f11, 0f00000000;
	// begin inline asm
	{  cvt.rn.f16.f32 %rs23, %f11;}

	// end inline asm
	// begin inline asm
	{ .reg .pred __$temp3;
  setp.lt.f16  __$temp3, %rs23, %rs18;
  selp.u16 %rs24, 1, 0, __$temp3;}
	// end inline asm
	setp.eq.s16 	%p3, %rs24, 0;
	@%p3 bra 	$L__BB23_4;
	neg.f32 	%f13, %f7;
	fma.rn.f32 	%f14, %f13, %f10, %f6;
	fma.rn.f32 	%f12, %f8, %f14, %f10;
	// begin inline asm
	{  cvt.rn.f16.f32 %rs28, %f12;}

	// end inline asm
$L__BB23_4:
	cvta.to.global.u64 	%rd6, %rd2;
	add.s64 	%rd8, %rd6, %rd4;
	st.global.u16 	[%rd8], %rs28;
$L__BB23_5:
	ret;

}
	// .globl	unary_asin_f32
.visible .entry unary_asin_f32(
	.param .u64 .ptr .align 1 unary_asin_f32_param_0,
	.param .u64 .ptr .align 1 unary_asin_f32_param_1,
	.param .u32 unary_asin_f32_param_2
)
{
	.reg .pred 	%p<5>;
	.reg .b32 	%r<6>;
	.reg .b32 	%f<23>;
	.reg .b64 	%rd<8>;

	ld.param.u64 	%rd1, [unary_asin_f32_param_0];
	ld.param.u64 	%rd2, [unary_asin_f32_param_1];
	ld.param.u32 	%r2, [unary_asin_f32_param_2];
	mov.u32 	%r3, %ctaid.x;
	mov.u32 	%r4, %ntid.x;
	mov.u32 	%r5, %tid.x;
	mad.lo.s32 	%r1, %r3, %r4, %r5;
	setp.ge.s32 	%p1, %r1, %r2;
	@%p1 bra 	$L__BB24_2;
	cvta.to.global.u64 	%rd3, %rd1;
	cvta.to.global.u64 	%rd4, %rd2;
	mul.wide.s32 	%rd5, %r1, 4;
	add.s64 	%rd6, %rd3, %rd5;
	ld.global.f32 	%f1, [%rd6];
	abs.f32 	%f2, %f1;
	fma.rn.f32 	%f3, %f2, 0fBF000000, 0f3F000000;
	rsqrt.approx.ftz.f32 	%f4, %f3;
	mul.f32 	%f5, %f4, %f3;
	mul.f32 	%f6, %f4, 0fBF000000;
	fma.rn.f32 	%f7, %f5, %f6, 0f3F000000;
	fma.rn.f32 	%f8, %f5, %f7, %f5;
	setp.eq.f32 	%p2, %f2, 0f3F800000;
	selp.f32 	%f9, 0f00000000, %f8, %p2;
	setp.gt.f32 	%p3, %f2, 0f3F0F5C29;
	selp.f32 	%f10, %f9, %f2, %p3;
	mul.f32 	%f11, %f10, %f10;
	fma.rn.f32 	%f12, %f11, 0f3D4DD2F7, 0f3C99CA97;
	fma.rn.f32 	%f13, %f12, %f11, 0f3D3F90E8;
	fma.rn.f32 	%f14, %f13, %f11, 0f3D993CCF;
	fma.rn.f32 	%f15, %f14, %f11, 0f3E2AAC04;
	mul.f32 	%f16, %f11, %f15;
	fma.rn.f32 	%f17, %f16, %f10, %f10;
	mul.f32 	%f18, %f17, 0fC0000000;
	fma.rn.f32 	%f19, 0f3F6EE581, 0f3FD774EB, %f18;
	selp.f32 	%f20, %f19, %f17, %p3;
	setp.num.f32 	%p4, %f20, %f20;
	copysign.f32 	%f21, %f1, %f20;
	selp.f32 	%f22, %f21, %f20, %p4;
	add.s64 	%rd7, %rd4, %rd5;
	st.global.f32 	[%rd7], %f22;
$L__BB24_2:
	ret;

}
	// .globl	unary_asin_f16
.visible .entry unary_asin_f16(
	.param .u64 .ptr .align 1 unary_asin_f16_param_0,
	.param .u64 .ptr .align 1 unary_asin_f16_param_1,
	.param .u32 unary_asin_f16_param_2
)
{
	.reg .pred 	%p<5>;
	.reg .b16 	%rs<3>;
	.reg .b32 	%r<6>;
	.reg .b32 	%f<23>;
	.reg .b64 	%rd<8>;

	ld.param.u64 	%rd1, [unary_asin_f16_param_0];
	ld.param.u64 	%rd2, [unary_asin_f16_param_1];
	ld.param.u32 	%r2, [unary_asin_f16_param_2];
	mov.u32 	%r3, %ctaid.x;
	mov.u32 	%r4, %ntid.x;
	mov.u32 	%r5, %tid.x;
	mad.lo.s32 	%r1, %r3, %r4, %r5;
	setp.ge.s32 	%p1, %r1, %r2;
	@%p1 bra 	$L__BB25_2;
	cvta.to.global.u64 	%rd3, %rd1;
	cvta.to.global.u64 	%rd4, %rd2;
	mul.wide.s32 	%rd5, %r1, 2;
	add.s64 	%rd6, %rd3, %rd5;
	ld.global.u16 	%rs1, [%rd6];
	// begin inline asm
	{  cvt.f32.f16 %f1, %rs1;}

	// end inline asm
	abs.f32 	%f3, %f1;
	fma.rn.f32 	%f4, %f3, 0fBF000000, 0f3F000000;
	rsqrt.approx.ftz.f32 	%f5, %f4;
	mul.f32 	%f6, %f5, %f4;
	mul.f32 	%f7, %f5, 0fBF000000;
	fma.rn.f32 	%f8, %f6, %f7, 0f3F000000;
	fma.rn.f32 	%f9, %f6, %f8, %f6;
	setp.eq.f32 	%p2, %f3, 0f3F800000;
	selp.f32 	%f10, 0f00000000, %f9, %p2;
	setp.gt.f32 	%p3, %f3, 0f3F0F5C29;
	selp.f32 	%f11, %f10, %f3, %p3;
	mul.f32 	%f12, %f11, %f11;
	fma.rn.f32 	%f13, %f12, 0f3D4DD2F7, 0f3C99CA97;
	fma.rn.f32 	%f14, %f13, %f12, 0f3D3F90E8;
	fma.rn.f32 	%f15, %f14, %f12, 0f3D993CCF;
	fma.rn.f32 	%f16, %f15, %f12, 0f3E2AAC04;
	mul.f32 	%f17, %f12, %f16;
	fma.rn.f32 	%f18, %f17, %f11, %f11;
	mul.f32 	%f19, %f18, 0fC0000000;
	fma.rn.f32 	%f20, 0f3F6EE581, 0f3FD774EB, %f19;
	selp.f32 	%f21, %f20, %f18, %p3;
	setp.num.f32 	%p4, %f21, %f21;
	copysign.f32 	%f22, %f1, %f21;
	selp.f32 	%f2, %f22, %f21, %p4;
	// begin inline asm
	{  cvt.rn.f16.f32 %rs2, %f2;}

	// end inline asm
	add.s64 	%rd7, %rd4, %rd5;
	st.global.u16 	[%rd7], %rs2;
$L__BB25_2:
	ret;

}
	// .globl	unary_asinh_f32
.visible .entry unary_asinh_f32(
	.param .u64 .ptr .align 1 unary_asinh_f32_param_0,
	.param .u64 .ptr .align 1 unary_asinh_f32_param_1,
	.param .u32 unary_asinh_f32_param_2
)
{
	.reg .pred 	%p<8>;
	.reg .b32 	%r<12>;
	.reg .b32 	%f<38>;
	.reg .b64 	%rd<9>;

	ld.param.u64 	%rd1, [unary_asinh_f32_param_0];
	ld.param.u64 	%rd2, [unary_asinh_f32_param_1];
	ld.param.u32 	%r3, [unary_asinh_f32_param_2];
	mov.u32 	%r4, %ctaid.x;
	mov.u32 	%r5, %ntid.x;
	mov.u32 	%r6, %tid.x;
	mad.lo.s32 	%r1, %r4, %r5, %r6;
	setp.ge.s32 	%p1, %r1, %r3;
	@%p1 bra 	$L__BB26_4;
	cvta.to.global.u64 	%rd3, %rd1;
	mul.wide.s32 	%rd4, %r1, 4;
	add.s64 	%rd5, %rd3, %rd4;
	ld.global.f32 	%f1, [%rd5];
	abs.f32 	%f2, %f1;
	fma.rn.f32 	%f7, %f1, %f1, 0f3F800000;
	rsqrt.approx.ftz.f32 	%f8, %f7;
	fma.rn.f32 	%f9, %f7, %f8, 0f3F800000;
	rcp.approx.ftz.f32 	%f10, %f9;
	mul.f32 	%f11, %f2, %f10;
	fma.rn.f32 	%f12, %f2, %f11, %f2;
	setp.gt.f32 	%p2, %f2, 0f4B000000;
	selp.f32 	%f3, %f2, %f12, %p2;
	mov.f32 	%f13, 0f3F800000;
	add.rz.f32 	%f14, %f3, %f13;
	mov.b32 	%r7, %f14;
	add.s32 	%r8, %r7, -1061158912;
	and.b32  	%r9, %r8, -8388608;
	mov.b32 	%r2, %f3;
	sub.s32 	%r10, %r2, %r9;
	mov.b32 	%f15, %r10;
	sub.s32 	%r11, 1082130432, %r9;
	mov.b32 	%f16, %r11;
	fma.rn.f32 	%f17, %f16, 0f3E800000, 0fBF800000;
	add.f32 	%f18, %f17, %f15;
	cvt.rn.f32.s32 	%f19, %r9;
	mul.f32 	%f20, %f19, 0f34000000;
	fma.rn.f32 	%f21, %f18, 0fBD39BF78, 0f3DD80012;
	fma.rn.f32 	%f22, %f21, %f18, 0fBE0778E0;
	fma.rn.f32 	%f23, %f22, %f18, 0f3E146475;
	fma.rn.f32 	%f24, %f23, %f18, 0fBE2A68DD;
	fma.rn.f32 	%f25, %f24, %f18, 0f3E4CAF9E;
	fma.rn.f32 	%f26, %f25, %f18, 0fBE800042;
	fma.rn.f32 	%f27, %f26, %f18, 0f3EAAAAE6;
	fma.rn.f32 	%f28, %f27, %f18, 0fBF000000;
	mul.f32 	%f29, %f18, %f28;
	fma.rn.f32 	%f30, %f29, %f18, %f18;
	fma.rn.f32 	%f37, %f20, 0f3F317218, %f30;
	setp.lt.u32 	%p3, %r2, 2139095040;
	@%p3 bra 	$L__BB26_3;
	setp.gt.s32 	%p4, %r2, -1082130432;
	fma.rn.f32 	%f31, %f3, 0f7F800000, 0f7F800000;
	selp.f32 	%f32, %f31, %f37, %p4;
	setp.eq.f32 	%p5, %f3, 0f00000000;
	selp.f32 	%f37, 0f80000000, %f32, %p5;
$L__BB26_3:
	setp.gt.f32 	%p6, %f2, 0f4B000000;
	add.f32 	%f33, %f37, 0f3F317218;
	selp.f32 	%f34, %f33, %f37, %p6;
	setp.num.f32 	%p7, %f2, %f2;
	copysign.f32 	%f35, %f1, %f34;
	selp.f32 	%f36, %f35, %f34, %p7;
	cvta.to.global.u64 	%rd6, %rd2;
	add.s64 	%rd8, %rd6, %rd4;
	st.global.f32 	[%rd8], %f36;
$L__BB26_4:
	ret;

}
	// .globl	unary_asinh_f16
.visible .entry unary_asinh_f16(
	.param .u64 .ptr .align 1 unary_asinh_f16_param_0,
	.param .u64 .ptr .align 1 unary_asinh_f16_param_1,
	.param .u32 unary_asinh_f16_param_2
)
{
	.reg .pred 	%p<8>;
	.reg .b16 	%rs<3>;
	.reg .b32 	%r<12>;
	.reg .b32 	%f<39>;
	.reg .b64 	%rd<9>;

	ld.param.u64 	%rd1, [unary_asinh_f16_param_0];
	ld.param.u64 	%rd2, [unary_asinh_f16_param_1];
	ld.param.u32 	%r3, [unary_asinh_f16_param_2];
	mov.u32 	%r4, %ctaid.x;
	mov.u32 	%r5, %ntid.x;
	mov.u32 	%r6, %tid.x;
	mad.lo.s32 	%r1, %r4, %r5, %r6;
	setp.ge.s32 	%p1, %r1, %r3;
	@%p1 bra 	$L__BB27_4;
	cvta.to.global.u64 	%rd3, %rd1;
	mul.wide.s32 	%rd4, %r1, 2;
	add.s64 	%rd5, %rd3, %rd4;
	ld.global.u16 	%rs1, [%rd5];
	// begin inline asm
	{  cvt.f32.f16 %f7, %rs1;}

	// end inline asm
	abs.f32 	%f2, %f7;
	fma.rn.f32 	%f8, %f7, %f7, 0f3F800000;
	rsqrt.approx.ftz.f32 	%f9, %f8;
	fma.rn.f32 	%f10, %f8, %f9, 0f3F800000;
	rcp.approx.ftz.f32 	%f11, %f10;
	mul.f32 	%f12, %f2, %f11;
	fma.rn.f32 	%f13, %f2, %f12, %f2;
	setp.gt.f32 	%p2, %f2, 0f4B000000;
	selp.f32 	%f3, %f2, %f13, %p2;
	mov.f32 	%f14, 0f3F800000;
	add.rz.f32 	%f15, %f3, %f14;
	mov.b32 	%r7, %f15;
	add.s32 	%r8, %r7, -1061158912;
	and.b32  	%r9, %r8, -8388608;
	mov.b32 	%r2, %f3;
	sub.s32 	%r10, %r2, %r9;
	mov.b32 	%f16, %r10;
	sub.s32 	%r11, 1082130432, %r9;
	mov.b32 	%f17, %r11;
	fma.rn.f32 	%f18, %f17, 0f3E800000, 0fBF800000;
	add.f32 	%f19, %f18, %f16;
	cvt.rn.f32.s32 	%f20, %r9;
	mul.f32 	%f21, %f20, 0f34000000;
	fma.rn.f32 	%f22, %f19, 0fBD39BF78, 0f3DD80012;
	fma.rn.f32 	%f23, %f22, %f19, 0fBE0778E0;
	fma.rn.f32 	%f24, %f23, %f19, 0f3E146475;
	fma.rn.f32 	%f25, %f24, %f19, 0fBE2A68DD;
	fma.rn.f32 	%f26, %f25, %f19, 0f3E4CAF9E;
	fma.rn.f32 	%f27, %f26, %f19, 0fBE800042;
	fma.rn.f32 	%f28, %f27, %f19, 0f3EAAAAE6;
	fma.rn.f32 	%f29, %f28, %f19, 0fBF000000;
	mul.f32 	%f30, %f19, %f29;
	fma.rn.f32 	%f31, %f30, %f19, %f19;
	fma.rn.f32 	%f38, %f21, 0f3F317218, %f31;
	setp.lt.u32 	%p3, %r2, 2139095040;
	@%p3 bra 	$L__BB27_3;
	setp.gt.s32 	%p4, %r2, -1082130432;
	fma.rn.f32 	%f32, %f3, 0f7F800000, 0f7F800000;
	selp.f32 	%f33, %f32, %f38, %p4;
	setp.eq.f32 	%p5, %f3, 0f00000000;
	selp.f32 	%f38, 0f80000000, %f33, %p5;
$L__BB27_3:
	setp.gt.f32 	%p6, %f2, 0f4B000000;
	add.f32 	%f35, %f38, 0f3F317218;
	selp.f32 	%f36, %f35, %f38, %p6;
	setp.num.f32 	%p7, %f2, %f2;
	copysign.f32 	%f37, %f7, %f36;
	selp.f32 	%f34, %f37, %f36, %p7;
	// begin inline asm
	{  cvt.rn.f16.f32 %rs2, %f34;}

	// end inline asm
	cvta.to.global.u64 	%rd6, %rd2;
	add.s64 	%rd8, %rd6, %rd4;
	st.global.u16 	[%rd8], %rs2;
$L__BB27_4:
	ret;

}
	// .globl	unary_cos_f32
.visible .entry unary_cos_f32(
	.param .u64 .ptr .align 1 unary_cos_f32_param_0,
	.param .u64 .ptr .align 1 unary_cos_f32_param_1,
	.param .u32 unary_cos_f32_param_2
)
{
	.local .align 4 .b8 	__local_depot28[28];
	.reg .b64 	%SP;
	.reg .b64 	%SPL;
	.reg .pred 	%p<10>;
	.reg .b32 	%r<46>;
	.reg .b32 	%f<28>;
	.reg .b64 	%rd<29>;
	.reg .b64 	%fd<3>;

	mov.u64 	%SPL, __local_depot28;
	ld.param.u64 	%rd9, [unary_cos_f32_param_0];
	ld.param.u64 	%rd10, [unary_cos_f32_param_1];
	ld.param.u32 	%r16, [unary_cos_f32_param_2];
	add.u64 	%rd1, %SPL, 0;
	mov.u32 	%r17, %ctaid.x;
	mov.u32 	%r18, %ntid.x;
	mov.u32 	%r19, %tid.x;
	mad.lo.s32 	%r1, %r17, %r18, %r19;
	setp.ge.s32 	%p1, %r1, %r16;
	@%p1 bra 	$L__BB28_10;
	cvta.to.global.u64 	%rd12, %rd9;
	mul.wide.s32 	%rd13, %r1, 4;
	add.s64 	%rd14, %rd12, %rd13;
	ld.global.f32 	%f1, [%rd14];
	mul.f32 	%f7, %f1, 0f3F22F983;
	cvt.rni.s32.f32 	%r45, %f7;
	cvt.rn.f32.s32 	%f8, %r45;
	fma.rn.f32 	%f9, %f8, 0fBFC90FDA, %f1;
	fma.rn.f32 	%f10, %f8, 0fB3A22168, %f9;
	fma.rn.f32 	%f27, %f8, 0fA7C234C5, %f10;
	abs.f32 	%f3, %f1;
	setp.ltu.f32 	%p2, %f3, 0f47CE4780;
	@%p2 bra 	$L__BB28_9;
	setp.neu.f32 	%p3, %f3, 0f7F800000;
	@%p3 bra 	$L__BB28_4;
	mov.f32 	%f13, 0f00000000;
	mul.rn.f32 	%f27, %f1, %f13;
	mov.b32 	%r45, 0;
	bra.uni 	$L__BB28_9;
$L__BB28_4:
	mov.b32 	%r3, %f1;
	shl.b32 	%r21, %r3, 8;
	or.b32  	%r4, %r21, -2147483648;
	mov.b64 	%rd28, 0;
	mov.b32 	%r42, 0;
	mov.u64 	%rd26, __cudart_i2opi_f;
	mov.u64 	%rd27, %rd1;
$L__BB28_5:
	.pragma "nounroll";
	ld.global.nc.u32 	%r22, [%rd26];
	mad.wide.u32 	%rd17, %r22, %r4, %rd28;
	shr.u64 	%rd28, %rd17, 32;
	st.local.u32 	[%rd27], %rd17;
	add.s32 	%r42, %r42, 1;
	add.s64 	%rd27, %rd27, 4;
	add.s64 	%rd26, %rd26, 4;
	setp.ne.s32 	%p4, %r42, 6;
	@%p4 bra 	$L__BB28_5;
	shr.u32 	%r23, %r3, 23;
	st.local.u32 	[%rd1+24], %rd28;
	and.b32  	%r7, %r23, 31;
	and.b32  	%r24, %r23, 224;
	add.s32 	%r25, %r24, -128;
	shr.u32 	%r26, %r25, 5;
	mul.wide.u32 	%rd18, %r26, 4;
	sub.s64 	%rd8, %rd1, %rd18;
	ld.local.u32 	%r43, [%rd8+24];
	ld.local.u32 	%r44, [%rd8+20];
	setp.eq.s32 	%p5, %r7, 0;
	@%p5 bra 	$L__BB28_8;
	shf.l.wrap.b32 	%r43, %r44, %r43, %r7;
	ld.local.u32 	%r27, [%rd8+16];
	shf.l.wrap.b32 	%r44, %r27, %r44, %r7;
$L__BB28_8:
	shr.u32 	%r28, %r43, 30;
	shf.l.wrap.b32 	%r29, %r44, %r43, 2;
	shl.b32 	%r30, %r44, 2;
	shr.u32 	%r31, %r29, 31;
	add.s32 	%r32, %r31, %r28;
	neg.s32 	%r33, %r32;
	setp.lt.s32 	%p6, %r3, 0;
	selp.b32 	%r45, %r33, %r32, %p6;
	xor.b32  	%r34, %r29, %r3;
	shr.s32 	%r35, %r29, 31;
	xor.b32  	%r36, %r35, %r29;
	xor.b32  	%r37, %r35, %r30;
	cvt.u64.u32 	%rd19, %r36;
	shl.b64 	%rd20, %rd19, 32;
	cvt.u64.u32 	%rd21, %r37;
	or.b64  	%rd22, %rd20, %rd21;
	cvt.rn.f64.s64 	%fd1, %rd22;
	mul.f64 	%fd2, %fd1, 0d3BF921FB54442D19;
	cvt.rn.f32.f64 	%f11, %fd2;
	neg.f32 	%f12, %f11;
	setp.lt.s32 	%p7, %r34, 0;
	selp.f32 	%f27, %f12, %f11, %p7;
$L__BB28_9:
	add.s32 	%r39, %r45, 1;
	mul.rn.f32 	%f14, %f27, %f27;
	and.b32  	%r40, %r45, 1;
	setp.eq.b32 	%p8, %r40, 1;
	selp.f32 	%f15, %f27, 0f3F800000, %p8;
	fma.rn.f32 	%f16, %f14, %f15, 0f00000000;
	fma.rn.f32 	%f17, %f14, 0f37CBAC00, 0fBAB607ED;
	selp.f32 	%f18, 0fB94D4153, %f17, %p8;
	selp.f32 	%f19, 0f3C0885E4, 0f3D2AAABB, %p8;
	fma.rn.f32 	%f20, %f18, %f14, %f19;
	selp.f32 	%f21, 0fBE2AAAA8, 0fBEFFFFFF, %p8;
	fma.rn.f32 	%f22, %f20, %f14, %f21;
	fma.rn.f32 	%f23, %f22, %f16, %f15;
	and.b32  	%r41, %r39, 2;
	setp.eq.s32 	%p9, %r41, 0;
	mov.f32 	%f24, 0f00000000;
	sub.f32 	%f25, %f24, %f23;
	selp.f32 	%f26, %f23, %f25, %p9;
	cvta.to.global.u64 	%rd23, %rd10;
	add.s64 	%rd25, %rd23, %rd13;
	st.global.f32 	[%rd25], %f26;
$L__BB28_10:
	ret;

}
	// .globl	unary_cos_f16
.visible .entry unary_cos_f16(
	.param .u64 .ptr .align 1 unary_cos_f16_param_0,
	.param .u64 .ptr .align 1 unary_cos_f16_param_1,
	.param .u32 unary_cos_f16_param_2
)
{
	.reg .pred 	%p<4>;
	.reg .b16 	%rs<6>;
	.reg .b32 	%r<10>;
	.reg .b32 	%f<20>;
	.reg .b64 	%rd<8>;

	ld.param.u64 	%rd1, [unary_cos_f16_param_0];
	ld.param.u64 	%rd2, [unary_cos_f16_param_1];
	ld.param.u32 	%r2, [unary_cos_f16_param_2];
	mov.u32 	%r3, %ctaid.x;
	mov.u32 	%r4, %ntid.x;
	mov.u32 	%r5, %tid.x;
	mad.lo.s32 	%r1, %r3, %r4, %r5;
	setp.ge.s32 	%p1, %r1, %r2;
	@%p1 bra 	$L__BB29_2;
	cvta.to.global.u64 	%rd3, %rd1;
	cvta.to.global.u64 	%rd4, %rd2;
	mul.wide.s32 	%rd5, %r1, 2;
	add.s64 	%rd6, %rd3, %rd5;
	ld.global.u16 	%rs1, [%rd6];
	// begin inline asm
	{  cvt.f32.f16 %f1, %rs1;}

	// end inline asm
	fma.rn.f32 	%f3, %f1, 0f3F22F983, 0f4B400000;
	mov.b32 	%r6, %f3;
	mov.f32 	%f4, 0f4B400000;
	sub.rn.f32 	%f5, %f3, %f4;
	fma.rn.f32 	%f6, %f5, 0fBFC90FDA, %f1;
	fma.rn.f32 	%f7, %f5, 0fB3A22168, %f6;
	add.s32 	%r7, %r6, 1;
	mul.f32 	%f8, %f7, %f7;
	and.b32  	%r8, %r6, 1;
	setp.eq.b32 	%p2, %r8, 1;
	selp.f32 	%f9, 0fB94CA1F9, 0f37CCF5CE, %p2;
	selp.f32 	%f10, 0f3C08839E, 0fBAB6061A, %p2;
	selp.f32 	%f11, 0fBE2AAAA3, 0f3D2AAAA5, %p2;
	selp.f32 	%f12, 0f00000000, 0fBF000000, %p2;
	selp.f32 	%f13, %f7, %f8, %p2;
	selp.f32 	%f14, %f7, 0f3F800000, %p2;
	fma.rn.f32 	%f15, %f9, %f8, %f10;
	fma.rn.f32 	%f16, %f15, %f8, %f11;
	fma.rn.f32 	%f17, %f16, %f8, %f12;
	fma.rn.f32 	%f18, %f17, %f13, %f14;
	and.b32  	%r9, %r7, 2;
	setp.eq.s32 	%p3, %r9, 0;
	neg.f32 	%f19, %f18;
	selp.f32 	%f2, %f18, %f19, %p3;
	// begin inline asm
	{  cvt.rn.f16.f32 %rs3, %f2;}

	// end inline asm
	// begin inline asm
	{
	  .reg.b16 i,r;        
	  mov.b16 r, %rs3;       
	  mov.b16 i, %rs1;       
	  abs.f16 i, i;        
	{.reg.b16 spc, ulp, p;
  mov.b16 spc,0X2B7CU;
  mov.b16 ulp,0x1000U;
  set.eq.f16.f16 p,i, spc;
  fma.rn.f16 r,p,ulp,r;
}
  mov.b16 %rs3, r;       
}

	// end inline asm
	add.s64 	%rd7, %rd4, %rd5;
	st.global.u16 	[%rd7], %rs3;
$L__BB29_2:
	ret;

}
	// .globl	unary_cosh_f32
.visible .entry unary_cosh_f32(
	.param .u64 .ptr .align 1 unary_cosh_f32_param_0,
	.param .u64 .ptr .align 1 unary_cosh_f32_param_1,
	.param .u32 unary_cosh_f32_param_2
)
{
	.reg .pred 	%p<3>;
	.reg .b32 	%r<8>;
	.reg .b32 	%f<20>;
	.reg .b64 	%rd<8>;

	ld.param.u64 	%rd1, [unary_cosh_f32_param_0];
	ld.param.u64 	%rd2, [unary_cosh_f32_param_1];
	ld.param.u32 	%r2, [unary_cosh_f32_param_2];
	mov.u32 	%r3, %ctaid.x;
	mov.u32 	%r4, %ntid.x;
	mov.u32 	%r5, %tid.x;
	mad.lo.s32 	%r1, %r3, %r4, %r5;
	setp.ge.s32 	%p1, %r1, %r2;
	@%p1 bra 	$L__BB30_2;
	cvta.to.global.u64 	%rd3, %rd1;
	cvta.to.global.u64 	%rd4, %rd2;
	mul.wide.s32 	%rd5, %r1, 4;
	add.s64 	%rd6, %rd3, %rd5;
	ld.global.f32 	%f1, [%rd6];
	abs.f32 	%f2, %f1;
	mov.f32 	%f3, 0f3FB8AA3B;
	mul.rn.f32 	%f4, %f2, %f3;
	cvt.rzi.f32.f32 	%f5, %f4;
	abs.f32 	%f6, %f5;
	setp.gt.f32 	%p2, %f6, 0f42FC0000;
	mov.f32 	%f7, 0f42FC0000;
	copysign.f32 	%f8, %f5, %f7;
	selp.f32 	%f9, %f8, %f5, %p2;
	fma.rn.f32 	%f10, %f9, 0fBF317218, %f2;
	fma.rn.f32 	%f11, %f9, 0f3102E308, %f10;
	mul.f32 	%f12, %f11, 0f3FB8AA3B;
	add.f32 	%f13, %f9, 0f4B40007D;
	mov.b32 	%r6, %f13;
	shl.b32 	%r7, %r6, 23;
	mov.b32 	%f14, %r7;
	ex2.approx.ftz.f32 	%f15, %f12;
	mul.f32 	%f16, %f15, %f14;
	mov.f32 	%f17, 0f3E000000;
	div.approx.ftz.f32 	%f18, %f17, %f16;
	fma.rn.f32 	%f19, %f16, 0f40000000, %f18;
	add.s64 	%rd7, %rd4, %rd5;
	st.global.f32 	[%rd7], %f19;
$L__BB30_2:
	ret;

}
	// .globl	unary_cosh_f16
.visible .entry unary_cosh_f16(
	.param .u64 .ptr .align 1 unary_cosh_f16_param_0,
	.param .u64 .ptr .align 1 unary_cosh_f16_param_1,
	.param .u32 unary_cosh_f16_param_2
)
{
	.reg .pred 	%p<4>;
	.reg .b16 	%rs<29>;
	.reg .b32 	%r<6>;
	.reg .b32 	%f<15>;
	.reg .b64 	%rd<9>;

	ld.param.u64 	%rd1, [unary_cosh_f16_param_0];
	ld.param.u64 	%rd2, [unary_cosh_f16_param_1];
	ld.param.u32 	%r2, [unary_cosh_f16_param_2];
	mov.u32 	%r3, %ctaid.x;
	mov.u32 	%r4, %ntid.x;
	mov.u32 	%r5, %tid.x;
	mad.lo.s32 	%r1, %r3, %r4, %r5;
	setp.ge.s32 	%p1, %r1, %r2;
	@%p1 bra 	$L__BB31_5;
	cvta.to.global.u64 	%rd3, %rd1;
	mul.wide.s32 	%rd4, %r1, 2;
	add.s64 	%rd5, %rd3, %rd4;
	ld.global.u16 	%rs6, [%rd5];
	// begin inline asm
	{.reg.b32         f, C, nZ;       
 .reg.b16         h,r;            
  mov.b16         h,%rs6;           
  cvt.f32.f16     f,h;            
  mov.b32         C, 0x3fb8aa3bU; 
  mov.b32         nZ, 0x80000000U;
  fma.rn.f32      f,f,C,nZ;       
  ex2.approx.ftz.f32  f,f;        
  cvt.rn.f16.f32      r,f;        
{.reg.b16 spc, ulp, p;
  mov.b16 spc,0X1F79U;
  mov.b16 ulp,0x9400U;
  set.eq.f16.f16 p,h, spc;
  fma.rn.f16 r,p,ulp,r;
}
{.reg.b16 spc, ulp, p;
  mov.b16 spc,0X25CFU;
  mov.b16 ulp,0x9400U;
  set.eq.f16.f16 p,h, spc;
  fma.rn.f16 r,p,ulp,r;
}
{.reg.b16 spc, ulp, p;
  mov.b16 spc,0XC13BU;
  mov.b16 ulp,0x0400U;
  set.eq.f16.f16 p,h, spc;
  fma.rn.f16 r,p,ulp,r;
}
{.reg.b16 spc, ulp, p;
  mov.b16 spc,0XC1EFU;
  mov.b16 ulp,0x0200U;
  set.eq.f16.f16 p,h, spc;
  fma.rn.f16 r,p,ulp,r;
}
  mov.b16         %rs5,r;           
}
	// end inline asm
	// begin inline asm
	{neg.f16 %rs7,%rs6;
}
	// end inline asm
	// begin inline asm
	{.reg.b32         f, C, nZ;       
 .reg.b16         h,r;            
  mov.b16         h,%rs7;           
  cvt.f32.f16     f,h;            
  mov.b32         C, 0x3fb8aa3bU; 
  mov.b32         nZ, 0x80000000U;
  fma.rn.f32      f,f,C,nZ;       
  ex2.approx.ftz.f32  f,f;        
  cvt.rn.f16.f32      r,f;        
{.reg.b16 spc, ulp, p;
  mov.b16 spc,0X1F79U;
  mov.b16 ulp,0x9400U;
  set.eq.f16.f16 p,h, spc;
  fma.rn.f16 r,p,ulp,r;
}
{.reg.b16 spc, ulp, p;
  mov.b16 spc,0X25CFU;
  mov.b16 ulp,0x9400U;
  set.eq.f16.f16 p,h, spc;
  fma.rn.f16 r,p,ulp,r;
}
{.reg.b16 spc, ulp, p;
  mov.b16 spc,0XC13BU;
  mov.b16 ulp,0x0400U;
  set.eq.f16.f16 p,h, spc;
  fma.rn.f16 r,p,ulp,r;
}
{.reg.b16 spc, ulp, p;
  mov.b16 spc,0XC1EFU;
  mov.b16 ulp,0x0200U;
  set.eq.f16.f16 p,h, spc;
  fma.rn.f16 r,p,ulp,r;
}
  mov.b16         %rs9,r;           
}
	// end inline asm
	// begin inline asm
	{add.f16 %rs11,%rs5,%rs9;
}
	// end inline asm
	mov.f32 	%f5, 0f40000000;
	// begin inline asm
	{  cvt.rn.f16.f32 %rs14, %f5;}

	// end inline asm
	// begin inline asm
	{  cvt.f32.f16 %f6, %rs11;}

	// end inline asm
	// begin inline asm
	{  cvt.f32.f16 %f7, %rs14;}

	// end inline asm
	// begin inline asm
	{rcp.approx.ftz.f32 %f8, %f7;
}
	// end inline asm
	mul.f32 	%f10, %f6, %f8;
	// begin inline asm
	{  cvt.rn.f16.f32 %rs28, %f10;}

	// end inline asm
	// begin inline asm
	{abs.f16 %rs18,%rs28;
}
	// end inline asm
	mov.b16 	%rs22, 143;
	// begin inline asm
	{ .reg .pred __$temp3;
  setp.lt.f16  __$temp3, %rs18, %rs22;
  selp.u16 %rs20, 1, 0, __$temp3;}
	// end inline asm
	setp.eq.s16 	%p2, %rs20, 0;
	@%p2 bra 	$L__BB31_4;
	mov.f32 	%f11, 0f00000000;
	// begin inline asm
	{  cvt.rn.f16.f32 %rs23, %f11;}

	// end inline asm
	// begin inline asm
	{ .reg .pred __$temp3;
  setp.lt.f16  __$temp3, %rs23, %rs18;
  selp.u16 %rs24, 1, 0, __$temp3;}
	// end inline asm
	setp.eq.s16 	%p3, %rs24, 0;
	@%p3 bra 	$L__BB31_4;
	neg.f32 	%f13, %f7;
	fma.rn.f32 	%f14, %f13, %f10, %f6;
	fma.rn.f32 	%f12, %f8, %f14, %f10;
	// begin inline asm
	{  cvt.rn.f16.f32 %rs28, %f12;}

	// end inline asm
$L__BB31_4:
	cvta.to.global.u64 	%rd6, %rd2;
	add.s64 	%rd8, %rd6, %rd4;
	st.global.u16 	[%rd8], %rs28;
$L__BB31_5:
	ret;

}
	// .globl	unary_acos_f32
.visible .entry unary_acos_f32(
	.param .u64 .ptr .align 1 unary_acos_f32_param_0,
	.param .u64 .ptr .align 1 unary_acos_f32_param_1,
	.param .u32 unary_acos_f32_param_2
)
{
	.reg .pred 	%p<5>;
	.reg .b32 	%r<6>;
	.reg .b32 	%f<26>;
	.reg .b64 	%rd<8>;

	ld.param.u64 	%rd1, [unary_acos_f32_param_0];
	ld.param.u64 	%rd2, [unary_acos_f32_param_1];
	ld.param.u32 	%r2, [unary_acos_f32_param_2];
	mov.u32 	%r3, %ctaid.x;
	mov.u32 	%r4, %ntid.x;
	mov.u32 	%r5, %tid.x;
	mad.lo.s32 	%r1, %r3, %r4, %r5;
	setp.ge.s32 	%p1, %r1, %r2;
	@%p1 bra 	$L__BB32_2;
	cvta.to.global.u64 	%rd3, %rd1;
	cvta.to.global.u64 	%rd4, %rd2;
	mul.wide.s32 	%rd5, %r1, 4;
	add.s64 	%rd6, %rd3, %rd5;
	ld.global.f32 	%f1, [%rd6];
	abs.f32 	%f2, %f1;
	fma.rn.f32 	%f3, %f2, 0fBF000000, 0f3F000000;
	rsqrt.approx.ftz.f32 	%f4, %f3;
	mul.f32 	%f5, %f4, %f3;
	mul.f32 	%f6, %f4, 0fBF000000;
	fma.rn.f32 	%f7, %f5, %f6, 0f3F000000;
	fma.rn.f32 	%f8, %f5, %f7, %f5;
	setp.eq.f32 	%p2, %f2, 0f3F800000;
	selp.f32 	%f9, 0f00000000, %f8, %p2;
	setp.gt.f32 	%p3, %f2, 0f3F0F5C29;
	selp.f32 	%f10, %f9, %f2, %p3;
	copysign.f32 	%f11, %f1, %f10;
	mul.f32 	%f12, %f11, %f11;
	fma.rn.f32 	%f13, %f12, 0f3D10ECEF, 0f3C8B1ABB;
	fma.rn.f32 	%f14, %f13, %f12, 0f3CFC028C;
	fma.rn.f32 	%f15, %f14, %f12, 0f3D372139;
	fma.rn.f32 	%f16, %f15, %f12, 0f3D9993DB;
	fma.rn.f32 	%f17, %f16, %f12, 0f3E2AAAC6;
	mul.f32 	%f18, %f12, %f17;
	fma.rn.f32 	%f19, %f18, %f11, %f11;
	neg.f32 	%f20, %f19;
	selp.f32 	%f21, %f19, %f20, %p3;
	fma.rn.f32 	%f22, 0f3F6EE581, 0f3FD774EB, %f21;
	setp.gt.f32 	%p4, %f1, 0f3F0F5C29;
	selp.f32 	%f23, %f19, %f22, %p4;
	add.f32 	%f24, %f23, %f23;
	selp.f32 	%f25, %f24, %f23, %p3;
	add.s64 	%rd7, %rd4, %rd5;
	st.global.f32 	[%rd7], %f25;
$L__BB32_2:
	ret;

}
	// .globl	unary_acos_f16
.visible .entry unary_acos_f16(
	.param .u64 .ptr .align 1 unary_acos_f16_param_0,
	.param .u64 .ptr .align 1 unary_acos_f16_param_1,
	.param .u32 unary_acos_f16_param_2
)
{
	.reg .pred 	%p<5>;
	.reg .b16 	%rs<3>;
	.reg .b32 	%r<6>;
	.reg .b32 	%f<26>;
	.reg .b64 	%rd<8>;

	ld.param.u64 	%rd1, [unary_acos_f16_param_0];
	ld.param.u64 	%rd2, [unary_acos_f16_param_1];
	ld.param.u32 	%r2, [unary_acos_f16_param_2];
	mov.u32 	%r3, %ctaid.x;
	mov.u32 	%r4, %ntid.x;
	mov.u32 	%r5, %tid.x;
	mad.lo.s32 	%r1, %r3, %r4, %r5;
	setp.ge.s32 	%p1, %r1, %r2;
	@%p1 bra 	$L__BB33_2;
	cvta.to.global.u64 	%rd3, %rd1;
	cvta.to.global.u64 	%rd4, %rd2;
	mul.wide.s32 	%rd5, %r1, 2;
	add.s64 	%rd6, %rd3, %rd5;
	ld.global.u16 	%rs1, [%rd6];
	// begin inline asm
	{  cvt.f32.f16 %f1, %rs1;}

	// end inline asm
	abs.f32 	%f3, %f1;
	fma.rn.f32 	%f4, %f3, 0fBF000000, 0f3F000000;
	rsqrt.approx.ftz.f32 	%f5, %f4;
	mul.f32 	%f6, %f5, %f4;
	mul.f32 	%f7, %f5, 0fBF000000;
	fma.rn.f32 	%f8, %f6, %f7, 0f3F000000;
	fma.rn.f32 	%f9, %f6, %f8, %f6;
	setp.eq.f32 	%p2, %f3, 0f3F800000;
	selp.f32 	%f10, 0f00000000, %f9, %p2;
	setp.gt.f32 	%p3, %f3, 0f3F0F5C29;
	selp.f32 	%f11, %f10, %f3, %p3;
	copysign.f32 	%f12, %f1, %f11;
	mul.f32 	%f13, %f12, %f12;
	fma.rn.f32 	%f14, %f13, 0f3D10ECEF, 0f3C8B1ABB;
	fma.rn.f32 	%f15, %f14, %f13, 0f3CFC028C;
	fma.rn.f32 	%f16, %f15, %f13, 0f3D372139;
	fma.rn.f32 	%f17, %f16, %f13, 0f3D9993DB;
	fma.rn.f32 	%f18, %f17, %f13, 0f3E2AAAC6;
	mul.f32 	%f19, %f13, %f18;
	fma.rn.f32 	%f20, %f19, %f12, %f12;
	neg.f32 	%f21, %f20;
	selp.f32 	%f22, %f20, %f21, %p3;
	fma.rn.f32 	%f23, 0f3F6EE581, 0f3FD774EB, %f22;
	setp.gt.f32 	%p4, %f1, 0f3F0F5C29;
	selp.f32 	%f24, %f20, %f23, %p4;
	add.f32 	%f25, %f24, %f24;
	selp.f32 	%f2, %f25, %f24, %p3;
	// begin inline asm
	{  cvt.rn.f16.f32 %rs2, %f2;}

	// end inline asm
	add.s64 	%rd7, %rd4, %rd5;
	st.global.u16 	[%rd7], %rs2;
$L__BB33_2:
	ret;

}
	// .globl	unary_acosh_f32
.visible .entry unary_acosh_f32(
	.param .u64 .ptr .align 1 unary_acosh_f32_param_0,
	.param .u64 .ptr .align 1 unary_acosh_f32_param_1,
	.param .u32 unary_acosh_f32_param_2
)
{
	.reg .pred 	%p<8>;
	.reg .b32 	%r<13>;
	.reg .b32 	%f<39>;
	.reg .b64 	%rd<9>;

	ld.param.u64 	%rd1, [unary_acosh_f32_param_0];
	ld.param.u64 	%rd2, [unary_acosh_f32_param_1];
	ld.param.u32 	%r4, [unary_acosh_f32_param_2];
	mov.u32 	%r5, %ctaid.x;
	mov.u32 	%r6, %ntid.x;
	mov.u32 	%r7, %tid.x;
	mad.lo.s32 	%r1, %r5, %r6, %r7;
	setp.ge.s32 	%p1, %r1, %r4;
	@%p1 bra 	$L__BB34_4;
	cvta.to.global.u64 	%rd3, %rd1;
	mul.wide.s32 	%rd4, %r1, 4;
	add.s64 	%rd5, %rd3, %rd4;
	ld.global.f32 	%f5, [%rd5];
	mov.f32 	%f6, 0f3F800000;
	sub.rn.f32 	%f7, %f5, %f6;
	mov.b32 	%r2, %f7;
	setp.gt.u32 	%p2, %r2, 1258291200;
	fma.rn.f32 	%f8, %f5, %f5, 0fBF800000;
	rsqrt.approx.ftz.f32 	%f9, %f8;
	mul.f32 	%f10, %f8, %f9;
	mul.f32 	%f11, %f9, 0f3F000000;
	neg.f32 	%f12, %f10;
	fma.rn.f32 	%f13, %f12, %f10, %f8;
	fma.rn.f32 	%f14, %f13, %f11, %f10;
	setp.eq.f32 	%p3, %f8, 0f00000000;
	selp.f32 	%f15, 0f00000000, %f14, %p3;
	selp.f32 	%f16, 0fBF800001, %f15, %p2;
	add.f32 	%f1, %f7, %f16;
	add.rz.f32 	%f17, %f1, %f6;
	mov.b32 	%r8, %f17;
	add.s32 	%r9, %r8, -1061158912;
	and.b32  	%r10, %r9, -8388608;
	mov.b32 	%r3, %f1;
	sub.s32 	%r11, %r3, %r10;
	mov.b32 	%f18, %r11;
	sub.s32 	%r12, 1082130432, %r10;
	mov.b32 	%f19, %r12;
	fma.rn.f32 	%f20, %f19, 0f3E800000, 0fBF800000;
	add.f32 	%f21, %f20, %f18;
	cvt.rn.f32.s32 	%f22, %r10;
	mul.f32 	%f23, %f22, 0f34000000;
	fma.rn.f32 	%f24, %f21, 0fBD39BF78, 0f3DD80012;
	fma.rn.f32 	%f25, %f24, %f21, 0fBE0778E0;
	fma.rn.f32 	%f26, %f25, %f21, 0f3E146475;
	fma.rn.f32 	%f27, %f26, %f21, 0fBE2A68DD;
	fma.rn.f32 	%f28, %f27, %f21, 0f3E4CAF9E;
	fma.rn.f32 	%f29, %f28, %f21, 0fBE800042;
	fma.rn.f32 	%f30, %f29, %f21, 0f3EAAAAE6;
	fma.rn.f32 	%f31, %f30, %f21, 0fBF000000;
	mul.f32 	%f32, %f21, %f31;
	fma.rn.f32 	%f33, %f32, %f21, %f21;
	fma.rn.f32 	%f38, %f23, 0f3F317218, %f33;
	setp.lt.u32 	%p4, %r3, 2139095040;
	@%p4 bra 	$L__BB34_3;
	setp.gt.s32 	%p5, %r3, -1082130432;
	fma.rn.f32 	%f34, %f1, 0f7F800000, 0f7F800000;
	selp.f32 	%f35, %f34, %f38, %p5;
	setp.eq.f32 	%p6, %f1, 0f00000000;
	selp.f32 	%f38, 0f80000000, %f35, %p6;
$L__BB34_3:
	setp.gt.u32 	%p7, %r2, 1258291200;
	add.f32 	%f36, %f38, 0f3F317218;
	selp.f32 	%f37, %f36, %f38, %p7;
	cvta.to.global.u64 	%rd6, %rd2;
	add.s64 	%rd8, %rd6, %rd4;
	st.global.f32 	[%rd8], %f37;
$L__BB34_4:
	ret;

}
	// .globl	unary_acosh_f16
.visible .entry unary_acosh_f16(
	.param .u64 .ptr .align 1 unary_acosh_f16_param_0,
	.param .u64 .ptr .align 1 unary_acosh_f16_param_1,
	.param .u32 unary_acosh_f16_param_2
)
{
	.reg .pred 	%p<8>;
	.reg .b16 	%rs<3>;
	.reg .b32 	%r<13>;
	.reg .b32 	%f<39>;
	.reg .b64 	%rd<9>;

	ld.param.u64 	%rd1, [unary_acosh_f16_param_0];
	ld.param.u64 	%rd2, [unary_acosh_f16_param_1];
	ld.param.u32 	%r4, [unary_acosh_f16_param_2];
	mov.u32 	%r5, %ctaid.x;
	mov.u32 	%r6, %ntid.x;
	mov.u32 	%r7, %tid.x;
	mad.lo.s32 	%r1, %r5, %r6, %r7;
	setp.ge.s32 	%p1, %r1, %r4;
	@%p1 bra 	$L__BB35_4;
	cvta.to.global.u64 	%rd3, %rd1;
	mul.wide.s32 	%rd4, %r1, 2;
	add.s64 	%rd5, %rd3, %rd4;
	ld.global.u16 	%rs1, [%rd5];
	// begin inline asm
	{  cvt.f32.f16 %f5, %rs1;}

	// end inline asm
	mov.f32 	%f6, 0f3F800000;
	sub.rn.f32 	%f7, %f5, %f6;
	mov.b32 	%r2, %f7;
	setp.gt.u32 	%p2, %r2, 1258291200;
	fma.rn.f32 	%f8, %f5, %f5, 0fBF800000;
	rsqrt.approx.ftz.f32 	%f9, %f8;
	mul.f32 	%f10, %f8, %f9;
	mul.f32 	%f11, %f9, 0f3F000000;
	neg.f32 	%f12, %f10;
	fma.rn.f32 	%f13, %f12, %f10, %f8;
	fma.rn.f32 	%f14, %f13, %f11, %f10;
	setp.eq.f32 	%p3, %f8, 0f00000000;
	selp.f32 	%f15, 0f00000000, %f14, %p3;
	selp.f32 	%f16, 0fBF800001, %f15, %p2;
	add.f32 	%f1, %f7, %f16;
	add.rz.f32 	%f17, %f1, %f6;
	mov.b32 	%r8, %f17;
	add.s32 	%r9, %r8, -1061158912;
	and.b32  	%r10, %r9, -8388608;
	mov.b32 	%r3, %f1;
	sub.s32 	%r11, %r3, %r10;
	mov.b32 	%f18, %r11;
	sub.s32 	%r12, 1082130432, %r10;
	mov.b32 	%f19, %r12;
	fma.rn.f32 	%f20, %f19, 0f3E800000, 0fBF800000;
	add.f32 	%f21, %f20, %f18;
	cvt.rn.f32.s32 	%f22, %r10;
	mul.f32 	%f23, %f22, 0f34000000;
	fma.rn.f32 	%f24, %f21, 0fBD39BF78, 0f3DD80012;
	fma.rn.f32 	%f25, %f24, %f21, 0fBE0778E0;
	fma.rn.f32 	%f26, %f25, %f21, 0f3E146475;
	fma.rn.f32 	%f27, %f26, %f21, 0fBE2A68DD;
	fma.rn.f32 	%f28, %f27, %f21, 0f3E4CAF9E;
	fma.rn.f32 	%f29, %f28, %f21, 0fBE800042;
	fma.rn.f32 	%f30, %f29, %f21, 0f3EAAAAE6;
	fma.rn.f32 	%f31, %f30, %f21, 0fBF000000;
	mul.f32 	%f32, %f21, %f31;
	fma.rn.f32 	%f33, %f32, %f21, %f21;
	fma.rn.f32 	%f38, %f23, 0f3F317218, %f33;
	setp.lt.u32 	%p4, %r3, 2139095040;
	@%p4 bra 	$L__BB35_3;
	setp.gt.s32 	%p5, %r3, -1082130432;
	fma.rn.f32 	%f34, %f1, 0f7F800000, 0f7F800000;
	selp.f32 	%f35, %f34, %f38, %p5;
	setp.eq.f32 	%p6, %f1, 0f00000000;
	selp.f32 	%f38, 0f80000000, %f35, %p6;
$L__BB35_3:
	setp.gt.u32 	%p7, %r2, 1258291200;
	add.f32 	%f37, %f38, 0f3F317218;
	selp.f32 	%f36, %f37, %f38, %p7;
	// begin inline asm
	{  cvt.rn.f16.f32 %rs2, %f36;}

	// end inline asm
	cvta.to.global.u64 	%rd6, %rd2;
	add.s64 	%rd8, %rd6, %rd4;
	st.global.u16 	[%rd8], %rs2;
$L__BB35_4:
	ret;

}
	// .globl	unary_tan_f32
.visible .entry unary_tan_f32(
	.param .u64 .ptr .align 1 unary_tan_f32_param_0,
	.param .u64 .ptr .align 1 unary_tan_f32_param_1,
	.param .u32 unary_tan_f32_param_2
)
{
	.local .align 4 .b8 	__local_depot36[28];
	.reg .b64 	%SP;
	.reg .b64 	%SPL;
	.reg .pred 	%p<10>;
	.reg .b32 	%r<44>;
	.reg .b32 	%f<28>;
	.reg .b64 	%rd<29>;
	.reg .b64 	%fd<3>;

	mov.u64 	%SPL, __local_depot36;
	ld.param.u64 	%rd9, [unary_tan_f32_param_0];
	ld.param.u64 	%rd10, [unary_tan_f32_param_1];
	ld.param.u32 	%r16, [unary_tan_f32_param_2];
	add.u64 	%rd1, %SPL, 0;
	mov.u32 	%r17, %ctaid.x;
	mov.u32 	%r18, %ntid.x;
	mov.u32 	%r19, %tid.x;
	mad.lo.s32 	%r1, %r17, %r18, %r19;
	setp.ge.s32 	%p1, %r1, %r16;
	@%p1 bra 	$L__BB36_10;
	cvta.to.global.u64 	%rd12, %rd9;
	mul.wide.s32 	%rd13, %r1, 4;
	add.s64 	%rd14, %rd12, %rd13;
	ld.global.f32 	%f1, [%rd14];
	mul.f32 	%f7, %f1, 0f3F22F983;
	cvt.rni.s32.f32 	%r43, %f7;
	cvt.rn.f32.s32 	%f8, %r43;
	fma.rn.f32 	%f9, %f8, 0fBFC90FDA, %f1;
	fma.rn.f32 	%f10, %f8, 0fB3A22168, %f9;
	fma.rn.f32 	%f27, %f8, 0fA7C234C5, %f10;
	abs.f32 	%f3, %f1;
	setp.ltu.f32 	%p2, %f3, 0f47CE4780;
	@%p2 bra 	$L__BB36_9;
	setp.neu.f32 	%p3, %f3, 0f7F800000;
	@%p3 bra 	$L__BB36_4;
	mov.f32 	%f13, 0f00000000;
	mul.rn.f32 	%f27, %f1, %f13;
	mov.b32 	%r43, 0;
	bra.uni 	$L__BB36_9;
$L__BB36_4:
	mov.b32 	%r3, %f1;
	shl.b32 	%r21, %r3, 8;
	or.b32  	%r4, %r21, -2147483648;
	mov.b64 	%rd28, 0;
	mov.b32 	%r40, 0;
	mov.u64 	%rd26, __cudart_i2opi_f;
	mov.u64 	%rd27, %rd1;
$L__BB36_5:
	.pragma "nounroll";
	ld.global.nc.u32 	%r22, [%rd26];
	mad.wide.u32 	%rd17, %r22, %r4, %rd28;
	shr.u64 	%rd28, %rd17, 32;
	st.local.u32 	[%rd27], %rd17;
	add.s32 	%r40, %r40, 1;
	add.s64 	%rd27, %rd27, 4;
	add.s64 	%rd26, %rd26, 4;
	setp.ne.s32 	%p4, %r40, 6;
	@%p4 bra 	$L__BB36_5;
	shr.u32 	%r23, %r3, 23;
	st.local.u32 	[%rd1+24], %rd28;
	and.b32  	%r7, %r23, 31;
	and.b32  	%r24, %r23, 224;
	add.s32 	%r25, %r24, -128;
	shr.u32 	%r26, %r25, 5;
	mul.wide.u32 	%rd18, %r26, 4;
	sub.s64 	%rd8, %rd1, %rd18;
	ld.local.u32 	%r41, [%rd8+24];
	ld.local.u32 	%r42, [%rd8+20];
	setp.eq.s32 	%p5, %r7, 0;
	@%p5 bra 	$L__BB36_8;
	shf.l.wrap.b32 	%r41, %r42, %r41, %r7;
	ld.local.u32 	%r27, [%rd8+16];
	shf.l.wrap.b32 	%r42, %r27, %r42, %r7;
$L__BB36_8:
	shr.u32 	%r28, %r41, 30;
	shf.l.wrap.b32 	%r29, %r42, %r41, 2;
	shl.b32 	%r30, %r42, 2;
	shr.u32 	%r31, %r29, 31;
	add.s32 	%r32, %r31, %r28;
	neg.s32 	%r33, %r32;
	setp.lt.s32 	%p6, %r3, 0;
	selp.b32 	%r43, %r33, %r32, %p6;
	xor.b32  	%r34, %r29, %r3;
	shr.s32 	%r35, %r29, 31;
	xor.b32  	%r36, %r35, %r29;
	xor.b32  	%r37, %r35, %r30;
	cvt.u64.u32 	%rd19, %r36;
	shl.b64 	%rd20, %rd19, 32;
	cvt.u64.u32 	%rd21, %r37;
	or.b64  	%rd22, %rd20, %rd21;
	cvt.rn.f64.s64 	%fd1, %rd22;
	mul.f64 	%fd2, %fd1, 0d3BF921FB54442D19;
	cvt.rn.f32.f64 	%f11, %fd2;
	neg.f32 	%f12, %f11;
	setp.lt.s32 	%p7, %r34, 0;
	selp.f32 	%f27, %f12, %f11, %p7;
$L__BB36_9:
	mul.f32 	%f14, %f27, %f27;
	fma.rn.f32 	%f15, %f14, 0f3C190000, 0f3B560000;
	fma.rn.f32 	%f16, %f15, %f14, 0f3CC70000;
	fma.rn.f32 	%f17, %f16, %f14, 0f3D5B0000;
	fma.rn.f32 	%f18, %f17, %f14, 0f3E089438;
	fma.rn.f32 	%f19, %f18, %f14, 0f3EAAAA88;
	mul.rn.f32 	%f20, %f14, %f27;
	fma.rn.f32 	%f21, %f19, %f20, %f27;
	abs.f32 	%f22, %f27;
	setp.eq.f32 	%p8, %f22, 0f3A00B43C;
	selp.f32 	%f23, %f27, %f21, %p8;
	and.b32  	%r39, %r43, 1;
	setp.eq.b32 	%p9, %r39, 1;
	neg.f32 	%f24, %f23;
	rcp.approx.ftz.f32 	%f25, %f24;
	selp.f32 	%f26, %f25, %f23, %p9;
	cvta.to.global.u64 	%rd23, %rd10;
	add.s64 	%rd25, %rd23, %rd13;
	st.global.f32 	[%rd25], %f26;
$L__BB36_10:
	ret;

}
	// .globl	unary_tan_f16
.visible .entry unary_tan_f16(
	.param .u64 .ptr .align 1 unary_tan_f16_param_0,
	.param .u64 .ptr .align 1 unary_tan_f16_param_1,
	.param .u32 unary_tan_f16_param_2
)
{
	.reg .pred 	%p<7>;
	.reg .b16 	%rs<28>;
	.reg .b32 	%r<11>;
	.reg .b32 	%f<45>;
	.reg .b64 	%rd<9>;

	ld.param.u64 	%rd1, [unary_tan_f16_param_0];
	ld.param.u64 	%rd2, [unary_tan_f16_param_1];
	ld.param.u32 	%r2, [unary_tan_f16_param_2];
	mov.u32 	%r3, %ctaid.x;
	mov.u32 	%r4, %ntid.x;
	mov.u32 	%r5, %tid.x;
	mad.lo.s32 	%r1, %r3, %r4, %r5;
	setp.ge.s32 	%p1, %r1, %r2;
	@%p1 bra 	$L__BB37_5;
	cvta.to.global.u64 	%rd3, %rd1;
	mul.wide.s32 	%rd4, %r1, 2;
	add.s64 	%rd5, %rd3, %rd4;
	ld.global.u16 	%rs5, [%rd5];
	// begin inline asm
	{  cvt.f32.f16 %f5, %rs5;}

	// end inline asm
	fma.rn.f32 	%f13, %f5, 0f3F22F983, 0f4B400000;
	mov.b32 	%r6, %f13;
	mov.f32 	%f14, 0f4B400000;
	sub.rn.f32 	%f15, %f13, %f14;
	fma.rn.f32 	%f16, %f15, 0fBFC90FDA, %f5;
	fma.rn.f32 	%f17, %f15, 0fB3A22168, %f16;
	mul.f32 	%f18, %f17, %f17;
	and.b32  	%r7, %r6, 1;
	setp.eq.b32 	%p2, %r7, 1;
	selp.f32 	%f19, 0f37CCF5CE, 0fB94CA1F9, %p2;
	selp.f32 	%f20, 0fBAB6061A, 0f3C08839E, %p2;
	selp.f32 	%f21, 0f3D2AAAA5, 0fBE2AAAA3, %p2;
	selp.f32 	%f22, 0fBF000000, 0f00000000, %p2;
	selp.f32 	%f23, %f18, %f17, %p2;
	selp.f32 	%f24, 0f3F800000, %f17, %p2;
	fma.rn.f32 	%f25, %f19, %f18, %f20;
	fma.rn.f32 	%f26, %f25, %f18, %f21;
	fma.rn.f32 	%f27, %f26, %f18, %f22;
	fma.rn.f32 	%f28, %f27, %f23, %f24;
	and.b32  	%r8, %r6, 2;
	setp.eq.s32 	%p3, %r8, 0;
	neg.f32 	%f29, %f28;
	selp.f32 	%f6, %f28, %f29, %p3;
	// begin inline asm
	{  cvt.rn.f16.f32 %rs7, %f6;}

	// end inline asm
	// begin inline asm
	{
	  .reg.b16 i,r,t;     
	  mov.b16 r, %rs7;      
	  mov.b16 i, %rs5;      
	  and.b16 t, r, 0x8000U; 
	  abs.f16 r, r;   
	  abs.f16 i, i;   
	{.reg.b16 spc, ulp, p;
  mov.b16 spc,0X32B3U;
  mov.b16 ulp,0x0800U;
  set.eq.f16.f16 p,i, spc;
  fma.rn.f16 r,p,ulp,r;
}
{.reg.b16 spc, ulp, p;
  mov.b16 spc,0X5CB0U;
  mov.b16 ulp,0x9000U;
  set.eq.f16.f16 p,i, spc;
  fma.rn.f16 r,p,ulp,r;
}
  or.b16  r,r,t;      
	  mov.b16 %rs7, r;      
}

	// end inline asm
	add.s32 	%r9, %r6, 1;
	selp.f32 	%f30, 0fB94CA1F9, 0f37CCF5CE, %p2;
	selp.f32 	%f31, 0f3C08839E, 0fBAB6061A, %p2;
	selp.f32 	%f32, 0fBE2AAAA3, 0f3D2AAAA5, %p2;
	selp.f32 	%f33, 0f00000000, 0fBF000000, %p2;
	selp.f32 	%f34, %f17, %f18, %p2;
	selp.f32 	%f35, %f17, 0f3F800000, %p2;
	fma.rn.f32 	%f36, %f30, %f18, %f31;
	fma.rn.f32 	%f37, %f36, %f18, %f32;
	fma.rn.f32 	%f38, %f37, %f18, %f33;
	fma.rn.f32 	%f39, %f38, %f34, %f35;
	and.b32  	%r10, %r9, 2;
	setp.eq.s32 	%p4, %r10, 0;
	neg.f32 	%f40, %f39;
	selp.f32 	%f7, %f39, %f40, %p4;
	// begin inline asm
	{  cvt.rn.f16.f32 %rs11, %f7;}

	// end inline asm
	// begin inline asm
	{
	  .reg.b16 i,r;        
	  mov.b16 r, %rs11;       
	  mov.b16 i, %rs5;       
	  abs.f16 i, i;        
	{.reg.b16 spc, ulp, p;
  mov.b16 spc,0X2B7CU;
  mov.b16 ulp,0x1000U;
  set.eq.f16.f16 p,i, spc;
  fma.rn.f16 r,p,ulp,r;
}
  mov.b16 %rs11, r;       
}

	// end inline asm
	// begin inline asm
	{  cvt.f32.f16 %f8, %rs7;}

	// end inline asm
	// begin inline asm
	{  cvt.f32.f16 %f9, %rs11;}

	// end inline asm
	// begin inline asm
	{rcp.approx.ftz.f32 %f10, %f9;
}
	// end inline asm
	mul.f32 	%f12, %f8, %f10;
	// begin inline asm
	{  cvt.rn.f16.f32 %rs27, %f12;}

	// end inline asm
	// begin inline asm
	{abs.f16 %rs17,%rs27;
}
	// end inline asm
	mov.b16 	%rs21, 143;
	// begin inline asm
	{ .reg .pred __$temp3;
  setp.lt.f16  __$temp3, %rs17, %rs21;
  selp.u16 %rs19, 1, 0, __$temp3;}
	// end inline asm
	setp.eq.s16 	%p5, %rs19, 0;
	@%p5 bra 	$L__BB37_4;
	mov.f32 	%f41, 0f00000000;
	// begin inline asm
	{  cvt.rn.f16.f32 %rs22, %f41;}

	// end inline asm
	// begin inline asm
	{ .reg .pred __$temp3;
  setp.lt.f16  __$temp3, %rs22, %rs17;
  selp.u16 %rs23, 1, 0, __$temp3;}
	// end inline asm
	setp.eq.s16 	%p6, %rs23, 0;
	@%p6 bra 	$L__BB37_4;
	neg.f32 	%f43, %f9;
	fma.rn.f32 	%f44, %f43, %f12, %f8;
	fma.rn.f32 	%f42, %f10, %f44, %f12;
	// begin inline asm
	{  cvt.rn.f16.f32 %rs27, %f42;}

	// end inline asm
$L__BB37_4:
	cvta.to.global.u64 	%rd6, %rd2;
	add.s64 	%rd8, %rd6, %rd4;
	st.global.u16 	[%rd8], %rs27;
$L__BB37_5:
	ret;

}
	// .globl	unary_tanh_f32
.visible .entry unary_tanh_f32(
	.param .u64 .ptr .align 1 unary_tanh_f32_param_0,
	.param .u64 .ptr .align 1 unary_tanh_f32_param_1,
	.param .u32 unary_tanh_f32_param_2
)
{
	.reg .pred 	%p<4>;
	.reg .b32 	%r<6>;
	.reg .b32 	%f<17>;
	.reg .b64 	%rd<8>;

	ld.param.u64 	%rd1, [unary_tanh_f32_param_0];
	ld.param.u64 	%rd2, [unary_tanh_f32_param_1];
	ld.param.u32 	%r2, [unary_tanh_f32_param_2];
	mov.u32 	%r3, %ctaid.x;
	mov.u32 	%r4, %ntid.x;
	mov.u32 	%r5, %tid.x;
	mad.lo.s32 	%r1, %r3, %r4, %r5;
	setp.ge.s32 	%p1, %r1, %r2;
	@%p1 bra 	$L__BB38_2;
	cvta.to.global.u64 	%rd3, %rd1;
	cvta.to.global.u64 	%rd4, %rd2;
	mul.wide.s32 	%rd5, %r1, 4;
	add.s64 	%rd6, %rd3, %rd5;
	ld.global.f32 	%f1, [%rd6];
	abs.f32 	%f2, %f1;
	mul.f32 	%f3, %f2, 0f4038AA3B;
	ex2.approx.ftz.f32 	%f4, %f3;
	add.f32 	%f5, %f4, 0f3F800000;
	rcp.approx.ftz.f32 	%f6, %f5;
	fma.rn.f32 	%f7, %f6, 0fC0000000, 0f3F800000;
	setp.ge.f32 	%p2, %f2, 0f41102CB4;
	selp.f32 	%f8, 0f3F800000, %f7, %p2;
	copysign.f32 	%f9, %f1, %f8;
	mul.f32 	%f10, %f1, %f1;
	fma.rn.f32 	%f11, %f10, 0f3C80F082, 0fBD563CAE;
	fma.rn.f32 	%f12, %f11, %f10, 0f3E085941;
	fma.rn.f32 	%f13, %f12, %f10, 0fBEAAA9ED;
	fma.rn.f32 	%f14, %f13, %f10, 0f00000000;
	fma.rn.f32 	%f15, %f14, %f1, %f1;
	setp.ge.f32 	%p3, %f2, 0f3F19999A;
	selp.f32 	%f16, %f9, %f15, %p3;
	add.s64 	%rd7, %rd4, %rd5;
	st.global.f32 	[%rd7], %f16;
$L__BB38_2:
	ret;

}
	// .globl	unary_tanh_f16
.visible .entry unary_tanh_f16(
	.param .u64 .ptr .align 1 unary_tanh_f16_param_0,
	.param .u64 .ptr .align 1 unary_tanh_f16_param_1,
	.param .u32 unary_tanh_f16_param_2
)
{
	.reg .pred 	%p<4>;
	.reg .b16 	%rs<3>;
	.reg .b32 	%r<6>;
	.reg .b32 	%f<17>;
	.reg .b64 	%rd<8>;

	ld.param.u64 	%rd1, [unary_tanh_f16_param_0];
	ld.param.u64 	%rd2, [unary_tanh_f16_param_1];
	ld.param.u32 	%r2, [unary_tanh_f16_param_2];
	mov.u32 	%r3, %ctaid.x;
	mov.u32 	%r4, %ntid.x;
	mov.u32 	%r5, %tid.x;
	mad.lo.s32 	%r1, %r3, %r4, %r5;
	setp.ge.s32 	%p1, %r1, %r2;
	@%p1 bra 	$L__BB39_2;
	cvta.to.global.u64 	%rd3, %rd1;
	cvta.to.global.u64 	%rd4, %rd2;
	mul.wide.s32 	%rd5, %r1, 2;
	add.s64 	%rd6, %rd3, %rd5;
	ld.global.u16 	%rs1, [%rd6];
	// begin inline asm
	{  cvt.f32.f16 %f1, %rs1;}

	// end inline asm
	abs.f32 	%f3, %f1;
	mul.f32 	%f4, %f3, 0f4038AA3B;
	ex2.approx.ftz.f32 	%f5, %f4;
	add.f32 	%f6, %f5, 0f3F800000;
	rcp.approx.ftz.f32 	%f7, %f6;
	fma.rn.f32 	%f8, %f7, 0fC0000000, 0f3F800000;
	setp.ge.f32 	%p2, %f3, 0f41102CB4;
	selp.f32 	%f9, 0f3F800000, %f8, %p2;
	copysign.f32 	%f10, %f1, %f9;
	mul.f32 	%f11, %f1, %f1;
	fma.rn.f32 	%f12, %f11, 0f3C80F082, 0fBD563CAE;
	fma.rn.f32 	%f13, %f12, %f11, 0f3E085941;
	fma.rn.f32 	%f14, %f13, %f11, 0fBEAAA9ED;
	fma.rn.f32 	%f15, %f14, %f11, 0f00000000;
	fma.rn.f32 	%f16, %f15, %f1, %f1;
	setp.ge.f32 	%p3, %f3, 0f3F19999A;
	selp.f32 	%f2, %f10, %f16, %p3;
	// begin inline asm
	{  cvt.rn.f16.f32 %rs2, %f2;}

	// end inline asm
	add.s64 	%rd7, %rd4, %rd5;
	st.global.u16 	[%rd7], %rs2;
$L__BB39_2:
	ret;

}
	// .globl	unary_atan_f32
.visible .entry unary_atan_f32(
	.param .u64 .ptr .align 1 unary_atan_f32_param_0,
	.param .u64 .ptr .align 1 unary_atan_f32_param_1,
	.param .u32 unary_atan_f32_param_2
)
{
	.reg .pred 	%p<4>;
	.reg .b32 	%r<6>;
	.reg .b32 	%f<20>;
	.reg .b64 	%rd<8>;

	ld.param.u64 	%rd1, [unary_atan_f32_param_0];
	ld.param.u64 	%rd2, [unary_atan_f32_param_1];
	ld.param.u32 	%r2, [unary_atan_f32_param_2];
	mov.u32 	%r3, %ctaid.x;
	mov.u32 	%r4, %ntid.x;
	mov.u32 	%r5, %tid.x;
	mad.lo.s32 	%r1, %r3, %r4, %r5;
	setp.ge.s32 	%p1, %r1, %r2;
	@%p1 bra 	$L__BB40_2;
	cvta.to.global.u64 	%rd3, %rd1;
	cvta.to.global.u64 	%rd4, %rd2;
	mul.wide.s32 	%rd5, %r1, 4;
	add.s64 	%rd6, %rd3, %rd5;
	ld.global.f32 	%f1, [%rd6];
	abs.f32 	%f2, %f1;
	setp.gt.f32 	%p2, %f2, 0f3F800000;
	rcp.approx.ftz.f32 	%f3, %f2;
	selp.f32 	%f4, %f3, %f2, %p2;
	mul.f32 	%f5, %f4, %f4;
	fma.rn.f32 	%f6, %f5, 0f3B2090AA, 0fBC6BE14F;
	fma.rn.f32 	%f7, %f6, %f5, 0f3D23397E;
	fma.rn.f32 	%f8, %f7, %f5, 0fBD948A7A;
	fma.rn.f32 	%f9, %f8, %f5, 0f3DD76B21;
	fma.rn.f32 	%f10, %f9, %f5, 0fBE111E88;
	fma.rn.f32 	%f11, %f10, %f5, 0f3E4CAF60;
	fma.rn.f32 	%f12, %f11, %f5, 0fBEAAAA27;
	mul.f32 	%f13, %f5, %f12;
	fma.rn.f32 	%f14, %f13, %f4, %f4;
	neg.f32 	%f15, %f14;
	fma.rn.f32 	%f16, 0f3F6EE581, 0f3FD774EB, %f15;
	selp.f32 	%f17, %f16, %f14, %p2;
	setp.num.f32 	%p3, %f2, %f2;
	copysign.f32 	%f18, %f1, %f17;
	selp.f32 	%f19, %f18, %f17, %p3;
	add.s64 	%rd7, %rd4, %rd5;
	st.global.f32 	[%rd7], %f19;
$L__BB40_2:
	ret;

}
	// .globl	unary_atan_f16
.visible .entry unary_atan_f16(
	.param .u64 .ptr .align 1 unary_atan_f16_param_0,
	.param .u64 .ptr .align 1 unary_atan_f16_param_1,
	.param .u32 unary_atan_f16_param_2
)
{
	.reg .pred 	%p<4>;
	.reg .b16 	%rs<3>;
	.reg .b32 	%r<6>;
	.reg .b32 	%f<20>;
	.reg .b64 	%rd<8>;

	ld.param.u64 	%rd1, [unary_atan_f16_param_0];
	ld.param.u64 	%rd2, [unary_atan_f16_param_1];
	ld.param.u32 	%r2, [unary_atan_f16_param_2];
	mov.u32 	%r3, %ctaid.x;
	mov.u32 	%r4, %ntid.x;
	mov.u32 	%r5, %tid.x;
	mad.lo.s32 	%r1, %r3, %r4, %r5;
	setp.ge.s32 	%p1, %r1, %r2;
	@%p1 bra 	$L__BB41_2;
	cvta.to.global.u64 	%rd3, %rd1;
	cvta.to.global.u64 	%rd4, %rd2;
	mul.wide.s32 	%rd5, %r1, 2;
	add.s64 	%rd6, %rd3, %rd5;
	ld.global.u16 	%rs1, [%rd6];
	// begin inline asm
	{  cvt.f32.f16 %f1, %rs1;}

	// end inline asm
	abs.f32 	%f3, %f1;
	setp.gt.f32 	%p2, %f3, 0f3F800000;
	rcp.approx.ftz.f32 	%f4, %f3;
	selp.f32 	%f5, %f4, %f3, %p2;
	mul.f32 	%f6, %f5, %f5;
	fma.rn.f32 	%f7, %f6, 0f3B2090AA, 0fBC6BE14F;
	fma.rn.f32 	%f8, %f7, %f6, 0f3D23397E;
	fma.rn.f32 	%f9, %f8, %f6, 0fBD948A7A;
	fma.rn.f32 	%f10, %f9, %f6, 0f3DD76B21;
	fma.rn.f32 	%f11, %f10, %f6, 0fBE111E88;
	fma.rn.f32 	%f12, %f11, %f6, 0f3E4CAF60;
	fma.rn.f32 	%f13, %f12, %f6, 0fBEAAAA27;
	mul.f32 	%f14, %f6, %f13;
	fma.rn.f32 	%f15, %f14, %f5, %f5;
	neg.f32 	%f16, %f15;
	fma.rn.f32 	%f17, 0f3F6EE581, 0f3FD774EB, %f16;
	selp.f32 	%f18, %f17, %f15, %p2;
	setp.num.f32 	%p3, %f3, %f3;
	copysign.f32 	%f19, %f1, %f18;
	selp.f32 	%f2, %f19, %f18, %p3;
	// begin inline asm
	{  cvt.rn.f16.f32 %rs2, %f2;}

	// end inline asm
	add.s64 	%rd7, %rd4, %rd5;
	st.global.u16 	[%rd7], %rs2;
$L__BB41_2:
	ret;

}
	// .globl	unary_atanh_f32
.visible .entry unary_atanh_f32(
	.param .u64 .ptr .align 1 unary_atanh_f32_param_0,
	.param .u64 .ptr .align 1 unary_atanh_f32_param_1,
	.param .u32 unary_atanh_f32_param_2
)
{
	.reg .pred 	%p<6>;
	.reg .b32 	%r<12>;
	.reg .b32 	%f<35>;
	.reg .b64 	%rd<9>;

	ld.param.u64 	%rd1, [unary_atanh_f32_param_0];
	ld.param.u64 	%rd2, [unary_atanh_f32_param_1];
	ld.param.u32 	%r3, [unary_atanh_f32_param_2];
	mov.u32 	%r4, %ctaid.x;
	mov.u32 	%r5, %ntid.x;
	mov.u32 	%r6, %tid.x;
	mad.lo.s32 	%r1, %r4, %r5, %r6;
	setp.ge.s32 	%p1, %r1, %r3;
	@%p1 bra 	$L__BB42_4;
	cvta.to.global.u64 	%rd3, %rd1;
	mul.wide.s32 	%rd4, %r1, 4;
	add.s64 	%rd5, %rd3, %rd4;
	ld.global.f32 	%f1, [%rd5];
	abs.f32 	%f6, %f1;
	mov.f32 	%f7, 0f3F800000;
	sub.f32 	%f8, %f7, %f6;
	rcp.approx.ftz.f32 	%f9, %f8;
	add.f32 	%f10, %f9, %f9;
	mul.f32 	%f11, %f6, %f10;
	setp.gt.f32 	%p2, %f6, 0f7E800000;
	selp.f32 	%f2, 0fC0000000, %f11, %p2;
	add.rz.f32 	%f12, %f2, %f7;
	mov.b32 	%r7, %f12;
	add.s32 	%r8, %r7, -1061158912;
	and.b32  	%r9, %r8, -8388608;
	mov.b32 	%r2, %f2;
	sub.s32 	%r10, %r2, %r9;
	mov.b32 	%f13, %r10;
	sub.s32 	%r11, 1082130432, %r9;
	mov.b32 	%f14, %r11;
	fma.rn.f32 	%f15, %f14, 0f3E800000, 0fBF800000;
	add.f32 	%f16, %f15, %f13;
	cvt.rn.f32.s32 	%f17, %r9;
	mul.f32 	%f18, %f17, 0f34000000;
	fma.rn.f32 	%f19, %f16, 0fBD39BF78, 0f3DD80012;
	fma.rn.f32 	%f20, %f19, %f16, 0fBE0778E0;
	fma.rn.f32 	%f21, %f20, %f16, 0f3E146475;
	fma.rn.f32 	%f22, %f21, %f16, 0fBE2A68DD;
	fma.rn.f32 	%f23, %f22, %f16, 0f3E4CAF9E;
	fma.rn.f32 	%f24, %f23, %f16, 0fBE800042;
	fma.rn.f32 	%f25, %f24, %f16, 0f3EAAAAE6;
	fma.rn.f32 	%f26, %f25, %f16, 0fBF000000;
	mul.f32 	%f27, %f16, %f26;
	fma.rn.f32 	%f28, %f27, %f16, %f16;
	fma.rn.f32 	%f34, %f18, 0f3F317218, %f28;
	setp.lt.u32 	%p3, %r2, 2139095040;
	@%p3 bra 	$L__BB42_3;
	setp.gt.s32 	%p4, %r2, -1082130432;
	fma.rn.f32 	%f29, %f2, 0f7F800000, 0f7F800000;
	selp.f32 	%f30, %f29, %f34, %p4;
	setp.eq.f32 	%p5, %f2, 0f00000000;
	selp.f32 	%f34, 0f80000000, %f30, %p5;
$L__BB42_3:
	mov.f32 	%f31, 0f3F000000;
	copysign.f32 	%f32, %f1, %f31;
	mul.f32 	%f33, %f32, %f34;
	cvta.to.global.u64 	%rd6, %rd2;
	add.s64 	%rd8, %rd6, %rd4;
	st.global.f32 	[%rd8], %f33;
$L__BB42_4:
	ret;

}
	// .globl	unary_atanh_f16
.visible .entry unary_atanh_f16(
	.param .u64 .ptr .align 1 unary_atanh_f16_param_0,
	.param .u64 .ptr .align 1 unary_atanh_f16_param_1,
	.param .u32 unary_atanh_f16_param_2
)
{
	.reg .pred 	%p<6>;
	.reg .b16 	%rs<3>;
	.reg .b32 	%r<12>;
	.reg .b32 	%f<36>;
	.reg .b64 	%rd<9>;

	ld.param.u64 	%rd1, [unary_atanh_f16_param_0];
	ld.param.u64 	%rd2, [unary_atanh_f16_param_1];
	ld.param.u32 	%r3, [unary_atanh_f16_param_2];
	mov.u32 	%r4, %ctaid.x;
	mov.u32 	%r5, %ntid.x;
	mov.u32 	%r6, %tid.x;
	mad.lo.s32 	%r1, %r4, %r5, %r6;
	setp.ge.s32 	%p1, %r1, %r3;
	@%p1 bra 	$L__BB43_4;
	cvta.to.global.u64 	%rd3, %rd1;
	mul.wide.s32 	%rd4, %r1, 2;
	add.s64 	%rd5, %rd3, %rd4;
	ld.global.u16 	%rs1, [%rd5];
	// begin inline asm
	{  cvt.f32.f16 %f6, %rs1;}

	// end inline asm
	abs.f32 	%f7, %f6;
	mov.f32 	%f8, 0f3F800000;
	sub.f32 	%f9, %f8, %f7;
	rcp.approx.ftz.f32 	%f10, %f9;
	add.f32 	%f11, %f10, %f10;
	mul.f32 	%f12, %f7, %f11;
	setp.gt.f32 	%p2, %f7, 0f7E800000;
	selp.f32 	%f2, 0fC0000000, %f12, %p2;
	add.rz.f32 	%f13, %f2, %f8;
	mov.b32 	%r7, %f13;
	add.s32 	%r8, %r7, -1061158912;
	and.b32  	%r9, %r8, -8388608;
	mov.b32 	%r2, %f2;
	sub.s32 	%r10, %r2, %r9;
	mov.b32 	%f14, %r10;
	sub.s32 	%r11, 1082130432, %r9;
	mov.b32 	%f15, %r11;
	fma.rn.f32 	%f16, %f15, 0f3E800000, 0fBF800000;
	add.f32 	%f17, %f16, %f14;
	cvt.rn.f32.s32 	%f18, %r9;
	mul.f32 	%f19, %f18, 0f34000000;
	fma.rn.f32 	%f20, %f17, 0fBD39BF78, 0f3DD80012;
	fma.rn.f32 	%f21, %f20, %f17, 0fBE0778E0;
	fma.rn.f32 	%f22, %f21, %f17, 0f3E146475;
	fma.rn.f32 	%f23, %f22, %f17, 0fBE2A68DD;
	fma.rn.f32 	%f24, %f23, %f17, 0f3E4CAF9E;
	fma.rn.f32 	%f25, %f24, %f17, 0fBE800042;
	fma.rn.f32 	%f26, %f25, %f17, 0f3EAAAAE6;
	fma.rn.f32 	%f27, %f26, %f17, 0fBF000000;
	mul.f32 	%f28, %f17, %f27;
	fma.rn.f32 	%f29, %f28, %f17, %f17;
	fma.rn.f32 	%f35, %f19, 0f3F317218, %f29;
	setp.lt.u32 	%p3, %r2, 2139095040;
	@%p3 bra 	$L__BB43_3;
	setp.gt.s32 	%p4, %r2, -1082130432;
	fma.rn.f32 	%f30, %f2, 0f7F800000, 0f7F800000;
	selp.f32 	%f31, %f30, %f35, %p4;
	setp.eq.f32 	%p5, %f2, 0f00000000;
	selp.f32 	%f35, 0f80000000, %f31, %p5;
$L__BB43_3:
	mov.f32 	%f33, 0f3F000000;
	copysign.f32 	%f34, %f6, %f33;
	mul.f32 	%f32, %f34, %f35;
	// begin inline asm
	{  cvt.rn.f16.f32 %rs2, %f32;}

	// end inline asm
	cvta.to.global.u64 	%rd6, %rd2;
	add.s64 	%rd8, %rd6, %rd4;
	st.global.u16 	[%rd8], %rs2;
$L__BB43_4:
	ret;

}
	// .globl	unary_exp_f32
.visible .entry unary_exp_f32(
	.param .u64 .ptr .align 1 unary_exp_f32_param_0,
	.param .u64 .ptr .align 1 unary_exp_f32_param_1,
	.param .u32 unary_exp_f32_param_2
)
{
	.reg .pred 	%p<2>;
	.reg .b32 	%r<8>;
	.reg .b32 	%f<14>;
	.reg .b64 	%rd<8>;

	ld.param.u64 	%rd1, [unary_exp_f32_param_0];
	ld.param.u64 	%rd2, [unary_exp_f32_param_1];
	ld.param.u32 	%r2, [unary_exp_f32_param_2];
	mov.u32 	%r3, %ctaid.x;
	mov.u32 	%r4, %ntid.x;
	mov.u32 	%r5, %tid.x;
	mad.lo.s32 	%r1, %r3, %r4, %r5;
	setp.ge.s32 	%p1, %r1, %r2;
	@%p1 bra 	$L__BB44_2;
	cvta.to.global.u64 	%rd3, %rd1;
	cvta.to.global.u64 	%rd4, %rd2;
	mul.wide.s32 	%rd5, %r1, 4;
	add.s64 	%rd6, %rd3, %rd5;
	ld.global.f32 	%f1, [%rd6];
	fma.rn.f32 	%f2, %f1, 0f3BBB989D, 0f3F000000;
	cvt.sat.f32.f32 	%f3, %f2;
	mov.f32 	%f4, 0f4B400001;
	mov.f32 	%f5, 0f437C0000;
	fma.rm.f32 	%f6, %f3, %f5, %f4;
	add.f32 	%f7, %f6, 0fCB40007F;
	neg.f32 	%f8, %f7;
	fma.rn.f32 	%f9, %f1, 0f3FB8AA3B, %f8;
	fma.rn.f32 	%f10, %f1, 0f32A57060, %f9;
	mov.b32 	%r6, %f6;
	shl.b32 	%r7, %r6, 23;
	mov.b32 	%f11, %r7;
	ex2.approx.ftz.f32 	%f12, %f10;
	mul.f32 	%f13, %f12, %f11;
	add.s64 	%rd7, %rd4, %rd5;
	st.global.f32 	[%rd7], %f13;
$L__BB44_2:
	ret;

}
	// .globl	unary_exp_f16
.visible .entry unary_exp_f16(
	.param .u64 .ptr .align 1 unary_exp_f16_param_0,
	.param .u64 .ptr .align 1 unary_exp_f16_param_1,
	.param .u32 unary_exp_f16_param_2
)
{
	.reg .pred 	%p<2>;
	.reg .b16 	%rs<3>;
	.reg .b32 	%r<6>;
	.reg .b64 	%rd<8>;

	ld.param.u64 	%rd1, [unary_exp_f16_param_0];
	ld.param.u64 	%rd2, [unary_exp_f16_param_1];
	ld.param.u32 	%r2, [unary_exp_f16_param_2];
	mov.u32 	%r3, %ctaid.x;
	mov.u32 	%r4, %ntid.x;
	mov.u32 	%r5, %tid.x;
	mad.lo.s32 	%r1, %r3, %r4, %r5;
	setp.ge.s32 	%p1, %r1, %r2;
	@%p1 bra 	$L__BB45_2;
	cvta.to.global.u64 	%rd3, %rd1;
	cvta.to.global.u64 	%rd4, %rd2;
	mul.wide.s32 	%rd5, %r1, 2;
	add.s64 	%rd6, %rd3, %rd5;
	ld.global.u16 	%rs2, [%rd6];
	// begin inline asm
	{.reg.b32         f, C, nZ;       
 .reg.b16         h,r;            
  mov.b16         h,%rs2;           
  cvt.f32.f16     f,h;            
  mov.b32         C, 0x3fb8aa3bU; 
  mov.b32         nZ, 0x80000000U;
  fma.rn.f32      f,f,C,nZ;       
  ex2.approx.ftz.f32  f,f;        
  cvt.rn.f16.f32      r,f;        
{.reg.b16 spc, ulp, p;
  mov.b16 spc,0X1F79U;
  mov.b16 ulp,0x9400U;
  set.eq.f16.f16 p,h, spc;
  fma.rn.f16 r,p,ulp,r;
}
{.reg.b16 spc, ulp, p;
  mov.b16 spc,0X25CFU;
  mov.b16 ulp,0x9400U;
  set.eq.f16.f16 p,h, spc;
  fma.rn.f16 r,p,ulp,r;
}
{.reg.b16 spc, ulp, p;
  mov.b16 spc,0XC13BU;
  mov.b16 ulp,0x0400U;
  set.eq.f16.f16 p,h, spc;
  fma.rn.f16 r,p,ulp,r;
}
{.reg.b16 spc, ulp, p;
  mov.b16 spc,0XC1EFU;
  mov.b16 ulp,0x0200U;
  set.eq.f16.f16 p,h, spc;
  fma.rn.f16 r,p,ulp,r;
}
  mov.b16         %rs1,r;           
}
	// end inline asm
	add.s64 	%rd7, %rd4, %rd5;
	st.global.u16 	[%rd7], %rs1;
$L__BB45_2:
	ret;

}
	// .globl	unary_sigmoid_f32
.visible .entry unary_sigmoid_f32(
	.param .u64 .ptr .align 1 unary_sigmoid_f32_param_0,
	.param .u64 .ptr .align 1 unary_sigmoid_f32_param_1,
	.param .u32 unary_sigmoid_f32_param_2
)
{
	.reg .pred 	%p<3>;
	.reg .b32 	%r<8>;
	.reg .b32 	%f<19>;
	.reg .b64 	%rd<8>;

	ld.param.u64 	%rd1, [unary_sigmoid_f32_param_0];
	ld.param.u64 	%rd2, [unary_sigmoid_f32_param_1];
	ld.param.u32 	%r2, [unary_sigmoid_f32_param_2];
	mov.u32 	%r3, %ctaid.x;
	mov.u32 	%r4, %ntid.x;
	mov.u32 	%r5, %tid.x;
	mad.lo.s32 	%r1, %r3, %r4, %r5;
	setp.ge.s32 	%p1, %r1, %r2;
	@%p1 bra 	$L__BB46_2;
	cvta.to.global.u64 	%rd3, %rd1;
	cvta.to.global.u64 	%rd4, %rd2;
	mul.wide.s32 	%rd5, %r1, 4;
	add.s64 	%rd6, %rd3, %rd5;
	ld.global.f32 	%f1, [%rd6];
	abs.f32 	%f2, %f1;
	fma.rn.f32 	%f3, %f2, 0fBBBB989D, 0f3F000000;
	cvt.sat.f32.f32 	%f4, %f3;
	mov.f32 	%f5, 0f4B400001;
	mov.f32 	%f6, 0f437C0000;
	fma.rm.f32 	%f7, %f4, %f6, %f5;
	add.f32 	%f8, %f7, 0fCB40007F;
	neg.f32 	%f9, %f8;
	fma.rn.f32 	%f10, %f2, 0fBFB8AA3B, %f9;
	fma.rn.f32 	%f11, %f2, 0fB2A57060, %f10;
	mov.b32 	%r6, %f7;
	shl.b32 	%r7, %r6, 23;
	mov.b32 	%f12, %r7;
	ex2.approx.ftz.f32 	%f13, %f11;
	fma.rn.f32 	%f14, %f13, %f12, 0f3F800000;
	rcp.rn.f32 	%f15, %f14;
	setp.lt.f32 	%p2, %f1, 0f00000000;
	mov.f32 	%f16, 0f3F800000;
	sub.f32 	%f17, %f16, %f15;
	selp.f32 	%f18, %f17, %f15, %p2;
	add.s64 	%rd7, %rd4, %rd5;
	st.global.f32 	[%rd7], %f18;
$L__BB46_2:
	ret;

}
	// .globl	unary_sigmoid_f16
.visible .entry unary_sigmoid_f16(
	.param .u64 .ptr .align 1 unary_sigmoid_f16_param_0,
	.param .u64 .ptr .align 1 unary_sigmoid_f16_param_1,
	.param .u32 unary_sigmoid_f16_param_2
)
{
	.reg .pred 	%p<5>;
	.reg .b16 	%rs<41>;
	.reg .b32 	%r<6>;
	.reg .b32 	%f<16>;
	.reg .b64 	%rd<9>;

	ld.param.u64 	%rd1, [unary_sigmoid_f16_param_0];
	ld.param.u64 	%rd2, [unary_sigmoid_f16_param_1];
	ld.param.u32 	%r2, [unary_sigmoid_f16_param_2];
	mov.u32 	%r3, %ctaid.x;
	mov.u32 	%r4, %ntid.x;
	mov.u32 	%r5, %tid.x;
	mad.lo.s32 	%r1, %r3, %r4, %r5;
	setp.ge.s32 	%p1, %r1, %r2;
	@%p1 bra 	$L__BB47_7;
	cvta.to.global.u64 	%rd3, %rd1;
	mul.wide.s32 	%rd4, %r1, 2;
	add.s64 	%rd5, %rd3, %rd4;
	ld.global.u16 	%rs1, [%rd5];
	mov.f32 	%f5, 0f3F800000;
	// begin inline asm
	{  cvt.rn.f16.f32 %rs9, %f5;}

	// end inline asm
	// begin inline asm
	{abs.f16 %rs10,%rs1;
}
	// end inline asm
	// begin inline asm
	{neg.f16 %rs12,%rs10;
}
	// end inline asm
	// begin inline asm
	{.reg.b32         f, C, nZ;       
 .reg.b16         h,r;            
  mov.b16         h,%rs12;           
  cvt.f32.f16     f,h;            
  mov.b32         C, 0x3fb8aa3bU; 
  mov.b32         nZ, 0x80000000U;
  fma.rn.f32      f,f,C,nZ;       
  ex2.approx.ftz.f32  f,f;        
  cvt.rn.f16.f32      r,f;        
{.reg.b16 spc, ulp, p;
  mov.b16 spc,0X1F79U;
  mov.b16 ulp,0x9400U;
  set.eq.f16.f16 p,h, spc;
  fma.rn.f16 r,p,ulp,r;
}
{.reg.b16 spc, ulp, p;
  mov.b16 spc,0X25CFU;
  mov.b16 ulp,0x9400U;
  set.eq.f16.f16 p,h, spc;
  fma.rn.f16 r,p,ulp,r;
}
{.reg.b16 spc, ulp, p;
  mov.b16 spc,0XC13BU;
  mov.b16 ulp,0x0400U;
  set.eq.f16.f16 p,h, spc;
  fma.rn.f16 r,p,ulp,r;
}
{.reg.b16 spc, ulp, p;
  mov.b16 spc,0XC1EFU;
  mov.b16 ulp,0x0200U;
  set.eq.f16.f16 p,h, spc;
  fma.rn.f16 r,p,ulp,r;
}
  mov.b16         %rs14,r;           
}
	// end inline asm
	// begin inline asm
	{add.f16 %rs16,%rs9,%rs14;
}
	// end inline asm
	// begin inline asm
	{  cvt.f32.f16 %f6, %rs9;}

	// end inline asm
	// begin inline asm
	{  cvt.f32.f16 %f7, %rs16;}

	// end inline asm
	// begin inline asm
	{rcp.approx.ftz.f32 %f8, %f7;
}
	// end inline asm
	mul.f32 	%f10, %f6, %f8;
	// begin inline asm
	{  cvt.rn.f16.f32 %rs40, %f10;}

	// end inline asm
	// begin inline asm
	{abs.f16 %rs22,%rs40;
}
	// end inline asm
	mov.b16 	%rs26, 143;
	// begin inline asm
	{ .reg .pred __$temp3;
  setp.lt.f16  __$temp3, %rs22, %rs26;
  selp.u16 %rs24, 1, 0, __$temp3;}
	// end inline asm
	setp.eq.s16 	%p2, %rs24, 0;
	@%p2 bra 	$L__BB47_4;
	mov.f32 	%f11, 0f00000000;
	// begin inline asm
	{  cvt.rn.f16.f32 %rs27, %f11;}

	// end inline asm
	// begin inline asm
	{ .reg .pred __$temp3;
  setp.lt.f16  __$temp3, %rs27, %rs22;
  selp.u16 %rs28, 1, 0, __$temp3;}
	// end inline asm
	setp.eq.s16 	%p3, %rs28, 0;
	@%p3 bra 	$L__BB47_4;
	neg.f32 	%f13, %f7;
	fma.rn.f32 	%f14, %f13, %f10, %f6;
	fma.rn.f32 	%f12, %f8, %f14, %f10;
	// begin inline asm
	{  cvt.rn.f16.f32 %rs40, %f12;}

	// end inline asm
$L__BB47_4:
	mov.f32 	%f15, 0f00000000;
	// begin inline asm
	{  cvt.rn.f16.f32 %rs32, %f15;}

	// end inline asm
	// begin inline asm
	{ .reg .pred __$temp3;
  setp.lt.f16  __$temp3, %rs1, %rs32;
  selp.u16 %rs33, 1, 0, __$temp3;}
	// end inline asm
	setp.eq.s16 	%p4, %rs33, 0;
	@%p4 bra 	$L__BB47_6;
	// begin inline asm
	{sub.f16 %rs40,%rs9,%rs40;
}
	// end inline asm
$L__BB47_6:
	cvta.to.global.u64 	%rd6, %rd2;
	add.s64 	%rd8, %rd6, %rd4;
	st.global.u16 	[%rd8], %rs40;
$L__BB47_7:
	ret;

}
	// .globl	unary_ln_f32
.visible .entry unary_ln_f32(
	.param .u64 .ptr .align 1 unary_ln_f32_param_0,
	.param .u64 .ptr .align 1 unary_ln_f32_param_1,
	.param .u32 unary_ln_f32_param_2
)
{
	.reg .pred 	%p<5>;
	.reg .b32 	%r<10>;
	.reg .b32 	%f<23>;
	.reg .b64 	%rd<8>;

	ld.param.u64 	%rd1, [unary_ln_f32_param_0];
	ld.param.u64 	%rd2, [unary_ln_f32_param_1];
	ld.param.u32 	%r2, [unary_ln_f32_param_2];
	mov.u32 	%r3, %ctaid.x;
	mov.u32 	%r4, %ntid.x;
	mov.u32 	%r5, %tid.x;
	mad.lo.s32 	%r1, %r3, %r4, %r5;
	setp.ge.s32 	%p1, %r1, %r2;
	@%p1 bra 	$L__BB48_2;
	cvta.to.global.u64 	%rd3, %rd1;
	cvta.to.global.u64 	%rd4, %rd2;
	mul.wide.s32 	%rd5, %r1, 4;
	add.s64 	%rd6, %rd3, %rd5;
	ld.global.f32 	%f1, [%rd6];
	setp.lt.f32 	%p2, %f1, 0f00800000;
	mul.f32 	%f2, %f1, 0f4B000000;
	selp.f32 	%f3, %f2, %f1, %p2;
	selp.f32 	%f4, 0fC1B80000, 0f00000000, %p2;
	mov.b32 	%r6, %f3;
	add.s32 	%r7, %r6, -1059760811;
	and.b32  	%r8, %r7, -8388608;
	sub.s32 	%r9, %r6, %r8;
	mov.b32 	%f5, %r9;
	cvt.rn.f32.s32 	%f6, %r8;
	fma.rn.f32 	%f7, %f6, 0f34000000, %f4;
	add.f32 	%f8, %f5, 0fBF800000;
	fma.rn.f32 	%f9, %f8, 0fBE055027, 0f3E1039F6;
	fma.rn.f32 	%f10, %f9, %f8, 0fBDF8CDCC;
	fma.rn.f32 	%f11, %f10, %f8, 0f3E0F2955;
	fma.rn.f32 	%f12, %f11, %f8, 0fBE2AD8B9;
	fma.rn.f32 	%f13, %f12, %f8, 0f3E4CED0B;
	fma.rn.f32 	%f14, %f13, %f8, 0fBE7FFF22;
	fma.rn.f32 	%f15, %f14, %f8, 0f3EAAAA78;
	fma.rn.f32 	%f16, %f15, %f8, 0fBF000000;
	mul.f32 	%f17, %f8, %f16;
	fma.rn.f32 	%f18, %f17, %f8, %f8;
	fma.rn.f32 	%f19, %f7, 0f3F317218, %f18;
	setp.gt.u32 	%p3, %r6, 2139095039;
	fma.rn.f32 	%f20, %f3, 0f7F800000, 0f7F800000;
	selp.f32 	%f21, %f20, %f19, %p3;
	setp.eq.f32 	%p4, %f3, 0f00000000;
	selp.f32 	%f22, 0fFF800000, %f21, %p4;
	add.s64 	%rd7, %rd4, %rd5;
	st.global.f32 	[%rd7], %f22;
$L__BB48_2:
	ret;

}
	// .globl	unary_ln_f16
.visible .entry unary_ln_f16(
	.param .u64 .ptr .align 1 unary_ln_f16_param_0,
	.param .u64 .ptr .align 1 unary_ln_f16_param_1,
	.param .u32 unary_ln_f16_param_2
)
{
	.reg .pred 	%p<2>;
	.reg .b16 	%rs<3>;
	.reg .b32 	%r<6>;
	.reg .b64 	%rd<8>;

	ld.param.u64 	%rd1, [unary_ln_f16_param_0];
	ld.param.u64 	%rd2, [unary_ln_f16_param_1];
	ld.param.u32 	%r2, [unary_ln_f16_param_2];
	mov.u32 	%r3, %ctaid.x;
	mov.u32 	%r4, %ntid.x;
	mov.u32 	%r5, %tid.x;
	mad.lo.s32 	%r1, %r3, %r4, %r5;
	setp.ge.s32 	%p1, %r1, %r2;
	@%p1 bra 	$L__BB49_2;
	cvta.to.global.u64 	%rd3, %rd1;
	cvta.to.global.u64 	%rd4, %rd2;
	mul.wide.s32 	%rd5, %r1, 2;
	add.s64 	%rd6, %rd3, %rd5;
	ld.global.u16 	%rs2, [%rd6];
	// begin inline asm
	{.reg.b32         f, C;           
 .reg.b16         r,h;            
  mov.b16         h,%rs2;           
  cvt.f32.f16     f,h;            
  lg2.approx.ftz.f32  f,f;        
  mov.b32         C, 0x3f317218U;  
  mul.f32         f,f,C;          
  cvt.rn.f16.f32      r,f;        
{.reg.b16 spc, ulp, p;
  mov.b16 spc,0X160DU;
  mov.b16 ulp,0x9C00U;
  set.eq.f16.f16 p,h, spc;
  fma.rn.f16 r,p,ulp,r;
}
{.reg.b16 spc, ulp, p;
  mov.b16 spc,0X3BFEU;
  mov.b16 ulp,0x8010U;
  set.eq.f16.f16 p,h, spc;
  fma.rn.f16 r,p,ulp,r;
}
{.reg.b16 spc, ulp, p;
  mov.b16 spc,0X3C0BU;
  mov.b16 ulp,0x8080U;
  set.eq.f16.f16 p,h, spc;
  fma.rn.f16 r,p,ulp,r;
}
{.reg.b16 spc, ulp, p;
  mov.b16 spc,0X6051U;
  mov.b16 ulp,0x1C00U;
  set.eq.f16.f16 p,h, spc;
  fma.rn.f16 r,p,ulp,r;
}
  mov.b16         %rs1,r;           
}
	// end inline asm
	add.s64 	%rd7, %rd4, %rd5;
	st.global.u16 	[%rd7], %rs1;
$L__BB49_2:
	ret;

}
	// .globl	unary_erf_f32
.visible .entry unary_erf_f32(
	.param .u64 .ptr .align 1 unary_erf_f32_param_0,
	.param .u64 .ptr .align 1 unary_erf_f32_param_1,
	.param .u32 unary_erf_f32_param_2
)
{
	.reg .pred 	%p<4>;
	.reg .b32 	%r<6>;
	.reg .b32 	%f<27>;
	.reg .b64 	%rd<9>;

	ld.param.u64 	%rd1, [unary_erf_f32_param_0];
	ld.param.u64 	%rd2, [unary_erf_f32_param_1];
	ld.param.u32 	%r2, [unary_erf_f32_param_2];
	mov.u32 	%r3, %ctaid.x;
	mov.u32 	%r4, %ntid.x;
	mov.u32 	%r5, %tid.x;
	mad.lo.s32 	%r1, %r3, %r4, %r5;
	setp.ge.s32 	%p1, %r1, %r2;
	@%p1 bra 	$L__BB50_4;
	cvta.to.global.u64 	%rd3, %rd1;
	mul.wide.s32 	%rd4, %r1, 4;
	add.s64 	%rd5, %rd3, %rd4;
	ld.global.f32 	%f1, [%rd5];
	abs.f32 	%f5, %f1;
	setp.ltu.f32 	%p2, %f5, 0f3F8060FE;
	setp.ge.f32 	%p3, %f5, 0f3F8060FE;
	mul.f32 	%f6, %f1, %f1;
	selp.f32 	%f7, %f5, %f6, %p3;
	selp.f32 	%f8, 0f38EB4C3A, 0f38B1E96A, %p3;
	selp.f32 	%f9, 0fBAAE005B, 0fBA574D20, %p3;
	fma.rn.f32 	%f10, %f8, %f7, %f9;
	selp.f32 	%f11, 0f3C09919F, 0f3BAAD5EA, %p3;
	fma.rn.f32 	%f12, %f10, %f7, %f11;
	selp.f32 	%f13, 0fBD24D99A, 0fBCDC1BE7, %p3;
	fma.rn.f32 	%f14, %f12, %f7, %f13;
	selp.f32 	%f15, 0f3E235519, 0f3DE718AF, %p3;
	fma.rn.f32 	%f16, %f14, %f7, %f15;
	selp.f32 	%f17, 0f3F69B4F9, 0fBEC093AC, %p3;
	fma.rn.f32 	%f18, %f16, %f7, %f17;
	selp.f32 	%f19, 0f3F210A14, 0f3E0375D3, %p3;
	fma.rn.f32 	%f20, %f18, %f7, %f19;
	neg.f32 	%f21, %f7;
	selp.f32 	%f22, %f21, %f1, %p3;
	fma.rn.f32 	%f26, %f20, %f22, %f22;
	@%p2 bra 	$L__BB50_3;
	ex2.approx.ftz.f32 	%f23, %f26;
	mov.f32 	%f24, 0f3F800000;
	sub.f32 	%f25, %f24, %f23;
	copysign.f32 	%f26, %f1, %f25;
$L__BB50_3:
	cvta.to.global.u64 	%rd6, %rd2;
	add.s64 	%rd8, %rd6, %rd4;
	st.global.f32 	[%rd8], %f26;
$L__BB50_4:
	ret;

}
	// .globl	unary_erf_f16
.visible .entry unary_erf_f16(
	.param .u64 .ptr .align 1 unary_erf_f16_param_0,
	.param .u64 .ptr .align 1 unary_erf_f16_param_1,
	.param .u32 unary_erf_f16_param_2
)
{
	.reg .pred 	%p<4>;
	.reg .b16 	%rs<3>;
	.reg .b32 	%r<6>;
	.reg .b32 	%f<29>;
	.reg .b64 	%rd<9>;

	ld.param.u64 	%rd1, [unary_erf_f16_param_0];
	ld.param.u64 	%rd2, [unary_erf_f16_param_1];
	ld.param.u32 	%r2, [unary_erf_f16_param_2];
	mov.u32 	%r3, %ctaid.x;
	mov.u32 	%r4, %ntid.x;
	mov.u32 	%r5, %tid.x;
	mad.lo.s32 	%r1, %r3, %r4, %r5;
	setp.ge.s32 	%p1, %r1, %r2;
	@%p1 bra 	$L__BB51_4;
	cvta.to.global.u64 	%rd3, %rd1;
	mul.wide.s32 	%rd4, %r1, 2;
	add.s64 	%rd5, %rd3, %rd4;
	ld.global.u16 	%rs1, [%rd5];
	// begin inline asm
	{  cvt.f32.f16 %f5, %rs1;}

	// end inline asm
	abs.f32 	%f6, %f5;
	setp.ltu.f32 	%p2, %f6, 0f3F8060FE;
	setp.ge.f32 	%p3, %f6, 0f3F8060FE;
	mul.f32 	%f7, %f5, %f5;
	selp.f32 	%f8, %f6, %f7, %p3;
	selp.f32 	%f9, 0f38EB4C3A, 0f38B1E96A, %p3;
	selp.f32 	%f10, 0fBAAE005B, 0fBA574D20, %p3;
	fma.rn.f32 	%f11, %f9, %f8, %f10;
	selp.f32 	%f12, 0f3C09919F, 0f3BAAD5EA, %p3;
	fma.rn.f32 	%f13, %f11, %f8, %f12;
	selp.f32 	%f14, 0fBD24D99A, 0fBCDC1BE7, %p3;
	fma.rn.f32 	%f15, %f13, %f8, %f14;
	selp.f32 	%f16, 0f3E235519, 0f3DE718AF, %p3;
	fma.rn.f32 	%f17, %f15, %f8, %f16;
	selp.f32 	%f18, 0f3F69B4F9, 0fBEC093AC, %p3;
	fma.rn.f32 	%f19, %f17, %f8, %f18;
	selp.f32 	%f20, 0f3F210A14, 0f3E0375D3, %p3;
	fma.rn.f32 	%f21, %f19, %f8, %f20;
	neg.f32 	%f22, %f8;
	selp.f32 	%f23, %f22, %f5, %p3;
	fma.rn.f32 	%f28, %f21, %f23, %f23;
	@%p2 bra 	$L__BB51_3;
	ex2.approx.ftz.f32 	%f24, %f28;
	mov.f32 	%f25, 0f3F800000;
	sub.f32 	%f26, %f25, %f24;
	copysign.f32 	%f28, %f5, %f26;
$L__BB51_3:
	// begin inline asm
	{  cvt.rn.f16.f32 %rs2, %f28;}

	// end inline asm
	cvta.to.global.u64 	%rd6, %rd2;
	add.s64 	%rd8, %rd6, %rd4;
	st.global.u16 	[%rd8], %rs2;
$L__BB51_4:
	ret;

}
	// .globl	unary_silu_f32
.visible .entry unary_silu_f32(
	.param .u64 .ptr .align 1 unary_silu_f32_param_0,
	.param .u64 .ptr .align 1 unary_silu_f32_param_1,
	.param .u32 unary_silu_f32_param_2
)
{
	.reg .pred 	%p<2>;
	.reg .b32 	%r<8>;
	.reg .b32 	%f<15>;
	.reg .b64 	%rd<8>;

	ld.param.u64 	%rd1, [unary_silu_f32_param_0];
	ld.param.u64 	%rd2, [unary_silu_f32_param_1];
	ld.param.u32 	%r2, [unary_silu_f32_param_2];
	mov.u32 	%r3, %ctaid.x;
	mov.u32 	%r4, %ntid.x;
	mov.u32 	%r5, %tid.x;
	mad.lo.s32 	%r1, %r3, %r4, %r5;
	setp.ge.s32 	%p1, %r1, %r2;
	@%p1 bra 	$L__BB52_2;
	cvta.to.global.u64 	%rd3, %rd1;
	cvta.to.global.u64 	%rd4, %rd2;
	mul.wide.s32 	%rd5, %r1, 4;
	add.s64 	%rd6, %rd3, %rd5;
	ld.global.f32 	%f1, [%rd6];
	fma.rn.f32 	%f2, %f1, 0fBBBB989D, 0f3F000000;
	cvt.sat.f32.f32 	%f3, %f2;
	mov.f32 	%f4, 0f4B400001;
	mov.f32 	%f5, 0f437C0000;
	fma.rm.f32 	%f6, %f3, %f5, %f4;
	add.f32 	%f7, %f6, 0fCB40007F;
	neg.f32 	%f8, %f7;
	fma.rn.f32 	%f9, %f1, 0fBFB8AA3B, %f8;
	fma.rn.f32 	%f10, %f1, 0fB2A57060, %f9;
	mov.b32 	%r6, %f6;
	shl.b32 	%r7, %r6, 23;
	mov.b32 	%f11, %r7;
	ex2.approx.ftz.f32 	%f12, %f10;
	fma.rn.f32 	%f13, %f12, %f11, 0f3F800000;
	div.rn.f32 	%f14, %f1, %f13;
	add.s64 	%rd7, %rd4, %rd5;
	st.global.f32 	[%rd7], %f14;
$L__BB52_2:
	ret;

}
	// .globl	unary_silu_f16
.visible .entry unary_silu_f16(
	.param .u64 .ptr .align 1 unary_silu_f16_param_0,
	.param .u64 .ptr .align 1 unary_silu_f16_param_1,
	.param .u32 unary_silu_f16_param_2
)
{
	.reg .pred 	%p<4>;
	.reg .b16 	%rs<27>;
	.reg .b32 	%r<6>;
	.reg .b32 	%f<15>;
	.reg .b64 	%rd<9>;

	ld.param.u64 	%rd1, [unary_silu_f16_param_0];
	ld.param.u64 	%rd2, [unary_silu_f16_param_1];
	ld.param.u32 	%r2, [unary_silu_f16_param_2];
	mov.u32 	%r3, %ctaid.x;
	mov.u32 	%r4, %ntid.x;
	mov.u32 	%r5, %tid.x;
	mad.lo.s32 	%r1, %r3, %r4, %r5;
	setp.ge.s32 	%p1, %r1, %r2;
	@%p1 bra 	$L__BB53_5;
	cvta.to.global.u64 	%rd3, %rd1;
	mul.wide.s32 	%rd4, %r1, 2;
	add.s64 	%rd5, %rd3, %rd4;
	ld.global.u16 	%rs7, [%rd5];
	mov.f32 	%f5, 0f3F800000;
	// begin inline asm
	{  cvt.rn.f16.f32 %rs5, %f5;}

	// end inline asm
	// begin inline asm
	{neg.f16 %rs6,%rs7;
}
	// end inline asm
	// begin inline asm
	{.reg.b32         f, C, nZ;       
 .reg.b16         h,r;            
  mov.b16         h,%rs6;           
  cvt.f32.f16     f,h;            
  mov.b32         C, 0x3fb8aa3bU; 
  mov.b32         nZ, 0x80000000U;
  fma.rn.f32      f,f,C,nZ;       
  ex2.approx.ftz.f32  f,f;        
  cvt.rn.f16.f32      r,f;        
{.reg.b16 spc, ulp, p;
  mov.b16 spc,0X1F79U;
  mov.b16 ulp,0x9400U;
  set.eq.f16.f16 p,h, spc;
  fma.rn.f16 r,p,ulp,r;
}
{.reg.b16 spc, ulp, p;
  mov.b16 spc,0X25CFU;
  mov.b16 ulp,0x9400U;
  set.eq.f16.f16 p,h, spc;
  fma.rn.f16 r,p,ulp,r;
}
{.reg.b16 spc, ulp, p;
  mov.b16 spc,0XC13BU;
  mov.b16 ulp,0x0400U;
  set.eq.f16.f16 p,h, spc;
  fma.rn.f16 r,p,ulp,r;
}
{.reg.b16 spc, ulp, p;
  mov.b16 spc,0XC1EFU;
  mov.b16 ulp,0x0200U;
  set.eq.f16.f16 p,h, spc;
  fma.rn.f16 r,p,ulp,r;
}
  mov.b16         %rs8,r;           
}
	// end inline asm
	// begin inline asm
	{add.f16 %rs10,%rs5,%rs8;
}
	// end inline asm
	// begin inline asm
	{  cvt.f32.f16 %f6, %rs7;}

	// end inline asm
	// begin inline asm
	{  cvt.f32.f16 %f7, %rs10;}

	// end inline asm
	// begin inline asm
	{rcp.approx.ftz.f32 %f8, %f7;
}
	// end inline asm
	mul.f32 	%f10, %f6, %f8;
	// begin inline asm
	{  cvt.rn.f16.f32 %rs26, %f10;}

	// end inline asm
	// begin inline asm
	{abs.f16 %rs16,%rs26;
}
	// end inline asm
	mov.b16 	%rs20, 143;
	// begin inline asm
	{ .reg .pred __$temp3;
  setp.lt.f16  __$temp3, %rs16, %rs20;
  selp.u16 %rs18, 1, 0, __$temp3;}
	// end inline asm
	setp.eq.s16 	%p2, %rs18, 0;
	@%p2 bra 	$L__BB53_4;
	mov.f32 	%f11, 0f00000000;
	// begin inline asm
	{  cvt.rn.f16.f32 %rs21, %f11;}

	// end inline asm
	// begin inline asm
	{ .reg .pred __$temp3;
  setp.lt.f16  __$temp3, %rs21, %rs16;
  selp.u16 %rs22, 1, 0, __$temp3;}
	// end inline asm
	setp.eq.s16 	%p3, %rs22, 0;
	@%p3 bra 	$L__BB53_4;
	neg.f32 	%f13, %f7;
	fma.rn.f32 	%f14, %f13, %f10, %f6;
	fma.rn.f32 	%f12, %f8, %f14, %f10;
	// begin inline asm
	{  cvt.rn.f16.f32 %rs26, %f12;}

	// end inline asm
$L__BB53_4:
	cvta.to.global.u64 	%rd6, %rd2;
	add.s64 	%rd8, %rd6, %rd4;
	st.global.u16 	[%rd8], %rs26;
$L__BB53_5:
	ret;

}


// ===== COMPILED SASS (sm_100) =====

	.target	sm_100

	.elftype	@"ET_EXEC"


//--------------------- .note.nv.tkinfo           --------------------------
	.section	.note.nv.tkinfo,"",@"SHT_NOTE"
	.sectionflags	@"SHF_NOTE_NV_TKINFO"
	.tkinfo
        /*0018*/ 	.word	0x00000002
        /*0030*/ 	.string	""
        /*0030*/ 	.string	"ptxas"
        /*0030*/ 	.string	"Cuda compilation tools, release 13.0, V13.0.88"
        /*0030*/ 	.string	"Build cuda_13.0.r13.0/compiler.36424714_0"
        /*0030*/ 	.string	"-arch sm_100 -m 64 "



//--------------------- .note.nv.cuinfo           --------------------------
	.section	.note.nv.cuinfo,"",@"SHT_NOTE"
	.sectionflags	@"SHF_NOTE_NV_CUINFO"
        /*0018*/ 	.short	0x0002
        /*001a*/ 	.short	0x0064
        /*001c*/ 	.short	0x0082
	.zero		2


//--------------------- .nv.info                  --------------------------
	.section	.nv.info,"",@"SHT_CUDA_INFO"
	.align	4


	//----- nvinfo : EIATTR_REGCOUNT
	.align		4
        /*0000*/ 	.byte	0x04, 0x2f
        /*0002*/ 	.short	(.L_2 - .L_1)
	.align		4
.L_1:
        /*0004*/ 	.word	index@(unary_neg_f32)
        /*0008*/ 	.word	0x0000000a


	//----- nvinfo : EIATTR_FRAME_SIZE
	.align		4
.L_2:
        /*000c*/ 	.byte	0x04, 0x11
        /*000e*/ 	.short	(.L_4 - .L_3)
	.align		4
.L_3:
        /*0010*/ 	.word	index@(unary_neg_f32)
        /*0014*/ 	.word	0x00000000


	//----- nvinfo : EIATTR_REGCOUNT
	.align		4
.L_4:
        /*0018*/ 	.byte	0x04, 0x2f
        /*001a*/ 	.short	(.L_6 - .L_5)
	.align		4
.L_5:
        /*001c*/ 	.word	index@(unary_neg_f16)
        /*0020*/ 	.word	0x0000000a


	//----- nvinfo : EIATTR_FRAME_SIZE
	.align		4
.L_6:
        /*0024*/ 	.byte	0x04, 0x11
        /*0026*/ 	.short	(.L_8 - .L_7)
	.align		4
.L_7:
        /*0028*/ 	.word	index@(unary_neg_f16)
        /*002c*/ 	.word	0x00000000


	//----- nvinfo : EIATTR_REGCOUNT
	.align		4
.L_8:
        /*0030*/ 	.byte	0x04, 0x2f
        /*0032*/ 	.short	(.L_10 - .L_9)
	.align		4
.L_9:
        /*0034*/ 	.word	index@(unary_abs_f32)
        /*0038*/ 	.word	0x0000000a


	//----- nvinfo : EIATTR_FRAME_SIZE
	.align		4
.L_10:
        /*003c*/ 	.byte	0x04, 0x11
        /*003e*/ 	.short	(.L_12 - .L_11)
	.align		4
.L_11:
        /*0040*/ 	.word	index@(unary_abs_f32)
        /*0044*/ 	.word	0x00000000


	//----- nvinfo : EIATTR_REGCOUNT
	.align		4
.L_12:
        /*0048*/ 	.byte	0x04, 0x2f
        /*004a*/ 	.short	(.L_14 - .L_13)
	.align		4
.L_13:
        /*004c*/ 	.word	index@(unary_abs_f16)
        /*0050*/ 	.word	0x0000000a


	//----- nvinfo : EIATTR_FRAME_SIZE
	.align		4
.L_14:
        /*0054*/ 	.byte	0x04, 0x11
        /*0056*/ 	.short	(.L_16 - .L_15)
	.align		4
.L_15:
        /*0058*/ 	.word	index@(unary_abs_f16)
        /*005c*/ 	.word	0x00000000


	//----- nvinfo : EIATTR_REGCOUNT
	.align		4
.L_16:
        /*0060*/ 	.byte	0x04, 0x2f
        /*0062*/ 	.short	(.L_18 - .L_17)
	.align		4
.L_17:
        /*0064*/ 	.word	index@(unary_sqr_f32)
        /*0068*/ 	.word	0x0000000a


	//----- nvinfo : EIATTR_FRAME_SIZE
	.align		4
.L_18:
        /*006c*/ 	.byte	0x04, 0x11
        /*006e*/ 	.short	(.L_20 - .L_19)
	.align		4
.L_19:
        /*0070*/ 	.word	index@(unary_sqr_f32)
        /*0074*/ 	.word	0x00000000


	//----- nvinfo : EIATTR_REGCOUNT
	.align		4
.L_20:
        /*0078*/ 	.byte	0x04, 0x2f
        /*007a*/ 	.short	(.L_22 - .L_21)
	.align		4
.L_21:
        /*007c*/ 	.word	index@(unary_sqr_f16)
        /*0080*/ 	.word	0x0000000a


	//----- nvinfo : EIATTR_FRAME_SIZE
	.align		4
.L_22:
        /*0084*/ 	.byte	0x04, 0x11
        /*0086*/ 	.short	(.L_24 - .L_23)
	.align		4
.L_23:
        /*0088*/ 	.word	index@(unary_sqr_f16)
        /*008c*/ 	.word	0x00000000


	//----- nvinfo : EIATTR_REGCOUNT
	.align		4
.L_24:
        /*0090*/ 	.byte	0x04, 0x2f
        /*0092*/ 	.short	(.L_26 - .L_25)
	.align		4
.L_25:
        /*0094*/ 	.word	index@(unary_sqrt_f32)
        /*0098*/ 	.word	0x0000000c


	//----- nvinfo : EIATTR_FRAME_SIZE
	.align		4
.L_26:
        /*009c*/ 	.byte	0x04, 0x11
        /*009e*/ 	.short	(.L_28 - .L_27)
	.align		4
.L_27:
        /*00a0*/ 	.word	index@($__internal_5_$__cuda_sm20_sqrt_rn_f32_slowpath)
        /*00a4*/ 	.word	0x00000000


	//----- nvinfo : EIATTR_FRAME_SIZE
	.align		4
.L_28:
        /*00a8*/ 	.byte	0x04, 0x11
        /*00aa*/ 	.short	(.L_30 - .L_29)
	.align		4
.L_29:
        /*00ac*/ 	.word	index@(unary_sqrt_f32)
        /*00b0*/ 	.word	0x00000000


	//----- nvinfo : EIATTR_REGCOUNT
	.align		4
.L_30:
        /*00b4*/ 	.byte	0x04, 0x2f
        /*00b6*/ 	.short	(.L_32 - .L_31)
	.align		4
.L_31:
        /*00b8*/ 	.word	index@(unary_sqrt_f16)
        /*00bc*/ 	.word	0x0000000a


	//----- nvinfo : EIATTR_FRAME_SIZE
	.align		4
.L_32:
        /*00c0*/ 	.byte	0x04, 0x11
        /*00c2*/ 	.short	(.L_34 - .L_33)
	.align		4
.L_33:
        /*00c4*/ 	.word	index@(unary_sqrt_f16)
        /*00c8*/ 	.word	0x00000000


	//----- nvinfo : EIATTR_REGCOUNT
	.align		4
.L_34:
        /*00cc*/ 	.byte	0x04, 0x2f
        /*00ce*/ 	.short	(.L_36 - .L_35)
	.align		4
.L_35:
        /*00d0*/ 	.word	index@(unary_rsqrt_f32)
        /*00d4*/ 	.word	0x0000000e


	//----- nvinfo : EIATTR_FRAME_SIZE
	.align		4
.L_36:
        /*00d8*/ 	.byte	0x04, 0x11
        /*00da*/ 	.short	(.L_38 - .L_37)
	.align		4
.L_37:
        /*00dc*/ 	.word	index@($__internal_4_$__cuda_sm20_sqrt_rn_f32_slowpath)
        /*00e0*/ 	.word	0x00000000


	//----- nvinfo : EIATTR_FRAME_SIZE
	.align		4
.L_38:
        /*00e4*/ 	.byte	0x04, 0x11
        /*00e6*/ 	.short	(.L_40 - .L_39)
	.align		4
.L_39:
        /*00e8*/ 	.word	index@($__internal_3_$__cuda_sm20_rcp_rn_f32_slowpath)
        /*00ec*/ 	.word	0x00000000


	//----- nvinfo : EIATTR_FRAME_SIZE
	.align		4
.L_40:
        /*00f0*/ 	.byte	0x04, 0x11
        /*00f2*/ 	.short	(.L_42 - .L_41)
	.align		4
.L_41:
        /*00f4*/ 	.word	index@(unary_rsqrt_f32)
        /*00f8*/ 	.word	0x00000000


	//----- nvinfo : EIATTR_REGCOUNT
	.align		4
.L_42:
        /*00fc*/ 	.byte	0x04, 0x2f
        /*00fe*/ 	.short	(.L_44 - .L_43)
	.align		4
.L_43:
        /*0100*/ 	.word	index@(unary_rsqrt_f16)
        /*0104*/ 	.word	0x0000000a


	//----- nvinfo : EIATTR_FRAME_SIZE
	.align		4
.L_44:
        /*0108*/ 	.byte	0x04, 0x11
        /*010a*/ 	.short	(.L_46 - .L_45)
	.align		4
.L_45:
        /*010c*/ 	.word	index@(unary_rsqrt_f16)
        /*0110*/ 	.word	0x00000000


	//----- nvinfo : EIATTR_REGCOUNT
	.align		4
.L_46:
        /*0114*/ 	.byte	0x04, 0x2f
        /*0116*/ 	.short	(.L_48 - .L_47)
	.align		4
.L_47:
        /*0118*/ 	.word	index@(unary_recip_f32)
        /*011c*/ 	.word	0x0000000e


	//----- nvinfo : EIATTR_FRAME_SIZE
	.align		4
.L_48:
        /*0120*/ 	.byte	0x04, 0x11
        /*0122*/ 	.short	(.L_50 - .L_49)
	.align		4
.L_49:
        /*0124*/ 	.word	index@($__internal_2_$__cuda_sm20_rcp_rn_f32_slowpath)
        /*0128*/ 	.word	0x00000000


	//----- nvinfo : EIATTR_FRAME_SIZE
	.align		4
.L_50:
        /*012c*/ 	.byte	0x04, 0x11
        /*012e*/ 	.short	(.L_52 - .L_51)
	.align		4
.L_51:
        /*0130*/ 	.word	index@(unary_recip_f32)
        /*0134*/ 	.word	0x00000000


	//----- nvinfo : EIATTR_REGCOUNT
	.align		4
.L_52:
        /*0138*/ 	.byte	0x04, 0x2f
        /*013a*/ 	.short	(.L_54 - .L_53)
	.align		4
.L_53:
        /*013c*/ 	.word	index@(unary_recip_f16)
        /*0140*/ 	.word	0x0000000a


	//----- nvinfo : EIATTR_FRAME_SIZE
	.align		4
.L_54:
        /*0144*/ 	.byte	0x04, 0x11
        /*0146*/ 	.short	(.L_56 - .L_55)
	.align		4
.L_55:
        /*0148*/ 	.word	index@(unary_recip_f16)
        /*014c*/ 	.word	0x00000000


	//----- nvinfo : EIATTR_REGCOUNT
	.align		4
.L_56:
        /*0150*/ 	.byte	0x04, 0x2f
        /*0152*/ 	.short	(.L_58 - .L_57)
	.align		4
.L_57:
        /*0154*/ 	.word	index@(unary_ceil_f32)
        /*0158*/ 	.word	0x0000000c


	//----- nvinfo : EIATTR_FRAME_SIZE
	.align		4
.L_58:
        /*015c*/ 	.byte	0x04, 0x11
        /*015e*/ 	.short	(.L_60 - .L_59)
	.align		4
.L_59:
        /*0160*/ 	.word	index@(unary_ceil_f32)
        /*0164*/ 	.word	0x00000000


	//----- nvinfo : EIATTR_REGCOUNT
	.align		4
.L_60:
        /*0168*/ 	.byte	0x04, 0x2f
        /*016a*/ 	.short	(.L_62 - .L_61)
	.align		4
.L_61:
        /*016c*/ 	.word	index@(unary_ceil_f16)
        /*0170*/ 	.word	0x0000000c


	//----- nvinfo : EIATTR_FRAME_SIZE
	.align		4
.L_62:
        /*0174*/ 	.byte	0x04, 0x11
        /*0176*/ 	.short	(.L_64 - .L_63)
	.align		4
.L_63:
        /*0178*/ 	.word	index@(unary_ceil_f16)
        /*017c*/ 	.word	0x00000000


	//----- nvinfo : EIATTR_REGCOUNT
	.align		4
.L_64:
        /*0180*/ 	.byte	0x04, 0x2f
        /*0182*/ 	.short	(.L_66 - .L_65)
	.align		4
.L_65:
        /*0184*/ 	.word	index@(unary_floor_f32)
        /*0188*/ 	.word	0x0000000c


	//----- nvinfo : EIATTR_FRAME_SIZE
	.align		4
.L_66:
        /*018c*/ 	.byte	0x04, 0x11
        /*018e*/ 	.short	(.L_68 - .L_67)
	.align		4
.L_67:
        /*0190*/ 	.word	index@(unary_floor_f32)
        /*0194*/ 	.word	0x00000000


	//----- nvinfo : EIATTR_REGCOUNT
	.align		4
.L_68:
        /*0198*/ 	.byte	0x04, 0x2f
        /*019a*/ 	.short	(.L_70 - .L_69)
	.align		4
.L_69:
        /*019c*/ 	.word	index@(unary_floor_f16)
        /*01a0*/ 	.word	0x0000000c


	//----- nvinfo : EIATTR_FRAME_SIZE
	.align		4
.L_70:
        /*01a4*/ 	.byte	0x04, 0x11
        /*01a6*/ 	.short	(.L_72 - .L_71)
	.align		4
.L_71:
        /*01a8*/ 	.word	index@(unary_floor_f16)
        /*01ac*/ 	.word	0x00000000


	//----- nvinfo : EIATTR_REGCOUNT
	.align		4
.L_72:
        /*01b0*/ 	.byte	0x04, 0x2f
        /*01b2*/ 	.short	(.L_74 - .L_73)
	.align		4
.L_73:
        /*01b4*/ 	.word	index@(unary_round_f32)
        /*01b8*/ 	.word	0x0000000c


	//----- nvinfo : EIATTR_FRAME_SIZE
	.align		4
.L_74:
        /*01bc*/ 	.byte	0x04, 0x11
        /*01be*/ 	.short	(.L_76 - .L_75)
	.align		4
.L_75:
        /*01c0*/ 	.word	index@(unary_round_f32)
        /*01c4*/ 	.word	0x00000000


	//----- nvinfo : EIATTR_REGCOUNT
	.align		4
.L_76:
        /*01c8*/ 	.byte	0x04, 0x2f
        /*01ca*/ 	.short	(.L_78 - .L_77)
	.align		4
.L_77:
        /*01cc*/ 	.word	index@(unary_round_f16)
        /*01d0*/ 	.word	0x0000000c


	//----- nvinfo : EIATTR_FRAME_SIZE
	.align		4
.L_78:
        /*01d4*/ 	.byte	0x04, 0x11
        /*01d6*/ 	.short	(.L_80 - .L_79)
	.align		4
.L_79:
        /*01d8*/ 	.word	index@(unary_round_f16)
        /*01dc*/ 	.word	0x00000000


	//----- nvinfo : EIATTR_REGCOUNT
	.align		4
.L_80:
        /*01e0*/ 	.byte	0x04, 0x2f
        /*01e2*/ 	.short	(.L_82 - .L_81)
	.align		4
.L_81:
        /*01e4*/ 	.word	index@(unary_rint_f32)
        /*01e8*/ 	.word	0x0000000c


	//----- nvinfo : EIATTR_FRAME_SIZE
	.align		4
.L_82:
        /*01ec*/ 	.byte	0x04, 0x11
        /*01ee*/ 	.short	(.L_84 - .L_83)
	.align		4
.L_83:
        /*01f0*/ 	.word	index@(unary_rint_f32)
        /*01f4*/ 	.word	0x00000000


	//----- nvinfo : EIATTR_REGCOUNT
	.align		4
.L_84:
        /*01f8*/ 	.byte	0x04, 0x2f
        /*01fa*/ 	.short	(.L_86 - .L_85)
	.align		4
.L_85:
        /*01fc*/ 	.word	index@(unary_rint_f16)
        /*0200*/ 	.word	0x0000000c


	//----- nvinfo : EIATTR_FRAME_SIZE
	.align		4
.L_86:
        /*0204*/ 	.byte	0x04, 0x11
        /*0206*/ 	.short	(.L_88 - .L_87)
	.align		4
.L_87:
        /*0208*/ 	.word	index@(unary_rint_f16)
        /*020c*/ 	.word	0x00000000


	//----- nvinfo : EIATTR_REGCOUNT
	.align		4
.L_88:
        /*0210*/ 	.byte	0x04, 0x2f
        /*0212*/ 	.short	(.L_90 - .L_89)
	.align		4
.L_89:
        /*0214*/ 	.word	index@(unary_sin_f32)
        /*0218*/ 	.word	0x00000012


	//----- nvinfo : EIATTR_FRAME_SIZE
	.align		4
.L_90:
        /*021c*/ 	.byte	0x04, 0x11
        /*021e*/ 	.short	(.L_92 - .L_91)
	.align		4
.L_91:
        /*0220*/ 	.word	index@(unary_sin_f32)
        /*0224*/ 	.word	0x00000000


	//----- nvinfo : EIATTR_REGCOUNT
	.align		4
.L_92:
        /*0228*/ 	.byte	0x04, 0x2f
        /*022a*/ 	.short	(.L_94 - .L_93)
	.align		4
.L_93:
        /*022c*/ 	.word	index@(unary_sin_f16)
        /*0230*/ 	.word	0x0000000d


	//----- nvinfo : EIATTR_FRAME_SIZE
	.align		4
.L_94:
        /*0234*/ 	.byte	0x04, 0x11
        /*0236*/ 	.short	(.L_96 - .L_95)
	.align		4
.L_95:
        /*0238*/ 	.word	index@(unary_sin_f16)
        /*023c*/ 	.word	0x00000000


	//----- nvinfo : EIATTR_REGCOUNT
	.align		4
.L_96:
        /*0240*/ 	.byte	0x04, 0x2f
        /*0242*/ 	.short	(.L_98 - .L_97)
	.align		4
.L_97:
        /*0244*/ 	.word	index@(unary_sinh_f32)
        /*0248*/ 	.word	0x0000000d


	//----- nvinfo : EIATTR_FRAME_SIZE
	.align		4
.L_98:
        /*024c*/ 	.byte	0x04, 0x11
        /*024e*/ 	.short	(.L_100 - .L_99)
	.align		4
.L_99:
        /*0250*/ 	.word	index@(unary_sinh_f32)
        /*0254*/ 	.word	0x00000000


	//----- nvinfo : EIATTR_REGCOUNT
	.align		4
.L_100:
        /*0258*/ 	.byte	0x04, 0x2f
        /*025a*/ 	.short	(.L_102 - .L_101)
	.align		4
.L_101:
        /*025c*/ 	.word	index@(unary_sinh_f16)
        /*0260*/ 	.word	0x0000000b


	//----- nvinfo : EIATTR_FRAME_SIZE
	.align		4
.L_102:
        /*0264*/ 	.byte	0x04, 0x11
        /*0266*/ 	.short	(.L_104 - .L_103)
	.align		4
.L_103:
        /*0268*/ 	.word	index@(unary_sinh_f16)
        /*026c*/ 	.word	0x00000000


	//----- nvinfo : EIATTR_REGCOUNT
	.align		4
.L_104:
        /*0270*/ 	.byte	0x04, 0x2f
        /*0272*/ 	.short	(.L_106 - .L_105)
	.align		4
.L_105:
        /*0274*/ 	.word	index@(unary_asin_f32)
        /*0278*/ 	.word	0x0000000c


	//----- nvinfo : EIATTR_FRAME_SIZE
	.align		4
.L_106:
        /*027c*/ 	.byte	0x04, 0x11
        /*027e*/ 	.short	(.L_108 - .L_107)
	.align		4
.L_107:
        /*0280*/ 	.word	index@(unary_asin_f32)
        /*0284*/ 	.word	0x00000000


	//----- nvinfo : EIATTR_REGCOUNT
	.align		4
.L_108:
        /*0288*/ 	.byte	0x04, 0x2f
        /*028a*/ 	.short	(.L_110 - .L_109)
	.align		4
.L_109:
        /*028c*/ 	.word	index@(unary_asin_f16)
        /*0290*/ 	.word	0x0000000a


	//----- nvinfo : EIATTR_FRAME_SIZE
	.align		4
.L_110:
        /*0294*/ 	.byte	0x04, 0x11
        /*0296*/ 	.short	(.L_112 - .L_111)
	.align		4
.L_111:
        /*0298*/ 	.word	index@(unary_asin_f16)
        /*029c*/ 	.word	0x00000000


	//----- nvinfo : EIATTR_REGCOUNT
	.align		4
.L_112:
        /*02a0*/ 	.byte	0x04, 0x2f
        /*02a2*/ 	.short	(.L_114 - .L_113)
	.align		4
.L_113:
        /*02a4*/ 	.word	index@(unary_asinh_f32)
        /*02a8*/ 	.word	0x0000000c


	//----- nvinfo : EIATTR_FRAME_SIZE
	.align		4
.L_114:
        /*02ac*/ 	.byte	0x04, 0x11
        /*02ae*/ 	.short	(.L_116 - .L_115)
	.align		4
.L_115:
        /*02b0*/ 	.word	index@(unary_asinh_f32)
        /*02b4*/ 	.word	0x00000000


	//----- nvinfo : EIATTR_REGCOUNT
	.align		4
.L_116:
        /*02b8*/ 	.byte	0x04, 0x2f
        /*02ba*/ 	.short	(.L_118 - .L_117)
	.align		4
.L_117:
        /*02bc*/ 	.word	index@(unary_asinh_f16)
        /*02c0*/ 	.word	0x0000000b


	//----- nvinfo : EIATTR_FRAME_SIZE
	.align		4
.L_118:
        /*02c4*/ 	.byte	0x04, 0x11
        /*02c6*/ 	.short	(.L_120 - .L_119)
	.align		4
.L_119:
        /*02c8*/ 	.word	index@(unary_asinh_f16)
        /*02cc*/ 	.word	0x00000000


	//----- nvinfo : EIATTR_REGCOUNT
	.align		4
.L_120:
        /*02d0*/ 	.byte	0x04, 0x2f
        /*02d2*/ 	.short	(.L_122 - .L_121)
	.align		4
.L_121:
        /*02d4*/ 	.word	index@(unary_cos_f32)
        /*02d8*/ 	.word	0x00000012


	//----- nvinfo : EIATTR_FRAME_SIZE
	.align		4
.L_122:
        /*02dc*/ 	.byte	0x04, 0x11
        /*02de*/ 	.short	(.L_124 - .L_123)
	.align		4
.L_123:
        /*02e0*/ 	.word	index@(unary_cos_f32)
        /*02e4*/ 	.word	0x00000000


	//----- nvinfo : EIATTR_REGCOUNT
	.align		4
.L_124:
        /*02e8*/ 	.byte	0x04, 0x2f
        /*02ea*/ 	.short	(.L_126 - .L_125)
	.align		4
.L_125:
        /*02ec*/ 	.word	index@(unary_cos_f16)
        /*02f0*/ 	.word	0x0000000d


	//----- nvinfo : EIATTR_FRAME_SIZE
	.align		4
.L_126:
        /*02f4*/ 	.byte	0x04, 0x11
        /*02f6*/ 	.short	(.L_128 - .L_127)
	.align		4
.L_127:
        /*02f8*/ 	.word	index@(unary_cos_f16)
        /*02fc*/ 	.word	0x00000000


	//----- nvinfo : EIATTR_REGCOUNT
	.align		4
.L_128:
        /*0300*/ 	.byte	0x04, 0x2f
        /*0302*/ 	.short	(.L_130 - .L_129)
	.align		4
.L_129:
        /*0304*/ 	.word	index@(unary_cosh_f32)
        /*0308*/ 	.word	0x0000000a


	//----- nvinfo : EIATTR_FRAME_SIZE
	.align		4
.L_130:
        /*030c*/ 	.byte	0x04, 0x11
        /*030e*/ 	.short	(.L_132 - .L_131)
	.align		4
.L_131:
        /*0310*/ 	.word	index@(unary_cosh_f32)
        /*0314*/ 	.word	0x00000000


	//----- nvinfo : EIATTR_REGCOUNT
	.align		4
.L_132:
        /*0318*/ 	.byte	0x04, 0x2f
        /*031a*/ 	.short	(.L_134 - .L_133)
	.align		4
.L_133:
        /*031c*/ 	.word	index@(unary_cosh_f16)
        /*0320*/ 	.word	0x0000000b


	//----- nvinfo : EIATTR_FRAME_SIZE
	.align		4
.L_134:
        /*0324*/ 	.byte	0x04, 0x11
        /*0326*/ 	.short	(.L_136 - .L_135)
	.align		4
.L_135:
        /*0328*/ 	.word	index@(unary_cosh_f16)
        /*032c*/ 	.word	0x00000000


	//----- nvinfo : EIATTR_REGCOUNT
	.align		4
.L_136:
        /*0330*/ 	.byte	0x04, 0x2f
        /*0332*/ 	.short	(.L_138 - .L_137)
	.align		4
.L_137:
        /*0334*/ 	.word	index@(unary_acos_f32)
        /*0338*/ 	.word	0x0000000c


	//----- nvinfo : EIATTR_FRAME_SIZE
	.align		4
.L_138:
        /*033c*/ 	.byte	0x04, 0x11
        /*033e*/ 	.short	(.L_140 - .L_139)
	.align		4
.L_139:
        /*0340*/ 	.word	index@(unary_acos_f32)
        /*0344*/ 	.word	0x00000000


	//----- nvinfo : EIATTR_REGCOUNT
	.align		4
.L_140:
        /*0348*/ 	.byte	0x04, 0x2f
        /*034a*/ 	.short	(.L_142 - .L_141)
	.align		4
.L_141:
        /*034c*/ 	.word	index@(unary_acos_f16)
        /*0350*/ 	.word	0x0000000a


	//----- nvinfo : EIATTR_FRAME_SIZE
	.align		4
.L_142:
        /*0354*/ 	.byte	0x04, 0x11
        /*0356*/ 	.short	(.L_144 - .L_143)
	.align		4
.L_143:
        /*0358*/ 	.word	index@(unary_acos_f16)
        /*035c*/ 	.word	0x00000000


	//----- nvinfo : EIATTR_REGCOUNT
	.align		4
.L_144:
        /*0360*/ 	.byte	0x04, 0x2f
        /*0362*/ 	.short	(.L_146 - .L_145)
	.align		4
.L_145:
        /*0364*/ 	.word	index@(unary_acosh_f32)
        /*0368*/ 	.word	0x0000000c


	//----- nvinfo : EIATTR_FRAME_SIZE
	.align		4
.L_146:
        /*036c*/ 	.byte	0x04, 0x11
        /*036e*/ 	.short	(.L_148 - .L_147)
	.align		4
.L_147:
        /*0370*/ 	.word	index@(unary_acosh_f32)
        /*0374*/ 	.word	0x00000000


	//----- nvinfo : EIATTR_REGCOUNT
	.align		4
.L_148:
        /*0378*/ 	.byte	0x04, 0x2f
        /*037a*/ 	.short	(.L_150 - .L_149)
	.align		4
.L_149:
        /*037c*/ 	.word	index@(unary_acosh_f16)
        /*0380*/ 	.word	0x0000000b


	//----- nvinfo : EIATTR_FRAME_SIZE
	.align		4
.L_150:
        /*0384*/ 	.byte	0x04, 0x11
        /*0386*/ 	.short	(.L_152 - .L_151)
	.align		4
.L_151:
        /*0388*/ 	.word	index@(unary_acosh_f16)
        /*038c*/ 	.word	0x00000000


	//----- nvinfo : EIATTR_REGCOUNT
	.align		4
.L_152:
        /*0390*/ 	.byte	0x04, 0x2f
        /*0392*/ 	.short	(.L_154 - .L_153)
	.align		4
.L_153:
        /*0394*/ 	.word	index@(unary_tan_f32)
        /*0398*/ 	.word	0x00000012


	//----- nvinfo : EIATTR_FRAME_SIZE
	.align		4
.L_154:
        /*039c*/ 	.byte	0x04, 0x11
        /*039e*/ 	.short	(.L_156 - .L_155)
	.align		4
.L_155:
        /*03a0*/ 	.word	index@(unary_tan_f32)
        /*03a4*/ 	.word	0x00000000


	//----- nvinfo : EIATTR_REGCOUNT
	.align		4
.L_156:
        /*03a8*/ 	.byte	0x04, 0x2f
        /*03aa*/ 	.short	(.L_158 - .L_157)
	.align		4
.L_157:
        /*03ac*/ 	.word	index@(unary_tan_f16)
        /*03b0*/ 	.word	0x0000000f


	//----- nvinfo : EIATTR_FRAME_SIZE
	.align		4
.L_158:
        /*03b4*/ 	.byte	0x04, 0x11
        /*03b6*/ 	.short	(.L_160 - .L_159)
	.align		4
.L_159:
        /*03b8*/ 	.word	index@(unary_tan_f16)
        /*03bc*/ 	.word	0x00000000


	//----- nvinfo : EIATTR_REGCOUNT
	.align		4
.L_160:
        /*03c0*/ 	.byte	0x04, 0x2f
        /*03c2*/ 	.short	(.L_162 - .L_161)
	.align		4
.L_161:
        /*03c4*/ 	.word	index@(unary_tanh_f32)
        /*03c8*/ 	.word	0x0000000e


	//----- nvinfo : EIATTR_FRAME_SIZE
	.align		4
.L_162:
        /*03cc*/ 	.byte	0x04, 0x11
        /*03ce*/ 	.short	(.L_164 - .L_163)
	.align		4
.L_163:
        /*03d0*/ 	.word	index@(unary_tanh_f32)
        /*03d4*/ 	.word	0x00000000


	//----- nvinfo : EIATTR_REGCOUNT
	.align		4
.L_164:
        /*03d8*/ 	.byte	0x04, 0x2f
        /*03da*/ 	.short	(.L_166 - .L_165)
	.align		4
.L_165:
        /*03dc*/ 	.word	index@(unary_tanh_f16)
        /*03e0*/ 	.word	0x0000000e


	//----- nvinfo : EIATTR_FRAME_SIZE
	.align		4
.L_166:
        /*03e4*/ 	.byte	0x04, 0x11
        /*03e6*/ 	.short	(.L_168 - .L_167)
	.align		4
.L_167:
        /*03e8*/ 	.word	index@(unary_tanh_f16)
        /*03ec*/ 	.word	0x00000000


	//----- nvinfo : EIATTR_REGCOUNT
	.align		4
.L_168:
        /*03f0*/ 	.byte	0x04, 0x2f
        /*03f2*/ 	.short	(.L_170 - .L_169)
	.align		4
.L_169:
        /*03f4*/ 	.word	index@(unary_atan_f32)
        /*03f8*/ 	.word	0x0000000c


	//----- nvinfo : EIATTR_FRAME_SIZE
	.align		4
.L_170:
        /*03fc*/ 	.byte	0x04, 0x11
        /*03fe*/ 	.short	(.L_172 - .L_171)
	.align		4
.L_171:
        /*0400*/ 	.word	index@(unary_atan_f32)
        /*0404*/ 	.word	0x00000000


	//----- nvinfo : EIATTR_REGCOUNT
	.align		4
.L_172:
        /*0408*/ 	.byte	0x04, 0x2f
        /*040a*/ 	.short	(.L_174 - .L_173)
	.align		4
.L_173:
        /*040c*/ 	.word	index@(unary_atan_f16)
        /*0410*/ 	.word	0x0000000c


	//----- nvinfo : EIATTR_FRAME_SIZE
	.align		4
.L_174:
        /*0414*/ 	.byte	0x04, 0x11
        /*0416*/ 	.short	(.L_176 - .L_175)
	.align		4
.L_175:
        /*0418*/ 	.word	index@(unary_atan_f16)
        /*041c*/ 	.word	0x00000000


	//----- nvinfo : EIATTR_REGCOUNT
	.align		4
.L_176:
        /*0420*/ 	.byte	0x04, 0x2f
        /*0422*/ 	.short	(.L_178 - .L_177)
	.align		4
.L_177:
        /*0424*/ 	.word	index@(unary_atanh_f32)
        /*0428*/ 	.word	0x0000000c


	//----- nvinfo : EIATTR_FRAME_SIZE
	.align		4
.L_178:
        /*042c*/ 	.byte	0x04, 0x11
        /*042e*/ 	.short	(.L_180 - .L_179)
	.align		4
.L_179:
        /*0430*/ 	.word	index@(unary_atanh_f32)
        /*0434*/ 	.word	0x00000000


	//----- nvinfo : EIATTR_REGCOUNT
	.align		4
.L_180:
        /*0438*/ 	.byte	0x04, 0x2f
        /*043a*/ 	.short	(.L_182 - .L_181)
	.align		4
.L_181:
        /*043c*/ 	.word	index@(unary_atanh_f16)
        /*0440*/ 	.word	0x0000000c


	//----- nvinfo : EIATTR_FRAME_SIZE
	.align		4
.L_182:
        /*0444*/ 	.byte	0x04, 0x11
        /*0446*/ 	.short	(.L_184 - .L_183)
	.align		4
.L_183:
        /*0448*/ 	.word	index@(unary_atanh_f16)
        /*044c*/ 	.word	0x00000000


	//----- nvinfo : EIATTR_REGCOUNT
	.align		4
.L_184:
        /*0450*/ 	.byte	0x04, 0x2f
        /*0452*/ 	.short	(.L_186 - .L_185)
	.align		4
.L_185:
        /*0454*/ 	.word	index@(unary_exp_f32)
        /*0458*/ 	.word	0x0000000c


	//----- nvinfo : EIATTR_FRAME_SIZE
	.align		4
.L_186:
        /*045c*/ 	.byte	0x04, 0x11
        /*045e*/ 	.short	(.L_188 - .L_187)
	.align		4
.L_187:
        /*0460*/ 	.word	index@(unary_exp_f32)
        /*0464*/ 	.word	0x00000000


	//----- nvinfo : EIATTR_REGCOUNT
	.align		4
.L_188:
        /*0468*/ 	.byte	0x04, 0x2f
        /*046a*/ 	.short	(.L_190 - .L_189)
	.align		4
.L_189:
        /*046c*/ 	.word	index@(unary_exp_f16)
        /*0470*/ 	.word	0x0000000b


	//----- nvinfo : EIATTR_FRAME_SIZE
	.align		4
.L_190:
        /*0474*/ 	.byte	0x04, 0x11
        /*0476*/ 	.short	(.L_192 - .L_191)
	.align		4
.L_191:
        /*0478*/ 	.word	index@(unary_exp_f16)
        /*047c*/ 	.word	0x00000000


	//----- nvinfo : EIATTR_REGCOUNT
	.align		4
.L_192:
        /*0480*/ 	.byte	0x04, 0x2f
        /*0482*/ 	.short	(.L_194 - .L_193)
	.align		4
.L_193:
        /*0484*/ 	.word	index@(unary_sigmoid_f32)
        /*0488*/ 	.word	0x0000000f


	//----- nvinfo : EIATTR_FRAME_SIZE
	.align		4
.L_194:
        /*048c*/ 	.byte	0x04, 0x11
        /*048e*/ 	.short	(.L_196 - .L_195)
	.align		4
.L_195:
        /*0490*/ 	.word	index@($__internal_1_$__cuda_sm20_rcp_rn_f32_slowpath)
        /*0494*/ 	.word	0x00000000


	//----- nvinfo : EIATTR_FRAME_SIZE
	.align		4
.L_196:
        /*0498*/ 	.byte	0x04, 0x11
        /*049a*/ 	.short	(.L_198 - .L_197)
	.align		4
.L_197:
        /*049c*/ 	.word	index@(unary_sigmoid_f32)
        /*04a0*/ 	.word	0x00000000


	//----- nvinfo : EIATTR_REGCOUNT
	.align		4
.L_198:
        /*04a4*/ 	.byte	0x04, 0x2f
        /*04a6*/ 	.short	(.L_200 - .L_199)
	.align		4
.L_199:
        /*04a8*/ 	.word	index@(unary_sigmoid_f16)
        /*04ac*/ 	.word	0x0000000b


	//----- nvinfo : EIATTR_FRAME_SIZE
	.align		4
.L_200:
        /*04b0*/ 	.byte	0x04, 0x11
        /*04b2*/ 	.short	(.L_202 - .L_201)
	.align		4
.L_201:
        /*04b4*/ 	.word	index@(unary_sigmoid_f16)
        /*04b8*/ 	.word	0x00000000


	//----- nvinfo : EIATTR_REGCOUNT
	.align		4
.L_202:
        /*04bc*/ 	.byte	0x04, 0x2f
        /*04be*/ 	.short	(.L_204 - .L_203)
	.align		4
.L_203:
        /*04c0*/ 	.word	index@(unary_ln_f32)
        /*04c4*/ 	.word	0x0000000c


	//----- nvinfo : EIATTR_FRAME_SIZE
	.align		4
.L_204:
        /*04c8*/ 	.byte	0x04, 0x11
        /*04ca*/ 	.short	(.L_206 - .L_205)
	.align		4
.L_205:
        /*04cc*/ 	.word	index@(unary_ln_f32)
        /*04d0*/ 	.word	0x00000000


	//----- nvinfo : EIATTR_REGCOUNT
	.align		4
.L_206:
        /*04d4*/ 	.byte	0x04, 0x2f
        /*04d6*/ 	.short	(.L_208 - .L_207)
	.align		4
.L_207:
        /*04d8*/ 	.word	index@(unary_ln_f16)
        /*04dc*/ 	.word	0x0000000b


	//----- nvinfo : EIATTR_FRAME_SIZE
	.align		4
.L_208:
        /*04e0*/ 	.byte	0x04, 0x11
        /*04e2*/ 	.short	(.L_210 - .L_209)
	.align		4
.L_209:
        /*04e4*/ 	.word	index@(unary_ln_f16)
        /*04e8*/ 	.word	0x00000000


	//----- nvinfo : EIATTR_REGCOUNT
	.align		4
.L_210:
        /*04ec*/ 	.byte	0x04, 0x2f
        /*04ee*/ 	.short	(.L_212 - .L_211)
	.align		4
.L_211:
        /*04f0*/ 	.word	index@(unary_erf_f32)
        /*04f4*/ 	.word	0x0000000b


	//----- nvinfo : EIATTR_FRAME_SIZE
	.align		4
.L_212:
        /*04f8*/ 	.byte	0x04, 0x11
        /*04fa*/ 	.short	(.L_214 - .L_213)
	.align		4
.L_213:
        /*04fc*/ 	.word	index@(unary_erf_f32)
        /*0500*/ 	.word	0x00000000


	//----- nvinfo : EIATTR_REGCOUNT
	.align		4
.L_214:
        /*0504*/ 	.byte	0x04, 0x2f
        /*0506*/ 	.short	(.L_216 - .L_215)
	.align		4
.L_215:
        /*0508*/ 	.word	index@(unary_erf_f16)
        /*050c*/ 	.word	0x0000000c


	//----- nvinfo : EIATTR_FRAME_SIZE
	.align		4
.L_216:
        /*0510*/ 	.byte	0x04, 0x11
        /*0512*/ 	.short	(.L_218 - .L_217)
	.align		4
.L_217:
        /*0514*/ 	.word	index@(unary_erf_f16)
        /*0518*/ 	.word	0x00000000


	//----- nvinfo : EIATTR_REGCOUNT
	.align		4
.L_218:
        /*051c*/ 	.byte	0x04, 0x2f
        /*051e*/ 	.short	(.L_220 - .L_219)
	.align		4
.L_219:
        /*0520*/ 	.word	index@(unary_silu_f32)
        /*0524*/ 	.word	0x00000010


	//----- nvinfo : EIATTR_FRAME_SIZE
	.align		4
.L_220:
        /*0528*/ 	.byte	0x04, 0x11
        /*052a*/ 	.short	(.L_222 - .L_221)
	.align		4
.L_221:
        /*052c*/ 	.word	index@($__internal_0_$__cuda_sm3x_div_rn_noftz_f32_slowpath)
        /*0530*/ 	.word	0x00000000


	//----- nvinfo : EIATTR_FRAME_SIZE
	.align		4
.L_222:
        /*0534*/ 	.byte	0x04, 0x11
        /*0536*/ 	.short	(.L_224 - .L_223)
	.align		4
.L_223:
        /*0538*/ 	.word	index@(unary_silu_f32)
        /*053c*/ 	.word	0x00000000


	//----- nvinfo : EIATTR_REGCOUNT
	.align		4
.L_224:
        /*0540*/ 	.byte	0x04, 0x2f
        /*0542*/ 	.short	(.L_226 - .L_225)
	.align		4
.L_225:
        /*0544*/ 	.word	index@(unary_silu_f16)
        /*0548*/ 	.word	0x0000000c


	//----- nvinfo : EIATTR_FRAME_SIZE
	.align		4
.L_226:
        /*054c*/ 	.byte	0x04, 0x11
        /*054e*/ 	.short	(.L_228 - .L_227)
	.align		4
.L_227:
        /*0550*/ 	.word	index@(unary_silu_f16)
        /*0554*/ 	.word	0x00000000


	//----- nvinfo : EIATTR_MIN_STACK_SIZE
	.align		4
.L_228:
        /*0558*/ 	.byte	0x04, 0x12
        /*055a*/ 	.short	(.L_230 - .L_229)
	.align		4
.L_229:
        /*055c*/ 	.word	index@(unary_silu_f16)
        /*0560*/ 	.word	0x00000000


	//----- nvinfo : EIATTR_MIN_STACK_SIZE
	.align		4
.L_230:
        /*0564*/ 	.byte	0x04, 0x12
        /*0566*/ 	.short	(.L_232 - .L_231)
	.align		4
.L_231:
        /*0568*/ 	.word	index@(unary_silu_f32)
        /*056c*/ 	.word	0x00000000


	//----- nvinfo : EIATTR_MIN_STACK_SIZE
	.align		4
.L_232:
        /*0570*/ 	.byte	0x04, 0x12
        /*0572*/ 	.short	(.L_234 - .L_233)
	.align		4
.L_233:
        /*0574*/ 	.word	index@(unary_erf_f16)
        /*0578*/ 	.word	0x00000000


	//----- nvinfo : EIATTR_MIN_STACK_SIZE
	.align		4
.L_234:
        /*057c*/ 	.byte	0x04, 0x12
        /*057e*/ 	.short	(.L_236 - .L_235)
	.align		4
.L_235:
        /*0580*/ 	.word	index@(unary_erf_f32)
        /*0584*/ 	.word	0x00000000


	//----- nvinfo : EIATTR_MIN_STACK_SIZE
	.align		4
.L_236:
        /*0588*/ 	.byte	0x04, 0x12
        /*058a*/ 	.short	(.L_238 - .L_237)
	.align		4
.L_237:
        /*058c*/ 	.word	index@(unary_ln_f16)
        /*0590*/ 	.word	0x00000000


	//----- nvinfo : EIATTR_MIN_STACK_SIZE
	.align		4
.L_238:
        /*0594*/ 	.byte	0x04, 0x12
        /*0596*/ 	.short	(.L_240 - .L_239)
	.align		4
.L_239:
        /*0598*/ 	.word	index@(unary_ln_f32)
        /*059c*/ 	.word	0x00000000


	//----- nvinfo : EIATTR_MIN_STACK_SIZE
	.align		4
.L_240:
        /*05a0*/ 	.byte	0x04, 0x12
        /*05a2*/ 	.short	(.L_242 - .L_241)
	.align		4
.L_241:
        /*05a4*/ 	.word	index@(unary_sigmoid_f16)
        /*05a8*/ 	.word	0x00000000


	//----- nvinfo : EIATTR_MIN_STACK_SIZE
	.align		4
.L_242:
        /*05ac*/ 	.byte	0x04, 0x12
        /*05ae*/ 	.short	(.L_244 - .L_243)
	.align		4
.L_243:
        /*05b0*/ 	.word	index@(unary_sigmoid_f32)
        /*05b4*/ 	.word	0x00000000


	//----- nvinfo : EIATTR_MIN_STACK_SIZE
	.align		4
.L_244:
        /*05b8*/ 	.byte	0x04, 0x12
        /*05ba*/ 	.short	(.L_246 - .L_245)
	.align		4
.L_245:
        /*05bc*/ 	.word	index@(unary_exp_f16)
        /*05c0*/ 	.word	0x00000000


	//----- nvinfo : EIATTR_MIN_STACK_SIZE
	.align		4
.L_246:
        /*05c4*/ 	.byte	0x04, 0x12
        /*05c6*/ 	.short	(.L_248 - .L_247)
	.align		4
.L_247:
        /*05c8*/ 	.word	index@(unary_exp_f32)
        /*05cc*/ 	.word	0x00000000


	//----- nvinfo : EIATTR_MIN_STACK_SIZE
	.align		4
.L_248:
        /*05d0*/ 	.byte	0x04, 0x12
        /*05d2*/ 	.short	(.L_250 - .L_249)
	.align		4
.L_249:
        /*05d4*/ 	.word	index@(unary_atanh_f16)
        /*05d8*/ 	.word	0x00000000


	//----- nvinfo : EIATTR_MIN_STACK_SIZE
	.align		4
.L_250:
        /*05dc*/ 	.byte	0x04, 0x12
        /*05de*/ 	.short	(.L_252 - .L_251)
	.align		4
.L_251:
        /*05e0*/ 	.word	index@(unary_atanh_f32)
        /*05e4*/ 	.word	0x00000000


	//----- nvinfo : EIATTR_MIN_STACK_SIZE
	.align		4
.L_252:
        /*05e8*/ 	.byte	0x04, 0x12
        /*05ea*/ 	.short	(.L_254 - .L_253)
	.align		4
.L_253:
        /*05ec*/ 	.word	index@(unary_atan_f16)
        /*05f0*/ 	.word	0x00000000


	//----- nvinfo : EIATTR_MIN_STACK_SIZE
	.align		4
.L_254:
        /*05f4*/ 	.byte	0x04, 0x12
        /*05f6*/ 	.short	(.L_256 - .L_255)
	.align		4
.L_255:
        /*05f8*/ 	.word	index@(unary_atan_f32)
        /*05fc*/ 	.word	0x00000000


	//----- nvinfo : EIATTR_MIN_STACK_SIZE
	.align		4
.L_256:
        /*0600*/ 	.byte	0x04, 0x12
        /*0602*/ 	.short	(.L_258 - .L_257)
	.align		4
.L_257:
        /*0604*/ 	.word	index@(unary_tanh_f16)
        /*0608*/ 	.word	0x00000000


	//----- nvinfo : EIATTR_MIN_STACK_SIZE
	.align		4
.L_258:
        /*060c*/ 	.byte	0x04, 0x12
        /*060e*/ 	.short	(.L_260 - .L_259)
	.align		4
.L_259:
        /*0610*/ 	.word	index@(unary_tanh_f32)
        /*0614*/ 	.word	0x00000000


	//----- nvinfo : EIATTR_MIN_STACK_SIZE
	.align		4
.L_260:
        /*0618*/ 	.byte	0x04, 0x12
        /*061a*/ 	.short	(.L_262 - .L_261)
	.align		4
.L_261:
        /*061c*/ 	.word	index@(unary_tan_f16)
        /*0620*/ 	.word	0x00000000


	//----- nvinfo : EIATTR_MIN_STACK_SIZE
	.align		4
.L_262:
        /*0624*/ 	.byte	0x04, 0x12
        /*0626*/ 	.short	(.L_264 - .L_263)
	.align		4
.L_263:
        /*0628*/ 	.word	index@(unary_tan_f32)
        /*062c*/ 	.word	0x00000000


	//----- nvinfo : EIATTR_MIN_STACK_SIZE
	.align		4
.L_264:
        /*0630*/ 	.byte	0x04, 0x12
        /*0632*/ 	.short	(.L_266 - .L_265)
	.align		4
.L_265:
        /*0634*/ 	.word	index@(unary_acosh_f16)
        /*0638*/ 	.word	0x00000000


	//----- nvinfo : EIATTR_MIN_STACK_SIZE
	.align		4
.L_266:
        /*063c*/ 	.byte	0x04, 0x12
        /*063e*/ 	.short	(.L_268 - .L_267)
	.align		4
.L_267:
        /*0640*/ 	.word	index@(unary_acosh_f32)
        /*0644*/ 	.word	0x00000000


	//----- nvinfo : EIATTR_MIN_STACK_SIZE
	.align		4
.L_268:
        /*0648*/ 	.byte	0x04, 0x12
        /*064a*/ 	.short	(.L_270 - .L_269)
	.align		4
.L_269:
        /*064c*/ 	.word	index@(unary_acos_f16)
        /*0650*/ 	.word	0x00000000


	//----- nvinfo : EIATTR_MIN_STACK_SIZE
	.align		4
.L_270:
        /*0654*/ 	.byte	0x04, 0x12
        /*0656*/ 	.short	(.L_272 - .L_271)
	.align		4
.L_271:
        /*0658*/ 	.word	index@(unary_acos_f32)
        /*065c*/ 	.word	0x00000000


	//----- nvinfo : EIATTR_MIN_STACK_SIZE
	.align		4
.L_272:
        /*0660*/ 	.byte	0x04, 0x12
        /*0662*/ 	.short	(.L_274 - .L_273)
	.align		4
.L_273:
        /*0664*/ 	.word	index@(unary_cosh_f16)
        /*0668*/ 	.word	0x00000000


	//----- nvinfo : EIATTR_MIN_STACK_SIZE
	.align		4
.L_274:
        /*066c*/ 	.byte	0x04, 0x12
        /*066e*/ 	.short	(.L_276 - .L_275)
	.align		4
.L_275:
        /*0670*/ 	.word	index@(unary_cosh_f32)
        /*0674*/ 	.word	0x00000000


	//----- nvinfo : EIATTR_MIN_STACK_SIZE
	.align		4
.L_276:
        /*0678*/ 	.byte	0x04, 0x12
        /*067a*/ 	.short	(.L_278 - .L_277)
	.align		4
.L_277:
        /*067c*/ 	.word	index@(unary_cos_f16)
        /*0680*/ 	.word	0x00000000


	//----- nvinfo : EIATTR_MIN_STACK_SIZE
	.align		4
.L_278:
        /*0684*/ 	.byte	0x04, 0x12
        /*0686*/ 	.short	(.L_280 - .L_279)
	.align		4
.L_279:
        /*0688*/ 	.word	index@(unary_cos_f32)
        /*068c*/ 	.word	0x00000000


	//----- nvinfo : EIATTR_MIN_STACK_SIZE
	.align		4
.L_280:
        /*0690*/ 	.byte	0x04, 0x12
        /*0692*/ 	.short	(.L_282 - .L_281)
	.align		4
.L_281:
        /*0694*/ 	.word	index@(unary_asinh_f16)
        /*0698*/ 	.word	0x00000000


	//----- nvinfo : EIATTR_MIN_STACK_SIZE
	.align		4
.L_282:
        /*069c*/ 	.byte	0x04, 0x12
        /*069e*/ 	.short	(.L_284 - .L_283)
	.align		4
.L_283:
        /*06a0*/ 	.word	index@(unary_asinh_f32)
        /*06a4*/ 	.word	0x00000000


	//----- nvinfo : EIATTR_MIN_STACK_SIZE
	.align		4
.L_284:
        /*06a8*/ 	.byte	0x04, 0x12
        /*06aa*/ 	.short	(.L_286 - .L_285)
	.align		4
.L_285:
        /*06ac*/ 	.word	index@(unary_asin_f16)
        /*06b0*/ 	.word	0x00000000


	//----- nvinfo : EIATTR_MIN_STACK_SIZE
	.align		4
.L_286:
        /*06b4*/ 	.byte	0x04, 0x12
        /*06b6*/ 	.short	(.L_288 - .L_287)
	.align		4
.L_287:
        /*06b8*/ 	.word	index@(unary_asin_f32)
        /*06bc*/ 	.word	0x00000000


	//----- nvinfo : EIATTR_MIN_STACK_SIZE
	.align		4
.L_288:
        /*06c0*/ 	.byte	0x04, 0x12
        /*06c2*/ 	.short	(.L_290 - .L_289)
	.align		4
.L_289:
        /*06c4*/ 	.word	index@(unary_sinh_f16)
        /*06c8*/ 	.word	0x00000000


	//----- nvinfo : EIATTR_MIN_STACK_SIZE
	.align		4
.L_290:
        /*06cc*/ 	.byte	0x04, 0x12
        /*06ce*/ 	.short	(.L_292 - .L_291)
	.align		4
.L_291:
        /*06d0*/ 	.word	index@(unary_sinh_f32)
        /*06d4*/ 	.word	0x00000000


	//----- nvinfo : EIATTR_MIN_STACK_SIZE
	.align		4
.L_292:
        /*06d8*/ 	.byte	0x04, 0x12
        /*06da*/ 	.short	(.L_294 - .L_293)
	.align		4
.L_293:
        /*06dc*/ 	.word	index@(unary_sin_f16)
        /*06e0*/ 	.word	0x00000000


	//----- nvinfo : EIATTR_MIN_STACK_SIZE
	.align		4
.L_294:
        /*06e4*/ 	.byte	0x04, 0x12
        /*06e6*/ 	.short	(.L_296 - .L_295)
	.align		4
.L_295:
        /*06e8*/ 	.word	index@(unary_sin_f32)
        /*06ec*/ 	.word	0x00000000


	//----- nvinfo : EIATTR_MIN_STACK_SIZE
	.align		4
.L_296:
        /*06f0*/ 	.byte	0x04, 0x12
        /*06f2*/ 	.short	(.L_298 - .L_297)
	.align		4
.L_297:
        /*06f4*/ 	.word	index@(unary_rint_f16)
        /*06f8*/ 	.word	0x00000000


	//----- nvinfo : EIATTR_MIN_STACK_SIZE
	.align		4
.L_298:
        /*06fc*/ 	.byte	0x04, 0x12
        /*06fe*/ 	.short	(.L_300 - .L_299)
	.align		4
.L_299:
        /*0700*/ 	.word	index@(unary_rint_f32)
        /*0704*/ 	.word	0x00000000


	//----- nvinfo : EIATTR_MIN_STACK_SIZE
	.align		4
.L_300:
        /*0708*/ 	.byte	0x04, 0x12
        /*070a*/ 	.short	(.L_302 - .L_301)
	.align		4
.L_301:
        /*070c*/ 	.word	index@(unary_round_f16)
        /*0710*/ 	.word	0x00000000


	//----- nvinfo : EIATTR_MIN_STACK_SIZE
	.align		4
.L_302:
        /*0714*/ 	.byte	0x04, 0x12
        /*0716*/ 	.short	(.L_304 - .L_303)
	.align		4
.L_303:
        /*0718*/ 	.word	index@(unary_round_f32)
        /*071c*/ 	.word	0x00000000


	//----- nvinfo : EIATTR_MIN_STACK_SIZE
	.align		4
.L_304:
        /*0720*/ 	.byte	0x04, 0x12
        /*0722*/ 	.short	(.L_306 - .L_305)
	.align		4
.L_305:
        /*0724*/ 	.word	index@(unary_floor_f16)
        /*0728*/ 	.word	0x00000000


	//----- nvinfo : EIATTR_MIN_STACK_SIZE
	.align		4
.L_306:
        /*072c*/ 	.byte	0x04, 0x12
        /*072e*/ 	.short	(.L_308 - .L_307)
	.align		4
.L_307:
        /*0730*/ 	.word	index@(unary_floor_f32)
        /*0734*/ 	.word	0x00000000


	//----- nvinfo : EIATTR_MIN_STACK_SIZE
	.align		4
.L_308:
        /*0738*/ 	.byte	0x04, 0x12
        /*073a*/ 	.short	(.L_310 - .L_309)
	.align		4
.L_309:
        /*073c*/ 	.word	index@(unary_ceil_f16)
        /*0740*/ 	.word	0x00000000


	//----- nvinfo : EIATTR_MIN_STACK_SIZE
	.align		4
.L_310:
        /*0744*/ 	.byte	0x04, 0x12
        /*0746*/ 	.short	(.L_312 - .L_311)
	.align		4
.L_311:
        /*0748*/ 	.word	index@(unary_ceil_f32)
        /*074c*/ 	.word	0x00000000


	//----- nvinfo : EIATTR_MIN_STACK_SIZE
	.align		4
.L_312:
        /*0750*/ 	.byte	0x04, 0x12
        /*0752*/ 	.short	(.L_314 - .L_313)
	.align		4
.L_313:
        /*0754*/ 	.word	index@(unary_recip_f16)
        /*0758*/ 	.word	0x00000000


	//----- nvinfo : EIATTR_MIN_STACK_SIZE
	.align		4
.L_314:
        /*075c*/ 	.byte	0x04, 0x12
        /*075e*/ 	.short	(.L_316 - .L_315)
	.align		4
.L_315:
        /*0760*/ 	.word	index@(unary_recip_f32)
        /*0764*/ 	.word	0x00000000


	//----- nvinfo : EIATTR_MIN_STACK_SIZE
	.align		4
.L_316:
        /*0768*/ 	.byte	0x04, 0x12
        /*076a*/ 	.short	(.L_318 - .L_317)
	.align		4
.L_317:
        /*076c*/ 	.word	index@(unary_rsqrt_f16)
        /*0770*/ 	.word	0x00000000


	//----- nvinfo : EIATTR_MIN_STACK_SIZE
	.align		4
.L_318:
        /*0774*/ 	.byte	0x04, 0x12
        /*0776*/ 	.short	(.L_320 - .L_319)
	.align		4
.L_319:
        /*0778*/ 	.word	index@(unary_rsqrt_f32)
        /*077c*/ 	.word	0x00000000


	//----- nvinfo : EIATTR_MIN_STACK_SIZE
	.align		4
.L_320:
        /*0780*/ 	.byte	0x04, 0x12
        /*0782*/ 	.short	(.L_322 - .L_321)
	.align		4
.L_321:
        /*0784*/ 	.word	index@(unary_sqrt_f16)
        /*0788*/ 	.word	0x00000000


	//----- nvinfo : EIATTR_MIN_STACK_SIZE
	.align		4
.L_322:
        /*078c*/ 	.byte	0x04, 0x12
        /*078e*/ 	.short	(.L_324 - .L_323)
	.align		4
.L_323:
        /*0790*/ 	.word	index@(unary_sqrt_f32)
        /*0794*/ 	.word	0x00000000


	//----- nvinfo : EIATTR_MIN_STACK_SIZE
	.align		4
.L_324:
        /*0798*/ 	.byte	0x04, 0x12
        /*079a*/ 	.short	(.L_326 - .L_325)
	.align		4
.L_325:
        /*079c*/ 	.word	index@(unary_sqr_f16)
        /*07a0*/ 	.word	0x00000000


	//----- nvinfo : EIATTR_MIN_STACK_SIZE
	.align		4
.L_326:
        /*07a4*/ 	.byte	0x04, 0x12
        /*07a6*/ 	.short	(.L_328 - .L_327)
	.align		4
.L_327:
        /*07a8*/ 	.word	index@(unary_sqr_f32)
        /*07ac*/ 	.word	0x00000000


	//----- nvinfo : EIATTR_MIN_STACK_SIZE
	.align		4
.L_328:
        /*07b0*/ 	.byte	0x04, 0x12
        /*07b2*/ 	.short	(.L_330 - .L_329)
	.align		4
.L_329:
        /*07b4*/ 	.word	index@(unary_abs_f16)
        /*07b8*/ 	.word	0x00000000


	//----- nvinfo : EIATTR_MIN_STACK_SIZE
	.align		4
.L_330:
        /*07bc*/ 	.byte	0x04, 0x12
        /*07be*/ 	.short	(.L_332 - .L_331)
	.align		4
.L_331:
        /*07c0*/ 	.word	index@(unary_abs_f32)
        /*07c4*/ 	.word	0x00000000


	//----- nvinfo : EIATTR_MIN_STACK_SIZE
	.align		4
.L_332:
        /*07c8*/ 	.byte	0x04, 0x12
        /*07ca*/ 	.short	(.L_334 - .L_333)
	.align		4
.L_333:
        /*07cc*/ 	.word	index@(unary_neg_f16)
        /*07d0*/ 	.word	0x00000000


	//----- nvinfo : EIATTR_MIN_STACK_SIZE
	.align		4
.L_334:
        /*07d4*/ 	.byte	0x04, 0x12
        /*07d6*/ 	.short	(.L_336 - .L_335)
	.align		4
.L_335:
        /*07d8*/ 	.word	index@(unary_neg_f32)
        /*07dc*/ 	.word	0x00000000
.L_336:


//--------------------- .nv.compat                --------------------------
	.section	.nv.compat,"",@"SHT_CUDA_COMPAT_INFO"
	.align	4
        /*0000*/ 	.byte	0x02, 0x09, 0x00, 0x00, 0x02, 0x02, 0x01, 0x00, 0x02, 0x05, 0x05, 0x00, 0x03, 0x07, 0x01, 0x01
        /*0010*/ 	.byte	0x02, 0x03, 0x00, 0x00, 0x02, 0x06, 0x01, 0x00, 0x04, 0x0b, 0x08, 0x00, 0x01, 0x00, 0x00, 0x00
        /*0020*/ 	.byte	0x00, 0x00, 0x00, 0x00


//--------------------- .nv.info.unary_silu_f16   --------------------------
	.section	.nv.info.unary_silu_f16,"",@"SHT_CUDA_INFO"
	.sectionflags	@""
	.align	4


	//----- nvinfo : EIATTR_CUDA_API_VERSION
	.align		4
        /*0000*/ 	.byte	0x04, 0x37
        /*0002*/ 	.short	(.L_338 - .L_337)
.L_337:
        /*0004*/ 	.word	0x00000082


	//----- nvinfo : EIATTR_KPARAM_INFO
	.align		4
.L_338:
        /*0008*/ 	.byte	0x04, 0x17
        /*000a*/ 	.short	(.L_340 - .L_339)
.L_339:
        /*000c*/ 	.word	0x00000000
        /*0010*/ 	.short	0x0002
        /*0012*/ 	.short	0x0010
        /*0014*/ 	.byte	0x00, 0xf0, 0x11, 0x00


	//----- nvinfo : EIATTR_KPARAM_INFO
	.align		4
.L_340:
        /*0018*/ 	.byte	0x04, 0x17
        /*001a*/ 	.short	(.L_342 - .L_341)
.L_341:
        /*001c*/ 	.word	0x00000000
        /*0020*/ 	.short	0x0001
        /*0022*/ 	.short	0x0008
        /*0024*/ 	.byte	0x00, 0xf5, 0x21, 0x00


	//----- nvinfo : EIATTR_KPARAM_INFO
	.align		4
.L_342:
        /*0028*/ 	.byte	0x04, 0x17
        /*002a*/ 	.short	(.L_344 - .L_343)
.L_343:
        /*002c*/ 	.word	0x00000000
        /*0030*/ 	.short	0x0000
        /*0032*/ 	.short	0x0000
        /*0034*/ 	.byte	0x00, 0xf5, 0x21, 0x00


	//----- nvinfo : EIATTR_SPARSE_MMA_MASK
	.align		4
.L_344:
        /*0038*/ 	.byte	0x03, 0x50
        /*003a*/ 	.short	0x0000


	//----- nvinfo : EIATTR_MAXREG_COUNT
	.align		4
        /*003c*/ 	.byte	0x03, 0x1b
        /*003e*/ 	.short	0x00ff


	//----- nvinfo : EIATTR_MERCURY_ISA_VERSION
	.align		4
        /*0040*/ 	.byte	0x03, 0x5f
        /*0042*/ 	.short	0x0101


	//----- nvinfo : EIATTR_VRC_CTA_INIT_COUNT
	.align		4
        /*0044*/ 	.byte	0x02, 0x4a
	.zero		1
	.zero		1


	//----- nvinfo : EIATTR_EXIT_INSTR_OFFSETS
	.align		4
        /*0048*/ 	.byte	0x04, 0x1c
        /*004a*/ 	.short	(.L_346 - .L_345)


	//   ....[0]....
.L_345:
        /*004c*/ 	.word	0x00000070


	//   ....[1]....
        /*0050*/ 	.word	0x00000290


	//----- nvinfo : EIATTR_CBANK_PARAM_SIZE
	.align		4
.L_346:
        /*0054*/ 	.byte	0x03, 0x19
        /*0056*/ 	.short	0x0014


	//----- nvinfo : EIATTR_PARAM_CBANK
	.align		4
        /*0058*/ 	.byte	0x04, 0x0a
        /*005a*/ 	.short	(.L_348 - .L_347)
	.align		4
.L_347:
        /*005c*/ 	.word	index@(.nv.constant0.unary_silu_f16)
        /*0060*/ 	.short	0x0380
        /*0062*/ 	.short	0x0014


	//----- nvinfo : EIATTR_SW_WAR
	.align		4
.L_348:
        /*0064*/ 	.byte	0x04, 0x36
        /*0066*/ 	.short	(.L_350 - .L_349)
.L_349:
        /*0068*/ 	.word	0x00000008
.L_350:


//--------------------- .nv.info.unary_silu_f32   --------------------------
	.section	.nv.info.unary_silu_f32,"",@"SHT_CUDA_INFO"
	.sectionflags	@""
	.align	4


	//----- nvinfo : EIATTR_CUDA_API_VERSION
	.align		4
        /*0000*/ 	.byte	0x04, 0x37
        /*0002*/ 	.short	(.L_352 - .L_351)
.L_351:
        /*0004*/ 	.word	0x00000082


	//----- nvinfo : EIATTR_KPARAM_INFO
	.align		4
.L_352:
        /*0008*/ 	.byte	0x04, 0x17
        /*000a*/ 	.short	(.L_354 - .L_353)
.L_353:
        /*000c*/ 	.word	0x00000000
        /*0010*/ 	.short	0x0002
        /*0012*/ 	.short	0x0010
        /*0014*/ 	.byte	0x00, 0xf0, 0x11, 0x00


	//----- nvinfo : EIATTR_KPARAM_INFO
	.align		4
.L_354:
        /*0018*/ 	.byte	0x04, 0x17
        /*001a*/ 	.short	(.L_356 - .L_355)
.L_355:
        /*001c*/ 	.word	0x00000000
        /*0020*/ 	.short	0x0001
        /*0022*/ 	.short	0x0008
        /*0024*/ 	.byte	0x00, 0xf5, 0x21, 0x00


	//----- nvinfo : EIATTR_KPARAM_INFO
	.align		4
.L_356:
        /*0028*/ 	.byte	0x04, 0x17
        /*002a*/ 	.short	(.L_358 - .L_357)
.L_357:
        /*002c*/ 	.word	0x00000000
        /*0030*/ 	.short	0x0000
        /*0032*/ 	.short	0x0000
        /*0034*/ 	.byte	0x00, 0xf5, 0x21, 0x00


	//----- nvinfo : EIATTR_SPARSE_MMA_MASK
	.align		4
.L_358:
        /*0038*/ 	.byte	0x03, 0x50
        /*003a*/ 	.short	0x0000


	//----- nvinfo : EIATTR_MAXREG_COUNT
	.align		4
        /*003c*/ 	.byte	0x03, 0x1b
        /*003e*/ 	.short	0x00ff


	//----- nvinfo : EIATTR_MERCURY_ISA_VERSION
	.align		4
        /*0040*/ 	.byte	0x03, 0x5f
        /*0042*/ 	.short	0x0101


	//----- nvinfo : EIATTR_VRC_CTA_INIT_COUNT
	.align		4
        /*0044*/ 	.byte	0x02, 0x4a
	.zero		1
	.zero		1


	//----- nvinfo : EIATTR_EXIT_INSTR_OFFSETS
	.align		4
        /*0048*/ 	.byte	0x04, 0x1c
        /*004a*/ 	.short	(.L_360 - .L_359)


	//   ....[0]....
.L_359:
        /*004c*/ 	.word	0x00000070


	//   ....[1]....
        /*0050*/ 	.word	0x00000260


	//----- nvinfo : EIATTR_CRS_STACK_SIZE
	.align		4
.L_360:
        /*0054*/ 	.byte	0x04, 0x1e
        /*0056*/ 	.short	(.L_362 - .L_361)
.L_361:
        /*0058*/ 	.word	0x00000000


	//----- nvinfo : EIATTR_CBANK_PARAM_SIZE
	.align		4
.L_362:
        /*005c*/ 	.byte	0x03, 0x19
        /*005e*/ 	.short	0x0014


	//----- nvinfo : EIATTR_PARAM_CBANK
	.align		4
        /*0060*/ 	.byte	0x04, 0x0a
        /*0062*/ 	.short	(.L_364 - .L_363)
	.align		4
.L_363:
        /*0064*/ 	.word	index@(.nv.constant0.unary_silu_f32)
        /*0068*/ 	.short	0x0380
        /*006a*/ 	.short	0x0014


	//----- nvinfo : EIATTR_SW_WAR
	.align		4
.L_364:
        /*006c*/ 	.byte	0x04, 0x36
        /*006e*/ 	.short	(.L_366 - .L_365)
.L_365:
        /*0070*/ 	.word	0x00000008
.L_366:


//--------------------- .nv.info.unary_erf_f16    --------------------------
	.section	.nv.info.unary_erf_f16,"",@"SHT_CUDA_INFO"
	.sectionflags	@""
	.align	4


	//----- nvinfo : EIATTR_CUDA_API_VERSION
	.align		4
        /*0000*/ 	.byte	0x04, 0x37
        /*0002*/ 	.short	(.L_368 - .L_367)
.L_367:
        /*0004*/ 	.word	0x00000082


	//----- nvinfo : EIATTR_KPARAM_INFO
	.align		4
.L_368:
        /*0008*/ 	.byte	0x04, 0x17
        /*000a*/ 	.short	(.L_370 - .L_369)
.L_369:
        /*000c*/ 	.word	0x00000000
        /*0010*/ 	.short	0x0002
        /*0012*/ 	.short	0x0010
        /*0014*/ 	.byte	0x00, 0xf0, 0x11, 0x00


	//----- nvinfo : EIATTR_KPARAM_INFO
	.align		4
.L_370:
        /*0018*/ 	.byte	0x04, 0x17
        /*001a*/ 	.short	(.L_372 - .L_371)
.L_371:
        /*001c*/ 	.word	0x00000000
        /*0020*/ 	.short	0x0001
        /*0022*/ 	.short	0x0008
        /*0024*/ 	.byte	0x00, 0xf5, 0x21, 0x00


	//----- nvinfo : EIATTR_KPARAM_INFO
	.align		4
.L_372:
        /*0028*/ 	.byte	0x04, 0x17
        /*002a*/ 	.short	(.L_374 - .L_373)
.L_373:
        /*002c*/ 	.word	0x00000000
        /*0030*/ 	.short	0x0000
        /*0032*/ 	.short	0x0000
        /*0034*/ 	.byte	0x00, 0xf5, 0x21, 0x00


	//----- nvinfo : EIATTR_SPARSE_MMA_MASK
	.align		4
.L_374:
        /*0038*/ 	.byte	0x03, 0x50
        /*003a*/ 	.short	0x0000


	//----- nvinfo : EIATTR_MAXREG_COUNT
	.align		4
        /*003c*/ 	.byte	0x03, 0x1b
        /*003e*/ 	.short	0x00ff


	//----- nvinfo : EIATTR_MERCURY_ISA_VERSION
	.align		4
        /*0040*/ 	.byte	0x03, 0x5f
        /*0042*/ 	.short	0x0101


	//----- nvinfo : EIATTR_VRC_CTA_INIT_COUNT
	.align		4
        /*0044*/ 	.byte	0x02, 0x4a
	.zero		1
	.zero		1


	//----- nvinfo : EIATTR_EXIT_INSTR_OFFSETS
	.align		4
        /*0048*/ 	.byte	0x04, 0x1c
        /*004a*/ 	.short	(.L_376 - .L_375)


	//   ....[0]....
.L_375:
        /*004c*/ 	.word	0x00000070


	//   ....[1]....
        /*0050*/ 	.word	0x000002d0


	//----- nvinfo : EIATTR_CBANK_PARAM_SIZE
	.align		4
.L_376:
        /*0054*/ 	.byte	0x03, 0x19
        /*0056*/ 	.short	0x0014


	//----- nvinfo : EIATTR_PARAM_CBANK
	.align		4
        /*0058*/ 	.byte	0x04, 0x0a
        /*005a*/ 	.short	(.L_378 - .L_377)
	.align		4
.L_377:
        /*005c*/ 	.word	index@(.nv.constant0.unary_erf_f16)
        /*0060*/ 	.short	0x0380
        /*0062*/ 	.short	0x0014


	//----- nvinfo : EIATTR_SW_WAR
	.align		4
.L_378:
        /*0064*/ 	.byte	0x04, 0x36
        /*0066*/ 	.short	(.L_380 - .L_379)
.L_379:
        /*0068*/ 	.word	0x00000008
.L_380:


//--------------------- .nv.info.unary_erf_f32    --------------------------
	.section	.nv.info.unary_erf_f32,"",@"SHT_CUDA_INFO"
	.sectionflags	@""
	.align	4


	//----- nvinfo : EIATTR_CUDA_API_VERSION
	.align		4
        /*0000*/ 	.byte	0x04, 0x37
        /*0002*/ 	.short	(.L_382 - .L_381)
.L_381:
        /*0004*/ 	.word	0x00000082


	//----- nvinfo : EIATTR_KPARAM_INFO
	.align		4
.L_382:
        /*0008*/ 	.byte	0x04, 0x17
        /*000a*/ 	.short	(.L_384 - .L_383)
.L_383:
        /*000c*/ 	.word	0x00000000
        /*0010*/ 	.short	0x0002
        /*0012*/ 	.short	0x0010
        /*0014*/ 	.byte	0x00, 0xf0, 0x11, 0x00


	//----- nvinfo : EIATTR_KPARAM_INFO
	.align		4
.L_384:
        /*0018*/ 	.byte	0x04, 0x17
        /*001a*/ 	.short	(.L_386 - .L_385)
.L_385:
        /*001c*/ 	.word	0x00000000
        /*0020*/ 	.short	0x0001
        /*0022*/ 	.short	0x0008
        /*0024*/ 	.byte	0x00, 0xf5, 0x21, 0x00


	//----- nvinfo : EIATTR_KPARAM_INFO
	.align		4
.L_386:
        /*0028*/ 	.byte	0x04, 0x17
        /*002a*/ 	.short	(.L_388 - .L_387)
.L_387:
        /*002c*/ 	.word	0x00000000
        /*0030*/ 	.short	0x0000
        /*0032*/ 	.short	0x0000
        /*0034*/ 	.byte	0x00, 0xf5, 0x21, 0x00


	//----- nvinfo : EIATTR_SPARSE_MMA_MASK
	.align		4
.L_388:
        /*0038*/ 	.byte	0x03, 0x50
        /*003a*/ 	.short	0x0000


	//----- nvinfo : EIATTR_MAXREG_COUNT
	.align		4
        /*003c*/ 	.byte	0x03, 0x1b
        /*003e*/ 	.short	0x00ff


	//----- nvinfo : EIATTR_MERCURY_ISA_VERSION
	.align		4
        /*0040*/ 	.byte	0x03, 0x5f
        /*0042*/ 	.short	0x0101


	//----- nvinfo : EIATTR_VRC_CTA_INIT_COUNT
	.align		4
        /*0044*/ 	.byte	0x02, 0x4a
	.zero		1
	.zero		1


	//----- nvinfo : EIATTR_EXIT_INSTR_OFFSETS
	.align		4
        /*0048*/ 	.byte	0x04, 0x1c
        /*004a*/ 	.short	(.L_390 - .L_389)


	//   ....[0]....
.L_389:
        /*004c*/ 	.word	0x00000070


	//   ....[1]....
        /*0050*/ 	.word	0x000002b0


	//----- nvinfo : EIATTR_CBANK_PARAM_SIZE
	.align		4
.L_390:
        /*0054*/ 	.byte	0x03, 0x19
        /*0056*/ 	.short	0x0014


	//----- nvinfo : EIATTR_PARAM_CBANK
	.align		4
        /*0058*/ 	.byte	0x04, 0x0a
        /*005a*/ 	.short	(.L_392 - .L_391)
	.align		4
.L_391:
        /*005c*/ 	.word	index@(.nv.constant0.unary_erf_f32)
        /*0060*/ 	.short	0x0380
        /*0062*/ 	.short	0x0014


	//----- nvinfo : EIATTR_SW_WAR
	.align		4
.L_392:
        /*0064*/ 	.byte	0x04, 0x36
        /*0066*/ 	.short	(.L_394 - .L_393)
.L_393:
        /*0068*/ 	.word	0x00000008
.L_394:


//--------------------- .nv.info.unary_ln_f16     --------------------------
	.section	.nv.info.unary_ln_f16,"",@"SHT_CUDA_INFO"
	.sectionflags	@""
	.align	4


	//----- nvinfo : EIATTR_CUDA_API_VERSION
	.align		4
        /*0000*/ 	.byte	0x04, 0x37
        /*0002*/ 	.short	(.L_396 - .L_395)
.L_395:
        /*0004*/ 	.word	0x00000082


	//----- nvinfo : EIATTR_KPARAM_INFO
	.align		4
.L_396:
        /*0008*/ 	.byte	0x04, 0x17
        /*000a*/ 	.short	(.L_398 - .L_397)
.L_397:
        /*000c*/ 	.word	0x00000000
        /*0010*/ 	.short	0x0002
        /*0012*/ 	.short	0x0010
        /*0014*/ 	.byte	0x00, 0xf0, 0x11, 0x00


	//----- nvinfo : EIATTR_KPARAM_INFO
	.align		4
.L_398:
        /*0018*/ 	.byte	0x04, 0x17
        /*001a*/ 	.short	(.L_400 - .L_399)
.L_399:
        /*001c*/ 	.word	0x00000000
        /*0020*/ 	.short	0x0001
        /*0022*/ 	.short	0x0008
        /*0024*/ 	.byte	0x00, 0xf5, 0x21, 0x00


	//----- nvinfo : EIATTR_KPARAM_INFO
	.align		4
.L_400:
        /*0028*/ 	.byte	0x04, 0x17
        /*002a*/ 	.short	(.L_402 - .L_401)
.L_401:
        /*002c*/ 	.word	0x00000000
        /*0030*/ 	.short	0x0000
        /*0032*/ 	.short	0x0000
        /*0034*/ 	.byte	0x00, 0xf5, 0x21, 0x00


	//----- nvinfo : EIATTR_SPARSE_MMA_MASK
	.align		4
.L_402:
        /*0038*/ 	.byte	0x03, 0x50
        /*003a*/ 	.short	0x0000


	//----- nvinfo : EIATTR_MAXREG_COUNT
	.align		4
        /*003c*/ 	.byte	0x03, 0x1b
        /*003e*/ 	.short	0x00ff


	//----- nvinfo : EIATTR_MERCURY_ISA_VERSION
	.align		4
        /*0040*/ 	.byte	0x03, 0x5f
        /*0042*/ 	.short	0x0101


	//----- nvinfo : EIATTR_VRC_CTA_INIT_COUNT
	.align		4
        /*0044*/ 	.byte	0x02, 0x4a
	.zero		1
	.zero		1


	//----- nvinfo : EIATTR_EXIT_INSTR_OFFSETS
	.align		4
        /*0048*/ 	.byte	0x04, 0x1c
        /*004a*/ 	.short	(.L_404 - .L_403)


	//   ....[0]....
.L_403:
        /*004c*/ 	.word	0x00000070


	//   ....[1]....
        /*0050*/ 	.word	0x00000190


	//----- nvinfo : EIATTR_CBANK_PARAM_SIZE
	.align		4
.L_404:
        /*0054*/ 	.byte	0x03, 0x19
        /*0056*/ 	.short	0x0014


	//----- nvinfo : EIATTR_PARAM_CBANK
	.align		4
        /*0058*/ 	.byte	0x04, 0x0a
        /*005a*/ 	.short	(.L_406 - .L_405)
	.align		4
.L_405:
        /*005c*/ 	.word	index@(.nv.constant0.unary_ln_f16)
        /*0060*/ 	.short	0x0380
        /*0062*/ 	.short	0x0014


	//----- nvinfo : EIATTR_SW_WAR
	.align		4
.L_406:
        /*0064*/ 	.byte	0x04, 0x36
        /*0066*/ 	.short	(.L_408 - .L_407)
.L_407:
        /*0068*/ 	.word	0x00000008
.L_408:


//--------------------- .nv.info.unary_ln_f32     --------------------------
	.section	.nv.info.unary_ln_f32,"",@"SHT_CUDA_INFO"
	.sectionflags	@""
	.align	4


	//----- nvinfo : EIATTR_CUDA_API_VERSION
	.align		4
        /*0000*/ 	.byte	0x04, 0x37
        /*0002*/ 	.short	(.L_410 - .L_409)
.L_409:
        /*0004*/ 	.word	0x00000082


	//----- nvinfo : EIATTR_KPARAM_INFO
	.align		4
.L_410:
        /*0008*/ 	.byte	0x04, 0x17
        /*000a*/ 	.short	(.L_412 - .L_411)
.L_411:
        /*000c*/ 	.word	0x00000000
        /*0010*/ 	.short	0x0002
        /*0012*/ 	.short	0x0010
        /*0014*/ 	.byte	0x00, 0xf0, 0x11, 0x00


	//----- nvinfo : EIATTR_KPARAM_INFO
	.align		4
.L_412:
        /*0018*/ 	.byte	0x04, 0x17
        /*001a*/ 	.short	(.L_414 - .L_413)
.L_413:
        /*001c*/ 	.word	0x00000000
        /*0020*/ 	.short	0x0001
        /*0022*/ 	.short	0x0008
        /*0024*/ 	.byte	0x00, 0xf5, 0x21, 0x00


	//----- nvinfo : EIATTR_KPARAM_INFO
	.align		4
.L_414:
        /*0028*/ 	.byte	0x04, 0x17
        /*002a*/ 	.short	(.L_416 - .L_415)
.L_415:
        /*002c*/ 	.word	0x00000000
        /*0030*/ 	.short	0x0000
        /*0032*/ 	.short	0x0000
        /*0034*/ 	.byte	0x00, 0xf5, 0x21, 0x00


	//----- nvinfo : EIATTR_SPARSE_MMA_MASK
	.align		4
.L_416:
        /*0038*/ 	.byte	0x03, 0x50
        /*003a*/ 	.short	0x0000


	//----- nvinfo : EIATTR_MAXREG_COUNT
	.align		4
        /*003c*/ 	.byte	0x03, 0x1b
        /*003e*/ 	.short	0x00ff


	//----- nvinfo : EIATTR_MERCURY_ISA_VERSION
	.align		4
        /*0040*/ 	.byte	0x03, 0x5f
        /*0042*/ 	.short	0x0101


	//----- nvinfo : EIATTR_VRC_CTA_INIT_COUNT
	.align		4
        /*0044*/ 	.byte	0x02, 0x4a
	.zero		1
	.zero		1


	//----- nvinfo : EIATTR_EXIT_INSTR_OFFSETS
	.align		4
        /*0048*/ 	.byte	0x04, 0x1c
        /*004a*/ 	.short	(.L_418 - .L_417)


	//   ....[0]....
.L_417:
        /*004c*/ 	.word	0x00000070


	//   ....[1]....
        /*0050*/ 	.word	0x00000290


	//----- nvinfo : EIATTR_CBANK_PARAM_SIZE
	.align		4
.L_418:
        /*0054*/ 	.byte	0x03, 0x19
        /*0056*/ 	.short	0x0014


	//----- nvinfo : EIATTR_PARAM_CBANK
	.align		4
        /*0058*/ 	.byte	0x04, 0x0a
        /*005a*/ 	.short	(.L_420 - .L_419)
	.align		4
.L_419:
        /*005c*/ 	.word	index@(.nv.constant0.unary_ln_f32)
        /*0060*/ 	.short	0x0380
        /*0062*/ 	.short	0x0014


	//----- nvinfo : EIATTR_SW_WAR
	.align		4
.L_420:
        /*0064*/ 	.byte	0x04, 0x36
        /*0066*/ 	.short	(.L_422 - .L_421)
.L_421:
        /*0068*/ 	.word	0x00000008
.L_422:


//--------------------- .nv.info.unary_sigmoid_f16 --------------------------
	.section	.nv.info.unary_sigmoid_f16,"",@"SHT_CUDA_INFO"
	.sectionflags	@""
	.align	4


	//----- nvinfo : EIATTR_CUDA_API_VERSION
	.align		4
        /*0000*/ 	.byte	0x04, 0x37
        /*0002*/ 	.short	(.L_424 - .L_423)
.L_423:
        /*0004*/ 	.word	0x00000082


	//----- nvinfo : EIATTR_KPARAM_INFO
	.align		4
.L_424:
        /*0008*/ 	.byte	0x04, 0x17
        /*000a*/ 	.short	(.L_426 - .L_425)
.L_425:
        /*000c*/ 	.word	0x00000000
        /*0010*/ 	.short	0x0002
        /*0012*/ 	.short	0x0010
        /*0014*/ 	.byte	0x00, 0xf0, 0x11, 0x00


	//----- nvinfo : EIATTR_KPARAM_INFO
	.align		4
.L_426:
        /*0018*/ 	.byte	0x04, 0x17
        /*001a*/ 	.short	(.L_428 - .L_427)
.L_427:
        /*001c*/ 	.word	0x00000000
        /*0020*/ 	.short	0x0001
        /*0022*/ 	.short	0x0008
        /*0024*/ 	.byte	0x00, 0xf5, 0x21, 0x00


	//----- nvinfo : EIATTR_KPARAM_INFO
	.align		4
.L_428:
        /*0028*/ 	.byte	0x04, 0x17
        /*002a*/ 	.short	(.L_430 - .L_429)
.L_429:
        /*002c*/ 	.word	0x00000000
        /*0030*/ 	.short	0x0000
        /*0032*/ 	.short	0x0000
        /*0034*/ 	.byte	0x00, 0xf5, 0x21, 0x00


	//----- nvinfo : EIATTR_SPARSE_MMA_MASK
	.align		4
.L_430:
        /*0038*/ 	.byte	0x03, 0x50
        /*003a*/ 	.short	0x0000


	//----- nvinfo : EIATTR_MAXREG_COUNT
	.align		4
        /*003c*/ 	.byte	0x03, 0x1b
        /*003e*/ 	.short	0x00ff


	//----- nvinfo : EIATTR_MERCURY_ISA_VERSION
	.align		4
        /*0040*/ 	.byte	0x03, 0x5f
        /*0042*/ 	.short	0x0101


	//----- nvinfo : EIATTR_VRC_CTA_INIT_COUNT
	.align		4
        /*0044*/ 	.byte	0x02, 0x4a
	.zero		1
	.zero		1


	//----- nvinfo : EIATTR_EXIT_INSTR_OFFSETS
	.align		4
        /*0048*/ 	.byte	0x04, 0x1c
        /*004a*/ 	.short	(.L_432 - .L_431)


	//   ....[0]....
.L_431:
        /*004c*/ 	.word	0x00000070


	//   ....[1]....
        /*0050*/ 	.word	0x00000290


	//----- nvinfo : EIATTR_CBANK_PARAM_SIZE
	.align		4
.L_432:
        /*0054*/ 	.byte	0x03, 0x19
        /*0056*/ 	.short	0x0014


	//----- nvinfo : EIATTR_PARAM_CBANK
	.align		4
        /*0058*/ 	.byte	0x04, 0x0a
        /*005a*/ 	.short	(.L_434 - .L_433)
	.align		4
.L_433:
        /*005c*/ 	.word	index@(.nv.constant0.unary_sigmoid_f16)
        /*0060*/ 	.short	0x0380
        /*0062*/ 	.short	0x0014


	//----- nvinfo : EIATTR_SW_WAR
	.align		4
.L_434:
        /*0064*/ 	.byte	0x04, 0x36
        /*0066*/ 	.short	(.L_436 - .L_435)
.L_435:
        /*0068*/ 	.word	0x00000008
.L_436:


//--------------------- .nv.info.unary_sigmoid_f32 --------------------------
	.section	.nv.info.unary_sigmoid_f32,"",@"SHT_CUDA_INFO"
	.sectionflags	@""
	.align	4


	//----- nvinfo : EIATTR_CUDA_API_VERSION
	.align		4
        /*0000*/ 	.byte	0x04, 0x37
        /*0002*/ 	.short	(.L_438 - .L_437)
.L_437:
        /*0004*/ 	.word	0x00000082


	//----- nvinfo : EIATTR_KPARAM_INFO
	.align		4
.L_438:
        /*0008*/ 	.byte	0x04, 0x17
        /*000a*/ 	.short	(.L_440 - .L_439)
.L_439:
        /*000c*/ 	.word	0x00000000
        /*0010*/ 	.short	0x0002
        /*0012*/ 	.short	0x0010
        /*0014*/ 	.byte	0x00, 0xf0, 0x11, 0x00


	//----- nvinfo : EIATTR_KPARAM_INFO
	.align		4
.L_440:
        /*0018*/ 	.byte	0x04, 0x17
        /*001a*/ 	.short	(.L_442 - .L_441)
.L_441:
        /*001c*/ 	.word	0x00000000
        /*0020*/ 	.short	0x0001
        /*0022*/ 	.short	0x0008
        /*0024*/ 	.byte	0x00, 0xf5, 0x21, 0x00


	//----- nvinfo : EIATTR_KPARAM_INFO
	.align		4
.L_442:
        /*0028*/ 	.byte	0x04, 0x17
        /*002a*/ 	.short	(.L_444 - .L_443)
.L_443:
        /*002c*/ 	.word	0x00000000
        /*0030*/ 	.short	0x0000
        /*0032*/ 	.short	0x0000
        /*0034*/ 	.byte	0x00, 0xf5, 0x21, 0x00


	//----- nvinfo : EIATTR_SPARSE_MMA_MASK
	.align		4
.L_444:
        /*0038*/ 	.byte	0x03, 0x50
        /*003a*/ 	.short	0x0000


	//----- nvinfo : EIATTR_MAXREG_COUNT
	.align		4
        /*003c*/ 	.byte	0x03, 0x1b
        /*003e*/ 	.short	0x00ff


	//----- nvinfo : EIATTR_MERCURY_ISA_VERSION
	.align		4
        /*0040*/ 	.byte	0x03, 0x5f
        /*0042*/ 	.short	0x0101


	//----- nvinfo : EIATTR_VRC_CTA_INIT_COUNT
	.align		4
        /*0044*/ 	.byte	0x02, 0x4a
	.zero		1
	.zero		1


	//----- nvinfo : EIATTR_EXIT_INSTR_OFFSETS
	.align		4
        /*0048*/ 	.byte	0x04, 0x1c
        /*004a*/ 	.short	(.L_446 - .L_445)


	//   ....[0]....
.L_445:
        /*004c*/ 	.word	0x00000070


	//   ....[1]....
        /*0050*/ 	.word	0x000002a0


	//----- nvinfo : EIATTR_CRS_STACK_SIZE
	.align		4
.L_446:
        /*0054*/ 	.byte	0x04, 0x1e
        /*0056*/ 	.short	(.L_448 - .L_447)
.L_447:
        /*0058*/ 	.word	0x00000000


	//----- nvinfo : EIATTR_CBANK_PARAM_SIZE
	.align		4
.L_448:
        /*005c*/ 	.byte	0x03, 0x19
        /*005e*/ 	.short	0x0014


	//----- nvinfo : EIATTR_PARAM_CBANK
	.align		4
        /*0060*/ 	.byte	0x04, 0x0a
        /*0062*/ 	.short	(.L_450 - .L_449)
	.align		4
.L_449:
        /*0064*/ 	.word	index@(.nv.constant0.unary_sigmoid_f32)
        /*0068*/ 	.short	0x0380
        /*006a*/ 	.short	0x0014


	//----- nvinfo : EIATTR_SW_WAR
	.align		4
.L_450:
        /*006c*/ 	.byte	0x04, 0x36
        /*006e*/ 	.short	(.L_452 - .L_451)
.L_451:
        /*0070*/ 	.word	0x00000008
.L_452:


//--------------------- .nv.info.unary_exp_f16    --------------------------
	.section	.nv.info.unary_exp_f16,"",@"SHT_CUDA_INFO"
	.sectionflags	@""
	.align	4


	//----- nvinfo : EIATTR_CUDA_API_VERSION
	.align		4
        /*0000*/ 	.byte	0x04, 0x37
        /*0002*/ 	.short	(.L_454 - .L_453)
.L_453:
        /*0004*/ 	.word	0x00000082


	//----- nvinfo : EIATTR_KPARAM_INFO
	.align		4
.L_454:
        /*0008*/ 	.byte	0x04, 0x17
        /*000a*/ 	.short	(.L_456 - .L_455)
.L_455:
        /*000c*/ 	.word	0x00000000
        /*0010*/ 	.short	0x0002
        /*0012*/ 	.short	0x0010
        /*0014*/ 	.byte	0x00, 0xf0, 0x11, 0x00


	//----- nvinfo : EIATTR_KPARAM_INFO
	.align		4
.L_456:
        /*0018*/ 	.byte	0x04, 0x17
        /*001a*/ 	.short	(.L_458 - .L_457)
.L_457:
        /*001c*/ 	.word	0x00000000
        /*0020*/ 	.short	0x0001
        /*0022*/ 	.short	0x0008
        /*0024*/ 	.byte	0x00, 0xf5, 0x21, 0x00


	//----- nvinfo : EIATTR_KPARAM_INFO
	.align		4
.L_458:
        /*0028*/ 	.byte	0x04, 0x17
        /*002a*/ 	.short	(.L_460 - .L_459)
.L_459:
        /*002c*/ 	.word	0x00000000
        /*0030*/ 	.short	0x0000
        /*0032*/ 	.short	0x0000
        /*0034*/ 	.byte	0x00, 0xf5, 0x21, 0x00


	//----- nvinfo : EIATTR_SPARSE_MMA_MASK
	.align		4
.L_460:
        /*0038*/ 	.byte	0x03, 0x50
        /*003a*/ 	.short	0x0000


	//----- nvinfo : EIATTR_MAXREG_COUNT
	.align		4
        /*003c*/ 	.byte	0x03, 0x1b
        /*003e*/ 	.short	0x00ff


	//----- nvinfo : EIATTR_MERCURY_ISA_VERSION
	.align		4
        /*0040*/ 	.byte	0x03, 0x5f
        /*0042*/ 	.short	0x0101


	//----- nvinfo : EIATTR_VRC_CTA_INIT_COUNT
	.align		4
        /*0044*/ 	.byte	0x02, 0x4a
	.zero		1
	.zero		1


	//----- nvinfo : EIATTR_EXIT_INSTR_OFFSETS
	.align		4
        /*0048*/ 	.byte	0x04, 0x1c
        /*004a*/ 	.short	(.L_462 - .L_461)


	//   ....[0]....
.L_461:
        /*004c*/ 	.word	0x00000070


	//   ....[1]....
        /*0050*/ 	.word	0x00000190


	//----- nvinfo : EIATTR_CBANK_PARAM_SIZE
	.align		4
.L_462:
        /*0054*/ 	.byte	0x03, 0x19
        /*0056*/ 	.short	0x0014


	//----- nvinfo : EIATTR_PARAM_CBANK
	.align		4
        /*0058*/ 	.byte	0x04, 0x0a
        /*005a*/ 	.short	(.L_464 - .L_463)
	.align		4
.L_463:
        /*005c*/ 	.word	index@(.nv.constant0.unary_exp_f16)
        /*0060*/ 	.short	0x0380
        /*0062*/ 	.short	0x0014


	//----- nvinfo : EIATTR_SW_WAR
	.align		4
.L_464:
        /*0064*/ 	.byte	0x04, 0x36
        /*0066*/ 	.short	(.L_466 - .L_465)
.L_465:
        /*0068*/ 	.word	0x00000008
.L_466:


//--------------------- .nv.info.unary_exp_f32    --------------------------
	.section	.nv.info.unary_exp_f32,"",@"SHT_CUDA_INFO"
	.sectionflags	@""
	.align	4


	//----- nvinfo : EIATTR_CUDA_API_VERSION
	.align		4
        /*0000*/ 	.byte	0x04, 0x37
        /*0002*/ 	.short	(.L_468 - .L_467)
.L_467:
        /*0004*/ 	.word	0x00000082


	//----- nvinfo : EIATTR_KPARAM_INFO
	.align		4
.L_468:
        /*0008*/ 	.byte	0x04, 0x17
        /*000a*/ 	.short	(.L_470 - .L_469)
.L_469:
        /*000c*/ 	.word	0x00000000
        /*0010*/ 	.short	0x0002
        /*0012*/ 	.short	0x0010
        /*0014*/ 	.byte	0x00, 0xf0, 0x11, 0x00


	//----- nvinfo : EIATTR_KPARAM_INFO
	.align		4
.L_470:
        /*0018*/ 	.byte	0x04, 0x17
        /*001a*/ 	.short	(.L_472 - .L_471)
.L_471:
        /*001c*/ 	.word	0x00000000
        /*0020*/ 	.short	0x0001
        /*0022*/ 	.short	0x0008
        /*0024*/ 	.byte	0x00, 0xf5, 0x21, 0x00


	//----- nvinfo : EIATTR_KPARAM_INFO
	.align		4
.L_472:
        /*0028*/ 	.byte	0x04, 0x17
        /*002a*/ 	.short	(.L_474 - .L_473)
.L_473:
        /*002c*/ 	.word	0x00000000
        /*0030*/ 	.short	0x0000
        /*0032*/ 	.short	0x0000
        /*0034*/ 	.byte	0x00, 0xf5, 0x21, 0x00


	//----- nvinfo : EIATTR_SPARSE_MMA_MASK
	.align		4
.L_474:
        /*0038*/ 	.byte	0x03, 0x50
        /*003a*/ 	.short	0x0000


	//----- nvinfo : EIATTR_MAXREG_COUNT
	.align		4
        /*003c*/ 	.byte	0x03, 0x1b
        /*003e*/ 	.short	0x00ff


	//----- nvinfo : EIATTR_MERCURY_ISA_VERSION
	.align		4
        /*0040*/ 	.byte	0x03, 0x5f
        /*0042*/ 	.short	0x0101


	//----- nvinfo : EIATTR_VRC_CTA_INIT_COUNT
	.align		4
        /*0044*/ 	.byte	0x02, 0x4a
	.zero		1
	.zero		1


	//----- nvinfo : EIATTR_EXIT_INSTR_OFFSETS
	.align		4
        /*0048*/ 	.byte	0x04, 0x1c
        /*004a*/ 	.short	(.L_476 - .L_475)


	//   ....[0]....
.L_475:
        /*004c*/ 	.word	0x00000070


	//   ....[1]....
        /*0050*/ 	.word	0x00000190


	//----- nvinfo : EIATTR_CBANK_PARAM_SIZE
	.align		4
.L_476:
        /*0054*/ 	.byte	0x03, 0x19
        /*0056*/ 	.short	0x0014


	//----- nvinfo : EIATTR_PARAM_CBANK
	.align		4
        /*0058*/ 	.byte	0x04, 0x0a
        /*005a*/ 	.short	(.L_478 - .L_477)
	.align		4
.L_477:
        /*005c*/ 	.word	index@(.nv.constant0.unary_exp_f32)
        /*0060*/ 	.short	0x0380
        /*0062*/ 	.short	0x0014


	//----- nvinfo : EIATTR_SW_WAR
	.align		4
.L_478:
        /*0064*/ 	.byte	0x04, 0x36
        /*0066*/ 	.short	(.L_480 - .L_479)
.L_479:
        /*0068*/ 	.word	0x00000008
.L_480:


//--------------------- .nv.info.unary_atanh_f16  --------------------------
	.section	.nv.info.unary_atanh_f16,"",@"SHT_CUDA_INFO"
	.sectionflags	@""
	.align	4


	//----- nvinfo : EIATTR_CUDA_API_VERSION
	.align		4
        /*0000*/ 	.byte	0x04, 0x37
        /*0002*/ 	.short	(.L_482 - .L_481)
.L_481:
        /*0004*/ 	.word	0x00000082


	//----- nvinfo : EIATTR_KPARAM_INFO
	.align		4
.L_482:
        /*0008*/ 	.byte	0x04, 0x17
        /*000a*/ 	.short	(.L_484 - .L_483)
.L_483:
        /*000c*/ 	.word	0x00000000
        /*0010*/ 	.short	0x0002
        /*0012*/ 	.short	0x0010
        /*0014*/ 	.byte	0x00, 0xf0, 0x11, 0x00


	//----- nvinfo : EIATTR_KPARAM_INFO
	.align		4
.L_484:
        /*0018*/ 	.byte	0x04, 0x17
        /*001a*/ 	.short	(.L_486 - .L_485)
.L_485:
        /*001c*/ 	.word	0x00000000
        /*0020*/ 	.short	0x0001
        /*0022*/ 	.short	0x0008
        /*0024*/ 	.byte	0x00, 0xf5, 0x21, 0x00


	//----- nvinfo : EIATTR_KPARAM_INFO
	.align		4
.L_486:
        /*0028*/ 	.byte	0x04, 0x17
        /*002a*/ 	.short	(.L_488 - .L_487)
.L_487:
        /*002c*/ 	.word	0x00000000
        /*0030*/ 	.short	0x0000
        /*0032*/ 	.short	0x0000
        /*0034*/ 	.byte	0x00, 0xf5, 0x21, 0x00


	//----- nvinfo : EIATTR_SPARSE_MMA_MASK
	.align		4
.L_488:
        /*0038*/ 	.byte	0x03, 0x50
        /*003a*/ 	.short	0x0000


	//----- nvinfo : EIATTR_MAXREG_COUNT
	.align		4
        /*003c*/ 	.byte	0x03, 0x1b
        /*003e*/ 	.short	0x00ff


	//----- nvinfo : EIATTR_MERCURY_ISA_VERSION
	.align		4
        /*0040*/ 	.byte	0x03, 0x5f
        /*0042*/ 	.short	0x0101


	//----- nvinfo : EIATTR_VRC_CTA_INIT_COUNT
	.align		4
        /*0044*/ 	.byte	0x02, 0x4a
	.zero		1
	.zero		1


	//----- nvinfo : EIATTR_EXIT_INSTR_OFFSETS
	.align		4
        /*0048*/ 	.byte	0x04, 0x1c
        /*004a*/ 	.short	(.L_490 - .L_489)


	//   ....[0]....
.L_489:
        /*004c*/ 	.word	0x00000070


	//   ....[1]....
        /*0050*/ 	.word	0x00000360


	//----- nvinfo : EIATTR_CBANK_PARAM_SIZE
	.align		4
.L_490:
        /*0054*/ 	.byte	0x03, 0x19
        /*0056*/ 	.short	0x0014


	//----- nvinfo : EIATTR_PARAM_CBANK
	.align		4
        /*0058*/ 	.byte	0x04, 0x0a
        /*005a*/ 	.short	(.L_492 - .L_491)
	.align		4
.L_491:
        /*005c*/ 	.word	index@(.nv.constant0.unary_atanh_f16)
        /*0060*/ 	.short	0x0380
        /*0062*/ 	.short	0x0014


	//----- nvinfo : EIATTR_SW_WAR
	.align		4
.L_492:
        /*0064*/ 	.byte	0x04, 0x36
        /*0066*/ 	.short	(.L_494 - .L_493)
.L_493:
        /*0068*/ 	.word	0x00000008
.L_494:


//--------------------- .nv.info.unary_atanh_f32  --------------------------
	.section	.nv.info.unary_atanh_f32,"",@"SHT_CUDA_INFO"
	.sectionflags	@""
	.align	4


	//----- nvinfo : EIATTR_CUDA_API_VERSION
	.align		4
        /*0000*/ 	.byte	0x04, 0x37
        /*0002*/ 	.short	(.L_496 - .L_495)
.L_495:
        /*0004*/ 	.word	0x00000082


	//----- nvinfo : EIATTR_KPARAM_INFO
	.align		4
.L_496:
        /*0008*/ 	.byte	0x04, 0x17
        /*000a*/ 	.short	(.L_498 - .L_497)
.L_497:
        /*000c*/ 	.word	0x00000000
        /*0010*/ 	.short	0x0002
        /*0012*/ 	.short	0x0010
        /*0014*/ 	.byte	0x00, 0xf0, 0x11, 0x00


	//----- nvinfo : EIATTR_KPARAM_INFO
	.align		4
.L_498:
        /*0018*/ 	.byte	0x04, 0x17
        /*001a*/ 	.short	(.L_500 - .L_499)
.L_499:
        /*001c*/ 	.word	0x00000000
        /*0020*/ 	.short	0x0001
        /*0022*/ 	.short	0x0008
        /*0024*/ 	.byte	0x00, 0xf5, 0x21, 0x00


	//----- nvinfo : EIATTR_KPARAM_INFO
	.align		4
.L_500:
        /*0028*/ 	.byte	0x04, 0x17
        /*002a*/ 	.short	(.L_502 - .L_501)
.L_501:
        /*002c*/ 	.word	0x00000000
        /*0030*/ 	.short	0x0000
        /*0032*/ 	.short	0x0000
        /*0034*/ 	.byte	0x00, 0xf5, 0x21, 0x00


	//----- nvinfo : EIATTR_SPARSE_MMA_MASK
	.align		4
.L_502:
        /*0038*/ 	.byte	0x03, 0x50
        /*003a*/ 	.short	0x0000


	//----- nvinfo : EIATTR_MAXREG_COUNT
	.align		4
        /*003c*/ 	.byte	0x03, 0x1b
        /*003e*/ 	.short	0x00ff


	//----- nvinfo : EIATTR_MERCURY_ISA_VERSION
	.align		4
        /*0040*/ 	.byte	0x03, 0x5f
        /*0042*/ 	.short	0x0101


	//----- nvinfo : EIATTR_VRC_CTA_INIT_COUNT
	.align		4
        /*0044*/ 	.byte	0x02, 0x4a
	.zero		1
	.zero		1


	//----- nvinfo : EIATTR_EXIT_INSTR_OFFSETS
	.align		4
        /*0048*/ 	.byte	0x04, 0x1c
        /*004a*/ 	.short	(.L_504 - .L_503)


	//   ....[0]....
.L_503:
        /*004c*/ 	.word	0x00000070


	//   ....[1]....
        /*0050*/ 	.word	0x00000340


	//----- nvinfo : EIATTR_CBANK_PARAM_SIZE
	.align		4
.L_504:
        /*0054*/ 	.byte	0x03, 0x19
        /*0056*/ 	.short	0x0014


	//----- nvinfo : EIATTR_PARAM_CBANK
	.align		4
        /*0058*/ 	.byte	0x04, 0x0a
        /*005a*/ 	.short	(.L_506 - .L_505)
	.align		4
.L_505:
        /*005c*/ 	.word	index@(.nv.constant0.unary_atanh_f32)
        /*0060*/ 	.short	0x0380
        /*0062*/ 	.short	0x0014


	//----- nvinfo : EIATTR_SW_WAR
	.align		4
.L_506:
        /*0064*/ 	.byte	0x04, 0x36
        /*0066*/ 	.short	(.L_508 - .L_507)
.L_507:
        /*0068*/ 	.word	0x00000008
.L_508:


//--------------------- .nv.info.unary_atan_f16   --------------------------
	.section	.nv.info.unary_atan_f16,"",@"SHT_CUDA_INFO"
	.sectionflags	@""
	.align	4


	//----- nvinfo : EIATTR_CUDA_API_VERSION
	.align		4
        /*0000*/ 	.byte	0x04, 0x37
        /*0002*/ 	.short	(.L_510 - .L_509)
.L_509:
        /*0004*/ 	.word	0x00000082


	//----- nvinfo : EIATTR_KPARAM_INFO
	.align		4
.L_510:
        /*0008*/ 	.byte	0x04, 0x17
        /*000a*/ 	.short	(.L_512 - .L_511)
.L_511:
        /*000c*/ 	.word	0x00000000
        /*0010*/ 	.short	0x0002
        /*0012*/ 	.short	0x0010
        /*0014*/ 	.byte	0x00, 0xf0, 0x11, 0x00


	//----- nvinfo : EIATTR_KPARAM_INFO
	.align		4
.L_512:
        /*0018*/ 	.byte	0x04, 0x17
        /*001a*/ 	.short	(.L_514 - .L_513)
.L_513:
        /*001c*/ 	.word	0x00000000
        /*0020*/ 	.short	0x0001
        /*0022*/ 	.short	0x0008
        /*0024*/ 	.byte	0x00, 0xf5, 0x21, 0x00


	//----- nvinfo : EIATTR_KPARAM_INFO
	.align		4
.L_514:
        /*0028*/ 	.byte	0x04, 0x17
        /*002a*/ 	.short	(.L_516 - .L_515)
.L_515:
        /*002c*/ 	.word	0x00000000
        /*0030*/ 	.short	0x0000
        /*0032*/ 	.short	0x0000
        /*0034*/ 	.byte	0x00, 0xf5, 0x21, 0x00


	//----- nvinfo : EIATTR_SPARSE_MMA_MASK
	.align		4
.L_516:
        /*0038*/ 	.byte	0x03, 0x50
        /*003a*/ 	.short	0x0000


	//----- nvinfo : EIATTR_MAXREG_COUNT
	.align		4
        /*003c*/ 	.byte	0x03, 0x1b
        /*003e*/ 	.short	0x00ff


	//----- nvinfo : EIATTR_MERCURY_ISA_VERSION
	.align		4
        /*0040*/ 	.byte	0x03, 0x5f
        /*0042*/ 	.short	0x0101


	//----- nvinfo : EIATTR_VRC_CTA_INIT_COUNT
	.align		4
        /*0044*/ 	.byte	0x02, 0x4a
	.zero		1
	.zero		1


	//----- nvinfo : EIATTR_EXIT_INSTR_OFFSETS
	.align		4
        /*0048*/ 	.byte	0x04, 0x1c
        /*004a*/ 	.short	(.L_518 - .L_517)


	//   ....[0]....
.L_517:
        /*004c*/ 	.word	0x00000070


	//   ....[1]....
        /*0050*/ 	.word	0x00000240


	//----- nvinfo : EIATTR_CBANK_PARAM_SIZE
	.align		4
.L_518:
        /*0054*/ 	.byte	0x03, 0x19
        /*0056*/ 	.short	0x0014


	//----- nvinfo : EIATTR_PARAM_CBANK
	.align		4
        /*0058*/ 	.byte	0x04, 0x0a
        /*005a*/ 	.short	(.L_520 - .L_519)
	.align		4
.L_519:
        /*005c*/ 	.word	index@(.nv.constant0.unary_atan_f16)
        /*0060*/ 	.short	0x0380
        /*0062*/ 	.short	0x0014


	//----- nvinfo : EIATTR_SW_WAR
	.align		4
.L_520:
        /*0064*/ 	.byte	0x04, 0x36
        /*0066*/ 	.short	(.L_522 - .L_521)
.L_521:
        /*0068*/ 	.word	0x00000008
.L_522:


//--------------------- .nv.info.unary_atan_f32   --------------------------
	.section	.nv.info.unary_atan_f32,"",@"SHT_CUDA_INFO"
	.sectionflags	@""
	.align	4


	//----- nvinfo : EIATTR_CUDA_API_VERSION
	.align		4
        /*0000*/ 	.byte	0x04, 0x37
        /*0002*/ 	.short	(.L_524 - .L_523)
.L_523:
        /*0004*/ 	.word	0x00000082


	//----- nvinfo : EIATTR_KPARAM_INFO
	.align		4
.L_524:
        /*0008*/ 	.byte	0x04, 0x17
        /*000a*/ 	.short	(.L_526 - .L_525)
.L_525:
        /*000c*/ 	.word	0x00000000
        /*0010*/ 	.short	0x0002
        /*0012*/ 	.short	0x0010
        /*0014*/ 	.byte	0x00, 0xf0, 0x11, 0x00


	//----- nvinfo : EIATTR_KPARAM_INFO
	.align		4
.L_526:
        /*0018*/ 	.byte	0x04, 0x17
        /*001a*/ 	.short	(.L_528 - .L_527)
.L_527:
        /*001c*/ 	.word	0x00000000
        /*0020*/ 	.short	0x0001
        /*0022*/ 	.short	0x0008
        /*0024*/ 	.byte	0x00, 0xf5, 0x21, 0x00


	//----- nvinfo : EIATTR_KPARAM_INFO
	.align		4
.L_528:
        /*0028*/ 	.byte	0x04, 0x17
        /*002a*/ 	.short	(.L_530 - .L_529)
.L_529:
        /*002c*/ 	.word	0x00000000
        /*0030*/ 	.short	0x0000
        /*0032*/ 	.short	0x0000
        /*0034*/ 	.byte	0x00, 0xf5, 0x21, 0x00


	//----- nvinfo : EIATTR_SPARSE_MMA_MASK
	.align		4
.L_530:
        /*0038*/ 	.byte	0x03, 0x50
        /*003a*/ 	.short	0x0000


	//----- nvinfo : EIATTR_MAXREG_COUNT
	.align		4
        /*003c*/ 	.byte	0x03, 0x1b
        /*003e*/ 	.short	0x00ff


	//----- nvinfo : EIATTR_MERCURY_ISA_VERSION
	.align		4
        /*0040*/ 	.byte	0x03, 0x5f
        /*0042*/ 	.short	0x0101


	//----- nvinfo : EIATTR_VRC_CTA_INIT_COUNT
	.align		4
        /*0044*/ 	.byte	0x02, 0x4a
	.zero		1
	.zero		1


	//----- nvinfo : EIATTR_EXIT_INSTR_OFFSETS
	.align		4
        /*0048*/ 	.byte	0x04, 0x1c
        /*004a*/ 	.short	(.L_532 - .L_531)


	//   ....[0]....
.L_531:
        /*004c*/ 	.word	0x00000070


	//   ....[1]....
        /*0050*/ 	.word	0x00000220


	//----- nvinfo : EIATTR_CBANK_PARAM_SIZE
	.align		4
.L_532:
        /*0054*/ 	.byte	0x03, 0x19
        /*0056*/ 	.short	0x0014


	//----- nvinfo : EIATTR_PARAM_CBANK
	.align		4
        /*0058*/ 	.byte	0x04, 0x0a
        /*005a*/ 	.short	(.L_534 - .L_533)
	.align		4
.L_533:
        /*005c*/ 	.word	index@(.nv.constant0.unary_atan_f32)
        /*0060*/ 	.short	0x0380
        /*0062*/ 	.short	0x0014


	//----- nvinfo : EIATTR_SW_WAR
	.align		4
.L_534:
        /*0064*/ 	.byte	0x04, 0x36
        /*0066*/ 	.short	(.L_536 - .L_535)
.L_535:
        /*0068*/ 	.word	0x00000008
.L_536:


//--------------------- .nv.info.unary_tanh_f16   --------------------------
	.section	.nv.info.unary_tanh_f16,"",@"SHT_CUDA_INFO"
	.sectionflags	@""
	.align	4


	//----- nvinfo : EIATTR_CUDA_API_VERSION
	.align		4
        /*0000*/ 	.byte	0x04, 0x37
        /*0002*/ 	.short	(.L_538 - .L_537)
.L_537:
        /*0004*/ 	.word	0x00000082


	//----- nvinfo : EIATTR_KPARAM_INFO
	.align		4
.L_538:
        /*0008*/ 	.byte	0x04, 0x17
        /*000a*/ 	.short	(.L_540 - .L_539)
.L_539:
        /*000c*/ 	.word	0x00000000
        /*0010*/ 	.short	0x0002
        /*0012*/ 	.short	0x0010
        /*0014*/ 	.byte	0x00, 0xf0, 0x11, 0x00


	//----- nvinfo : EIATTR_KPARAM_INFO
	.align		4
.L_540:
        /*0018*/ 	.byte	0x04, 0x17
        /*001a*/ 	.short	(.L_542 - .L_541)
.L_541:
        /*001c*/ 	.word	0x00000000
        /*0020*/ 	.short	0x0001
        /*0022*/ 	.short	0x0008
        /*0024*/ 	.byte	0x00, 0xf5, 0x21, 0x00


	//----- nvinfo : EIATTR_KPARAM_INFO
	.align		4
.L_542:
        /*0028*/ 	.byte	0x04, 0x17
        /*002a*/ 	.short	(.L_544 - .L_543)
.L_543:
        /*002c*/ 	.word	0x00000000
        /*0030*/ 	.short	0x0000
        /*0032*/ 	.short	0x0000
        /*0034*/ 	.byte	0x00, 0xf5, 0x21, 0x00


	//----- nvinfo : EIATTR_SPARSE_MMA_MASK
	.align		4
.L_544:
        /*0038*/ 	.byte	0x03, 0x50
        /*003a*/ 	.short	0x0000


	//----- nvinfo : EIATTR_MAXREG_COUNT
	.align		4
        /*003c*/ 	.byte	0x03, 0x1b
        /*003e*/ 	.short	0x00ff


	//----- nvinfo : EIATTR_MERCURY_ISA_VERSION
	.align		4
        /*0040*/ 	.byte	0x03, 0x5f
        /*0042*/ 	.short	0x0101


	//----- nvinfo : EIATTR_VRC_CTA_INIT_COUNT
	.align		4
        /*0044*/ 	.byte	0x02, 0x4a
	.zero		1
	.zero		1


	//----- nvinfo : EIATTR_EXIT_INSTR_OFFSETS
	.align		4
        /*0048*/ 	.byte	0x04, 0x1c
        /*004a*/ 	.short	(.L_546 - .L_545)


	//   ....[0]....
.L_545:
        /*004c*/ 	.word	0x00000070


	//   ....[1]....
        /*0050*/ 	.word	0x00000220


	//----- nvinfo : EIATTR_CBANK_PARAM_SIZE
	.align		4
.L_546:
        /*0054*/ 	.byte	0x03, 0x19
        /*0056*/ 	.short	0x0014


	//----- nvinfo : EIATTR_PARAM_CBANK
	.align		4
        /*0058*/ 	.byte	0x04, 0x0a
        /*005a*/ 	.short	(.L_548 - .L_547)
	.align		4
.L_547:
        /*005c*/ 	.word	index@(.nv.constant0.unary_tanh_f16)
        /*0060*/ 	.short	0x0380
        /*0062*/ 	.short	0x0014


	//----- nvinfo : EIATTR_SW_WAR
	.align		4
.L_548:
        /*0064*/ 	.byte	0x04, 0x36
        /*0066*/ 	.short	(.L_550 - .L_549)
.L_549:
        /*0068*/ 	.word	0x00000008
.L_550:


//--------------------- .nv.info.unary_tanh_f32   --------------------------
	.section	.nv.info.unary_tanh_f32,"",@"SHT_CUDA_INFO"
	.sectionflags	@""
	.align	4


	//----- nvinfo : EIATTR_CUDA_API_VERSION
	.align		4
        /*0000*/ 	.byte	0x04, 0x37
        /*0002*/ 	.short	(.L_552 - .L_551)
.L_551:
        /*0004*/ 	.word	0x00000082


	//----- nvinfo : EIATTR_KPARAM_INFO
	.align		4
.L_552:
        /*0008*/ 	.byte	0x04, 0x17
        /*000a*/ 	.short	(.L_554 - .L_553)
.L_553:
        /*000c*/ 	.word	0x00000000
        /*0010*/ 	.short	0x0002
        /*0012*/ 	.short	0x0010
        /*0014*/ 	.byte	0x00, 0xf0, 0x11, 0x00


	//----- nvinfo : EIATTR_KPARAM_INFO
	.align		4
.L_554:
        /*0018*/ 	.byte	0x04, 0x17
        /*001a*/ 	.short	(.L_556 - .L_555)
.L_555:
        /*001c*/ 	.word	0x00000000
        /*0020*/ 	.short	0x0001
        /*0022*/ 	.short	0x0008
        /*0024*/ 	.byte	0x00, 0xf5, 0x21, 0x00


	//----- nvinfo : EIATTR_KPARAM_INFO
	.align		4
.L_556:
        /*0028*/ 	.byte	0x04, 0x17
        /*002a*/ 	.short	(.L_558 - .L_557)
.L_557:
        /*002c*/ 	.word	0x00000000
        /*0030*/ 	.short	0x0000
        /*0032*/ 	.short	0x0000
        /*0034*/ 	.byte	0x00, 0xf5, 0x21, 0x00


	//----- nvinfo : EIATTR_SPARSE_MMA_MASK
	.align		4
.L_558:
        /*0038*/ 	.byte	0x03, 0x50
        /*003a*/ 	.short	0x0000


	//----- nvinfo : EIATTR_MAXREG_COUNT
	.align		4
        /*003c*/ 	.byte	0x03, 0x1b
        /*003e*/ 	.short	0x00ff


	//----- nvinfo : EIATTR_MERCURY_ISA_VERSION
	.align		4
        /*0040*/ 	.byte	0x03, 0x5f
        /*0042*/ 	.short	0x0101


	//----- nvinfo : EIATTR_VRC_CTA_INIT_COUNT
	.align		4
        /*0044*/ 	.byte	0x02, 0x4a
	.zero		1
	.zero		1


	//----- nvinfo : EIATTR_EXIT_INSTR_OFFSETS
	.align		4
        /*0048*/ 	.byte	0x04, 0x1c
        /*004a*/ 	.short	(.L_560 - .L_559)


	//   ....[0]....
.L_559:
        /*004c*/ 	.word	0x00000070


	//   ....[1]....
        /*0050*/ 	.word	0x00000200


	//----- nvinfo : EIATTR_CBANK_PARAM_SIZE
	.align		4
.L_560:
        /*0054*/ 	.byte	0x03, 0x19
        /*0056*/ 	.short	0x0014


	//----- nvinfo : EIATTR_PARAM_CBANK
	.align		4
        /*0058*/ 	.byte	0x04, 0x0a
        /*005a*/ 	.short	(.L_562 - .L_561)
	.align		4
.L_561:
        /*005c*/ 	.word	index@(.nv.constant0.unary_tanh_f32)
        /*0060*/ 	.short	0x0380
        /*0062*/ 	.short	0x0014


	//----- nvinfo : EIATTR_SW_WAR
	.align		4
.L_562:
        /*0064*/ 	.byte	0x04, 0x36
        /*0066*/ 	.short	(.L_564 - .L_563)
.L_563:
        /*0068*/ 	.word	0x00000008
.L_564:


//--------------------- .nv.info.unary_tan_f16    --------------------------
	.section	.nv.info.unary_tan_f16,"",@"SHT_CUDA_INFO"
	.sectionflags	@""
	.align	4


	//----- nvinfo : EIATTR_CUDA_API_VERSION
	.align		4
        /*0000*/ 	.byte	0x04, 0x37
        /*0002*/ 	.short	(.L_566 - .L_565)
.L_565:
        /*0004*/ 	.word	0x00000082


	//----- nvinfo : EIATTR_KPARAM_INFO
	.align		4
.L_566:
        /*0008*/ 	.byte	0x04, 0x17
        /*000a*/ 	.short	(.L_568 - .L_567)
.L_567:
        /*000c*/ 	.word	0x00000000
        /*0010*/ 	.short	0x0002
        /*0012*/ 	.short	0x0010
        /*0014*/ 	.byte	0x00, 0xf0, 0x11, 0x00


	//----- nvinfo : EIATTR_KPARAM_INFO
	.align		4
.L_568:
        /*0018*/ 	.byte	0x04, 0x17
        /*001a*/ 	.short	(.L_570 - .L_569)
.L_569:
        /*001c*/ 	.word	0x00000000
        /*0020*/ 	.short	0x0001
        /*0022*/ 	.short	0x0008
        /*0024*/ 	.byte	0x00, 0xf5, 0x21, 0x00


	//----- nvinfo : EIATTR_KPARAM_INFO
	.align		4
.L_570:
        /*0028*/ 	.byte	0x04, 0x17
        /*002a*/ 	.short	(.L_572 - .L_571)
.L_571:
        /*002c*/ 	.word	0x00000000
        /*0030*/ 	.short	0x0000
        /*0032*/ 	.short	0x0000
        /*0034*/ 	.byte	0x00, 0xf5, 0x21, 0x00


	//----- nvinfo : EIATTR_SPARSE_MMA_MASK
	.align		4
.L_572:
        /*0038*/ 	.byte	0x03, 0x50
        /*003a*/ 	.short	0x0000


	//----- nvinfo : EIATTR_MAXREG_COUNT
	.align		4
        /*003c*/ 	.byte	0x03, 0x1b
        /*003e*/ 	.short	0x00ff


	//----- nvinfo : EIATTR_MERCURY_ISA_VERSION
	.align		4
        /*0040*/ 	.byte	0x03, 0x5f
        /*0042*/ 	.short	0x0101


	//----- nvinfo : EIATTR_VRC_CTA_INIT_COUNT
	.align		4
        /*0044*/ 	.byte	0x02, 0x4a
	.zero		1
	.zero		1


	//----- nvinfo : EIATTR_EXIT_INSTR_OFFSETS
	.align		4
        /*0048*/ 	.byte	0x04, 0x1c
        /*004a*/ 	.short	(.L_574 - .L_573)


	//   ....[0]....
.L_573:
        /*004c*/ 	.word	0x00000070


	//   ....[1]....
        /*0050*/ 	.word	0x000004a0


	//----- nvinfo : EIATTR_CBANK_PARAM_SIZE
	.align		4
.L_574:
        /*0054*/ 	.byte	0x03, 0x19
        /*0056*/ 	.short	0x0014


	//----- nvinfo : EIATTR_PARAM_CBANK
	.align		4
        /*0058*/ 	.byte	0x04, 0x0a
        /*005a*/ 	.short	(.L_576 - .L_575)
	.align		4
.L_575:
        /*005c*/ 	.word	index@(.nv.constant0.unary_tan_f16)
        /*0060*/ 	.short	0x0380
        /*0062*/ 	.short	0x0014


	//----- nvinfo : EIATTR_SW_WAR
	.align		4
.L_576:
        /*0064*/ 	.byte	0x04, 0x36
        /*0066*/ 	.short	(.L_578 - .L_577)
.L_577:
        /*0068*/ 	.word	0x00000008
.L_578:


//--------------------- .nv.info.unary_tan_f32    --------------------------
	.section	.nv.info.unary_tan_f32,"",@"SHT_CUDA_INFO"
	.sectionflags	@""
	.align	4


	//----- nvinfo : EIATTR_CUDA_API_VERSION
	.align		4
        /*0000*/ 	.byte	0x04, 0x37
        /*0002*/ 	.short	(.L_580 - .L_579)
.L_579:
        /*0004*/ 	.word	0x00000082


	//----- nvinfo : EIATTR_KPARAM_INFO
	.align		4
.L_580:
        /*0008*/ 	.byte	0x04, 0x17
        /*000a*/ 	.short	(.L_582 - .L_581)
.L_581:
        /*000c*/ 	.word	0x00000000
        /*0010*/ 	.short	0x0002
        /*0012*/ 	.short	0x0010
        /*0014*/ 	.byte	0x00, 0xf0, 0x11, 0x00


	//----- nvinfo : EIATTR_KPARAM_INFO
	.align		4
.L_582:
        /*0018*/ 	.byte	0x04, 0x17
        /*001a*/ 	.short	(.L_584 - .L_583)
.L_583:
        /*001c*/ 	.word	0x00000000
        /*0020*/ 	.short	0x0001
        /*0022*/ 	.short	0x0008
        /*0024*/ 	.byte	0x00, 0xf5, 0x21, 0x00


	//----- nvinfo : EIATTR_KPARAM_INFO
	.align		4
.L_584:
        /*0028*/ 	.byte	0x04, 0x17
        /*002a*/ 	.short	(.L_586 - .L_585)
.L_585:
        /*002c*/ 	.word	0x00000000
        /*0030*/ 	.short	0x0000
        /*0032*/ 	.short	0x0000
        /*0034*/ 	.byte	0x00, 0xf5, 0x21, 0x00


	//----- nvinfo : EIATTR_SPARSE_MMA_MASK
	.align		4
.L_586:
        /*0038*/ 	.byte	0x03, 0x50
        /*003a*/ 	.short	0x0000


	//----- nvinfo : EIATTR_MAXREG_COUNT
	.align		4
        /*003c*/ 	.byte	0x03, 0x1b
        /*003e*/ 	.short	0x00ff


	//----- nvinfo : EIATTR_MERCURY_ISA_VERSION
	.align		4
        /*0040*/ 	.byte	0x03, 0x5f
        /*0042*/ 	.short	0x0101


	//----- nvinfo : EIATTR_VRC_CTA_INIT_COUNT
	.align		4
        /*0044*/ 	.byte	0x02, 0x4a
	.zero		1
	.zero		1


	//----- nvinfo : EIATTR_EXIT_INSTR_OFFSETS
	.align		4
        /*0048*/ 	.byte	0x04, 0x1c
        /*004a*/ 	.short	(.L_588 - .L_587)


	//   ....[0]....
.L_587:
        /*004c*/ 	.word	0x00000070


	//   ....[1]....
        /*0050*/ 	.word	0x00000860


	//----- nvinfo : EIATTR_CRS_STACK_SIZE
	.align		4
.L_588:
        /*0054*/ 	.byte	0x04, 0x1e
        /*0056*/ 	.short	(.L_590 - .L_589)
.L_589:
        /*0058*/ 	.word	0x00000000


	//----- nvinfo : EIATTR_CBANK_PARAM_SIZE
	.align		4
.L_590:
        /*005c*/ 	.byte	0x03, 0x19
        /*005e*/ 	.short	0x0014


	//----- nvinfo : EIATTR_PARAM_CBANK
	.align		4
        /*0060*/ 	.byte	0x04, 0x0a
        /*0062*/ 	.short	(.L_592 - .L_591)
	.align		4
.L_591:
        /*0064*/ 	.word	index@(.nv.constant0.unary_tan_f32)
        /*0068*/ 	.short	0x0380
        /*006a*/ 	.short	0x0014


	//----- nvinfo : EIATTR_SW_WAR
	.align		4
.L_592:
        /*006c*/ 	.byte	0x04, 0x36
        /*006e*/ 	.short	(.L_594 - .L_593)
.L_593:
        /*0070*/ 	.word	0x00000008
.L_594:


//--------------------- .nv.info.unary_acosh_f16  --------------------------
	.section	.nv.info.unary_acosh_f16,"",@"SHT_CUDA_INFO"
	.sectionflags	@""
	.align	4


	//----- nvinfo : EIATTR_CUDA_API_VERSION
	.align		4
        /*0000*/ 	.byte	0x04, 0x37
        /*0002*/ 	.short	(.L_596 - .L_595)
.L_595:
        /*0004*/ 	.word	0x00000082


	//----- nvinfo : EIATTR_KPARAM_INFO
	.align		4
.L_596:
        /*0008*/ 	.byte	0x04, 0x17
        /*000a*/ 	.short	(.L_598 - .L_597)
.L_597:
        /*000c*/ 	.word	0x00000000
        /*0010*/ 	.short	0x0002
        /*0012*/ 	.short	0x0010
        /*0014*/ 	.byte	0x00, 0xf0, 0x11, 0x00


	//----- nvinfo : EIATTR_KPARAM_INFO
	.align		4
.L_598:
        /*0018*/ 	.byte	0x04, 0x17
        /*001a*/ 	.short	(.L_600 - .L_599)
.L_599:
        /*001c*/ 	.word	0x00000000
        /*0020*/ 	.short	0x0001
        /*0022*/ 	.short	0x0008
        /*0024*/ 	.byte	0x00, 0xf5, 0x21, 0x00


	//----- nvinfo : EIATTR_KPARAM_INFO
	.align		4
.L_600:
        /*0028*/ 	.byte	0x04, 0x17
        /*002a*/ 	.short	(.L_602 - .L_601)
.L_601:
        /*002c*/ 	.word	0x00000000
        /*0030*/ 	.short	0x0000
        /*0032*/ 	.short	0x0000
        /*0034*/ 	.byte	0x00, 0xf5, 0x21, 0x00


	//----- nvinfo : EIATTR_SPARSE_MMA_MASK
	.align		4
.L_602:
        /*0038*/ 	.byte	0x03, 0x50
        /*003a*/ 	.short	0x0000


	//----- nvinfo : EIATTR_MAXREG_COUNT
	.align		4
        /*003c*/ 	.byte	0x03, 0x1b
        /*003e*/ 	.short	0x00ff


	//----- nvinfo : EIATTR_MERCURY_ISA_VERSION
	.align		4
        /*0040*/ 	.byte	0x03, 0x5f
        /*0042*/ 	.short	0x0101


	//----- nvinfo : EIATTR_VRC_CTA_INIT_COUNT
	.align		4
        /*0044*/ 	.byte	0x02, 0x4a
	.zero		1
	.zero		1


	//----- nvinfo : EIATTR_EXIT_INSTR_OFFSETS
	.align		4
        /*0048*/ 	.byte	0x04, 0x1c
        /*004a*/ 	.short	(.L_604 - .L_603)


	//   ....[0]....
.L_603:
        /*004c*/ 	.word	0x00000070


	//   ....[1]....
        /*0050*/ 	.word	0x000003a0


	//----- nvinfo : EIATTR_CBANK_PARAM_SIZE
	.align		4
.L_604:
        /*0054*/ 	.byte	0x03, 0x19
        /*0056*/ 	.short	0x0014


	//----- nvinfo : EIATTR_PARAM_CBANK
	.align		4
        /*0058*/ 	.byte	0x04, 0x0a
        /*005a*/ 	.short	(.L_606 - .L_605)
	.align		4
.L_605:
        /*005c*/ 	.word	index@(.nv.constant0.unary_acosh_f16)
        /*0060*/ 	.short	0x0380
        /*0062*/ 	.short	0x0014


	//----- nvinfo : EIATTR_SW_WAR
	.align		4
.L_606:
        /*0064*/ 	.byte	0x04, 0x36
        /*0066*/ 	.short	(.L_608 - .L_607)
.L_607:
        /*0068*/ 	.word	0x00000008
.L_608:


//--------------------- .nv.info.unary_acosh_f32  --------------------------
	.section	.nv.info.unary_acosh_f32,"",@"SHT_CUDA_INFO"
	.sectionflags	@""
	.align	4


	//----- nvinfo : EIATTR_CUDA_API_VERSION
	.align		4
        /*0000*/ 	.byte	0x04, 0x37
        /*0002*/ 	.short	(.L_610 - .L_609)
.L_609:
        /*0004*/ 	.word	0x00000082


	//----- nvinfo : EIATTR_KPARAM_INFO
	.align		4
.L_610:
        /*0008*/ 	.byte	0x04, 0x17
        /*000a*/ 	.short	(.L_612 - .L_611)
.L_611:
        /*000c*/ 	.word	0x00000000
        /*0010*/ 	.short	0x0002
        /*0012*/ 	.short	0x0010
        /*0014*/ 	.byte	0x00, 0xf0, 0x11, 0x00


	//----- nvinfo : EIATTR_KPARAM_INFO
	.align		4
.L_612:
        /*0018*/ 	.byte	0x04, 0x17
        /*001a*/ 	.short	(.L_614 - .L_613)
.L_613:
        /*001c*/ 	.word	0x00000000
        /*0020*/ 	.short	0x0001
        /*0022*/ 	.short	0x0008
        /*0024*/ 	.byte	0x00, 0xf5, 0x21, 0x00


	//----- nvinfo : EIATTR_KPARAM_INFO
	.align		4
.L_614:
        /*0028*/ 	.byte	0x04, 0x17
        /*002a*/ 	.short	(.L_616 - .L_615)
.L_615:
        /*002c*/ 	.word	0x00000000
        /*0030*/ 	.short	0x0000
        /*0032*/ 	.short	0x0000
        /*0034*/ 	.byte	0x00, 0xf5, 0x21, 0x00


	//----- nvinfo : EIATTR_SPARSE_MMA_MASK
	.align		4
.L_616:
        /*0038*/ 	.byte	0x03, 0x50
        /*003a*/ 	.short	0x0000


	//----- nvinfo : EIATTR_MAXREG_COUNT
	.align		4
        /*003c*/ 	.byte	0x03, 0x1b
        /*003e*/ 	.short	0x00ff


	//----- nvinfo : EIATTR_MERCURY_ISA_VERSION
	.align		4
        /*0040*/ 	.byte	0x03, 0x5f
        /*0042*/ 	.short	0x0101


	//----- nvinfo : EIATTR_VRC_CTA_INIT_COUNT
	.align		4
        /*0044*/ 	.byte	0x02, 0x4a
	.zero		1
	.zero		1


	//----- nvinfo : EIATTR_EXIT_INSTR_OFFSETS
	.align		4
        /*0048*/ 	.byte	0x04, 0x1c
        /*004a*/ 	.short	(.L_618 - .L_617)


	//   ....[0]....
.L_617:
        /*004c*/ 	.word	0x00000070


	//   ....[1]....
        /*0050*/ 	.word	0x00000380


	//----- nvinfo : EIATTR_CBANK_PARAM_SIZE
	.align		4
.L_618:
        /*0054*/ 	.byte	0x03, 0x19
        /*0056*/ 	.short	0x0014


	//----- nvinfo : EIATTR_PARAM_CBANK
	.align		4
        /*0058*/ 	.byte	0x04, 0x0a
        /*005a*/ 	.short	(.L_620 - .L_619)
	.align		4
.L_619:
        /*005c*/ 	.word	index@(.nv.constant0.unary_acosh_f32)
        /*0060*/ 	.short	0x0380
        /*0062*/ 	.short	0x0014


	//----- nvinfo : EIATTR_SW_WAR
	.align		4
.L_620:
        /*0064*/ 	.byte	0x04, 0x36
        /*0066*/ 	.short	(.L_622 - .L_621)
.L_621:
        /*0068*/ 	.word	0x00000008
.L_622:


//--------------------- .nv.info.unary_acos_f16   --------------------------
	.section	.nv.info.unary_acos_f16,"",@"SHT_CUDA_INFO"
	.sectionflags	@""
	.align	4


	//----- nvinfo : EIATTR_CUDA_API_VERSION
	.align		4
        /*0000*/ 	.byte	0x04, 0x37
        /*0002*/ 	.short	(.L_624 - .L_623)
.L_623:
        /*0004*/ 	.word	0x00000082


	//----- nvinfo : EIATTR_KPARAM_INFO
	.align		4
.L_624:
        /*0008*/ 	.byte	0x04, 0x17
        /*000a*/ 	.short	(.L_626 - .L_625)
.L_625:
        /*000c*/ 	.word	0x00000000
        /*0010*/ 	.short	0x0002
        /*0012*/ 	.short	0x0010
        /*0014*/ 	.byte	0x00, 0xf0, 0x11, 0x00


	//----- nvinfo : EIATTR_KPARAM_INFO
	.align		4
.L_626:
        /*0018*/ 	.byte	0x04, 0x17
        /*001a*/ 	.short	(.L_628 - .L_627)
.L_627:
        /*001c*/ 	.word	0x00000000
        /*0020*/ 	.short	0x0001
        /*0022*/ 	.short	0x0008
        /*0024*/ 	.byte	0x00, 0xf5, 0x21, 0x00


	//----- nvinfo : EIATTR_KPARAM_INFO
	.align		4
.L_628:
        /*0028*/ 	.byte	0x04, 0x17
        /*002a*/ 	.short	(.L_630 - .L_629)
.L_629:
        /*002c*/ 	.word	0x00000000
        /*0030*/ 	.short	0x0000
        /*0032*/ 	.short	0x0000
        /*0034*/ 	.byte	0x00, 0xf5, 0x21, 0x00


	//----- nvinfo : EIATTR_SPARSE_MMA_MASK
	.align		4
.L_630:
        /*0038*/ 	.byte	0x03, 0x50
        /*003a*/ 	.short	0x0000


	//----- nvinfo : EIATTR_MAXREG_COUNT
	.align		4
        /*003c*/ 	.byte	0x03, 0x1b
        /*003e*/ 	.short	0x00ff


	//----- nvinfo : EIATTR_MERCURY_ISA_VERSION
	.align		4
        /*0040*/ 	.byte	0x03, 0x5f
        /*0042*/ 	.short	0x0101


	//----- nvinfo : EIATTR_VRC_CTA_INIT_COUNT
	.align		4
        /*0044*/ 	.byte	0x02, 0x4a
	.zero		1
	.zero		1


	//----- nvinfo : EIATTR_EXIT_INSTR_OFFSETS
	.align		4
        /*0048*/ 	.byte	0x04, 0x1c
        /*004a*/ 	.short	(.L_632 - .L_631)


	//   ....[0]....
.L_631:
        /*004c*/ 	.word	0x00000070


	//   ....[1]....
        /*0050*/ 	.word	0x000002b0


	//----- nvinfo : EIATTR_CBANK_PARAM_SIZE
	.align		4
.L_632:
        /*0054*/ 	.byte	0x03, 0x19
        /*0056*/ 	.short	0x0014


	//----- nvinfo : EIATTR_PARAM_CBANK
	.align		4
        /*0058*/ 	.byte	0x04, 0x0a
        /*005a*/ 	.short	(.L_634 - .L_633)
	.align		4
.L_633:
        /*005c*/ 	.word	index@(.nv.constant0.unary_acos_f16)
        /*0060*/ 	.short	0x0380
        /*0062*/ 	.short	0x0014


	//----- nvinfo : EIATTR_SW_WAR
	.align		4
.L_634:
        /*0064*/ 	.byte	0x04, 0x36
        /*0066*/ 	.short	(.L_636 - .L_635)
.L_635:
        /*0068*/ 	.word	0x00000008
.L_636:


//--------------------- .nv.info.unary_acos_f32   --------------------------
	.section	.nv.info.unary_acos_f32,"",@"SHT_CUDA_INFO"
	.sectionflags	@""
	.align	4


	//----- nvinfo : EIATTR_CUDA_API_VERSION
	.align		4
        /*0000*/ 	.byte	0x04, 0x37
        /*0002*/ 	.short	(.L_638 - .L_637)
.L_637:
        /*0004*/ 	.word	0x00000082


	//----- nvinfo : EIATTR_KPARAM_INFO
	.align		4
.L_638:
        /*0008*/ 	.byte	0x04, 0x17
        /*000a*/ 	.short	(.L_640 - .L_639)
.L_639:
        /*000c*/ 	.word	0x00000000
        /*0010*/ 	.short	0x0002
        /*0012*/ 	.short	0x0010
        /*0014*/ 	.byte	0x00, 0xf0, 0x11, 0x00


	//----- nvinfo : EIATTR_KPARAM_INFO
	.align		4
.L_640:
        /*0018*/ 	.byte	0x04, 0x17
        /*001a*/ 	.short	(.L_642 - .L_641)
.L_641:
        /*001c*/ 	.word	0x00000000
        /*0020*/ 	.short	0x0001
        /*0022*/ 	.short	0x0008
        /*0024*/ 	.byte	0x00, 0xf5, 0x21, 0x00


	//----- nvinfo : EIATTR_KPARAM_INFO
	.align		4
.L_642:
        /*0028*/ 	.byte	0x04, 0x17
        /*002a*/ 	.short	(.L_644 - .L_643)
.L_643:
        /*002c*/ 	.word	0x00000000
        /*0030*/ 	.short	0x0000
        /*0032*/ 	.short	0x0000
        /*0034*/ 	.byte	0x00, 0xf5, 0x21, 0x00


	//----- nvinfo : EIATTR_SPARSE_MMA_MASK
	.align		4
.L_644:
        /*0038*/ 	.byte	0x03, 0x50
        /*003a*/ 	.short	0x0000


	//----- nvinfo : EIATTR_MAXREG_COUNT
	.align		4
        /*003c*/ 	.byte	0x03, 0x1b
        /*003e*/ 	.short	0x00ff


	//----- nvinfo : EIATTR_MERCURY_ISA_VERSION
	.align		4
        /*0040*/ 	.byte	0x03, 0x5f
        /*0042*/ 	.short	0x0101


	//----- nvinfo : EIATTR_VRC_CTA_INIT_COUNT
	.align		4
        /*0044*/ 	.byte	0x02, 0x4a
	.zero		1
	.zero		1


	//----- nvinfo : EIATTR_EXIT_INSTR_OFFSETS
	.align		4
        /*0048*/ 	.byte	0x04, 0x1c
        /*004a*/ 	.short	(.L_646 - .L_645)


	//   ....[0]....
.L_645:
        /*004c*/ 	.word	0x00000070


	//   ....[1]....
        /*0050*/ 	.word	0x00000290


	//----- nvinfo : EIATTR_CBANK_PARAM_SIZE
	.align		4
.L_646:
        /*0054*/ 	.byte	0x03, 0x19
        /*0056*/ 	.short	0x0014


	//----- nvinfo : EIATTR_PARAM_CBANK
	.align		4
        /*0058*/ 	.byte	0x04, 0x0a
        /*005a*/ 	.short	(.L_648 - .L_647)
	.align		4
.L_647:
        /*005c*/ 	.word	index@(.nv.constant0.unary_acos_f32)
        /*0060*/ 	.short	0x0380
        /*0062*/ 	.short	0x0014


	//----- nvinfo : EIATTR_SW_WAR
	.align		4
.L_648:
        /*0064*/ 	.byte	0x04, 0x36
        /*0066*/ 	.short	(.L_650 - .L_649)
.L_649:
        /*0068*/ 	.word	0x00000008
.L_650:


//--------------------- .nv.info.unary_cosh_f16   --------------------------
	.section	.nv.info.unary_cosh_f16,"",@"SHT_CUDA_INFO"
	.sectionflags	@""
	.align	4


	//----- nvinfo : EIATTR_CUDA_API_VERSION
	.align		4
        /*0000*/ 	.byte	0x04, 0x37
        /*0002*/ 	.short	(.L_652 - .L_651)
.L_651:
        /*0004*/ 	.word	0x00000082


	//----- nvinfo : EIATTR_KPARAM_INFO
	.align		4
.L_652:
        /*0008*/ 	.byte	0x04, 0x17
        /*000a*/ 	.short	(.L_654 - .L_653)
.L_653:
        /*000c*/ 	.word	0x00000000
        /*0010*/ 	.short	0x0002
        /*0012*/ 	.short	0x0010
        /*0014*/ 	.byte	0x00, 0xf0, 0x11, 0x00


	//----- nvinfo : EIATTR_KPARAM_INFO
	.align		4
.L_654:
        /*0018*/ 	.byte	0x04, 0x17
        /*001a*/ 	.short	(.L_656 - .L_655)
.L_655:
        /*001c*/ 	.word	0x00000000
        /*0020*/ 	.short	0x0001
        /*0022*/ 	.short	0x0008
        /*0024*/ 	.byte	0x00, 0xf5, 0x21, 0x00


	//----- nvinfo : EIATTR_KPARAM_INFO
	.align		4
.L_656:
        /*0028*/ 	.byte	0x04, 0x17
        /*002a*/ 	.short	(.L_658 - .L_657)
.L_657:
        /*002c*/ 	.word	0x00000000
        /*0030*/ 	.short	0x0000
        /*0032*/ 	.short	0x0000
        /*0034*/ 	.byte	0x00, 0xf5, 0x21, 0x00


	//----- nvinfo : EIATTR_SPARSE_MMA_MASK
	.align		4
.L_658:
        /*0038*/ 	.byte	0x03, 0x50
        /*003a*/ 	.short	0x0000


	//----- nvinfo : EIATTR_MAXREG_COUNT
	.align		4
        /*003c*/ 	.byte	0x03, 0x1b
        /*003e*/ 	.short	0x00ff


	//----- nvinfo : EIATTR_MERCURY_ISA_VERSION
	.align		4
        /*0040*/ 	.byte	0x03, 0x5f
        /*0042*/ 	.short	0x0101


	//----- nvinfo : EIATTR_VRC_CTA_INIT_COUNT
	.align		4
        /*0044*/ 	.byte	0x02, 0x4a
	.zero		1
	.zero		1


	//----- nvinfo : EIATTR_EXIT_INSTR_OFFSETS
	.align		4
        /*0048*/ 	.byte	0x04, 0x1c
        /*004a*/ 	.short	(.L_660 - .L_659)


	//   ....[0]....
.L_659:
        /*004c*/ 	.word	0x00000070


	//   ....[1]....
        /*0050*/ 	.word	0x00000360


	//----- nvinfo : EIATTR_CBANK_PARAM_SIZE
	.align		4
.L_660:
        /*0054*/ 	.byte	0x03, 0x19
        /*0056*/ 	.short	0x0014


	//----- nvinfo : EIATTR_PARAM_CBANK
	.align		4
        /*0058*/ 	.byte	0x04, 0x0a
        /*005a*/ 	.short	(.L_662 - .L_661)
	.align		4
.L_661:
        /*005c*/ 	.word	index@(.nv.constant0.unary_cosh_f16)
        /*0060*/ 	.short	0x0380
        /*0062*/ 	.short	0x0014


	//----- nvinfo : EIATTR_SW_WAR
	.align		4
.L_662:
        /*0064*/ 	.byte	0x04, 0x36
        /*0066*/ 	.short	(.L_664 - .L_663)
.L_663:
        /*0068*/ 	.word	0x00000008
.L_664:


//--------------------- .nv.info.unary_cosh_f32   --------------------------
	.section	.nv.info.unary_cosh_f32,"",@"SHT_CUDA_INFO"
	.sectionflags	@""
	.align	4


	//----- nvinfo : EIATTR_CUDA_API_VERSION
	.align		4
        /*0000*/ 	.byte	0x04, 0x37
        /*0002*/ 	.short	(.L_666 - .L_665)
.L_665:
        /*0004*/ 	.word	0x00000082


	//----- nvinfo : EIATTR_KPARAM_INFO
	.align		4
.L_666:
        /*0008*/ 	.byte	0x04, 0x17
        /*000a*/ 	.short	(.L_668 - .L_667)
.L_667:
        /*000c*/ 	.word	0x00000000
        /*0010*/ 	.short	0x0002
        /*0012*/ 	.short	0x0010
        /*0014*/ 	.byte	0x00, 0xf0, 0x11, 0x00


	//----- nvinfo : EIATTR_KPARAM_INFO
	.align		4
.L_668:
        /*0018*/ 	.byte	0x04, 0x17
        /*001a*/ 	.short	(.L_670 - .L_669)
.L_669:
        /*001c*/ 	.word	0x00000000
        /*0020*/ 	.short	0x0001
        /*0022*/ 	.short	0x0008
        /*0024*/ 	.byte	0x00, 0xf5, 0x21, 0x00


	//----- nvinfo : EIATTR_KPARAM_INFO
	.align		4
.L_670:
        /*0028*/ 	.byte	0x04, 0x17
        /*002a*/ 	.short	(.L_672 - .L_671)
.L_671:
        /*002c*/ 	.word	0x00000000
        /*0030*/ 	.short	0x0000
        /*0032*/ 	.short	0x0000
        /*0034*/ 	.byte	0x00, 0xf5, 0x21, 0x00


	//----- nvinfo : EIATTR_SPARSE_MMA_MASK
	.align		4
.L_672:
        /*0038*/ 	.byte	0x03, 0x50
        /*003a*/ 	.short	0x0000


	//----- nvinfo : EIATTR_MAXREG_COUNT
	.align		4
        /*003c*/ 	.byte	0x03, 0x1b
        /*003e*/ 	.short	0x00ff


	//----- nvinfo : EIATTR_MERCURY_ISA_VERSION
	.align		4
        /*0040*/ 	.byte	0x03, 0x5f
        /*0042*/ 	.short	0x0101


	//----- nvinfo : EIATTR_VRC_CTA_INIT_COUNT
	.align		4
        /*0044*/ 	.byte	0x02, 0x4a
	.zero		1
	.zero		1


	//----- nvinfo : EIATTR_EXIT_INSTR_OFFSETS
	.align		4
        /*0048*/ 	.byte	0x04, 0x1c
        /*004a*/ 	.short	(.L_674 - .L_673)


	//   ....[0]....
.L_673:
        /*004c*/ 	.word	0x00000070


	//   ....[1]....
        /*0050*/ 	.word	0x000001f0


	//----- nvinfo : EIATTR_CBANK_PARAM_SIZE
	.align		4
.L_674:
        /*0054*/ 	.byte	0x03, 0x19
        /*0056*/ 	.short	0x0014


	//----- nvinfo : EIATTR_PARAM_CBANK
	.align		4
        /*0058*/ 	.byte	0x04, 0x0a
        /*005a*/ 	.short	(.L_676 - .L_675)
	.align		4
.L_675:
        /*005c*/ 	.word	index@(.nv.constant0.unary_cosh_f32)
        /*0060*/ 	.short	0x0380
        /*0062*/ 	.short	0x0014


	//----- nvinfo : EIATTR_SW_WAR
	.align		4
.L_676:
        /*0064*/ 	.byte	0x04, 0x36
        /*0066*/ 	.short	(.L_678 - .L_677)
.L_677:
        /*0068*/ 	.word	0x00000008
.L_678:


//--------------------- .nv.info.unary_cos_f16    --------------------------
	.section	.nv.info.unary_cos_f16,"",@"SHT_CUDA_INFO"
	.sectionflags	@""
	.align	4


	//----- nvinfo : EIATTR_CUDA_API_VERSION
	.align		4
        /*0000*/ 	.byte	0x04, 0x37
        /*0002*/ 	.short	(.L_680 - .L_679)
.L_679:
        /*0004*/ 	.word	0x00000082


	//----- nvinfo : EIATTR_KPARAM_INFO
	.align		4
.L_680:
        /*0008*/ 	.byte	0x04, 0x17
        /*000a*/ 	.short	(.L_682 - .L_681)
.L_681:
        /*000c*/ 	.word	0x00000000
        /*0010*/ 	.short	0x0002
        /*0012*/ 	.short	0x0010
        /*0014*/ 	.byte	0x00, 0xf0, 0x11, 0x00


	//----- nvinfo : EIATTR_KPARAM_INFO
	.align		4
.L_682:
        /*0018*/ 	.byte	0x04, 0x17
        /*001a*/ 	.short	(.L_684 - .L_683)
.L_683:
        /*001c*/ 	.word	0x00000000
        /*0020*/ 	.short	0x0001
        /*0022*/ 	.short	0x0008
        /*0024*/ 	.byte	0x00, 0xf5, 0x21, 0x00


	//----- nvinfo : EIATTR_KPARAM_INFO
	.align		4
.L_684:
        /*0028*/ 	.byte	0x04, 0x17
        /*002a*/ 	.short	(.L_686 - .L_685)
.L_685:
        /*002c*/ 	.word	0x00000000
        /*0030*/ 	.short	0x0000
        /*0032*/ 	.short	0x0000
        /*0034*/ 	.byte	0x00, 0xf5, 0x21, 0x00


	//----- nvinfo : EIATTR_SPARSE_MMA_MASK
	.align		4
.L_686:
        /*0038*/ 	.byte	0x03, 0x50
        /*003a*/ 	.short	0x0000


	//----- nvinfo : EIATTR_MAXREG_COUNT
	.align		4
        /*003c*/ 	.byte	0x03, 0x1b
        /*003e*/ 	.short	0x00ff


	//----- nvinfo : EIATTR_MERCURY_ISA_VERSION
	.align		4
        /*0040*/ 	.byte	0x03, 0x5f
        /*0042*/ 	.short	0x0101


	//----- nvinfo : EIATTR_VRC_CTA_INIT_COUNT
	.align		4
        /*0044*/ 	.byte	0x02, 0x4a
	.zero		1
	.zero		1


	//----- nvinfo : EIATTR_EXIT_INSTR_OFFSETS
	.align		4
        /*0048*/ 	.byte	0x04, 0x1c
        /*004a*/ 	.short	(.L_688 - .L_687)


	//   ....[0]....
.L_687:
        /*004c*/ 	.word	0x00000070


	//   ....[1]....
        /*0050*/ 	.word	0x000002b0


	//----- nvinfo : EIATTR_CBANK_PARAM_SIZE
	.align		4
.L_688:
        /*0054*/ 	.byte	0x03, 0x19
        /*0056*/ 	.short	0x0014


	//----- nvinfo : EIATTR_PARAM_CBANK
	.align		4
        /*0058*/ 	.byte	0x04, 0x0a
        /*005a*/ 	.short	(.L_690 - .L_689)
	.align		4
.L_689:
        /*005c*/ 	.word	index@(.nv.constant0.unary_cos_f16)
        /*0060*/ 	.short	0x0380
        /*0062*/ 	.short	0x0014


	//----- nvinfo : EIATTR_SW_WAR
	.align		4
.L_690:
        /*0064*/ 	.byte	0x04, 0x36
        /*0066*/ 	.short	(.L_692 - .L_691)
.L_691:
        /*0068*/ 	.word	0x00000008
.L_692:


//--------------------- .nv.info.unary_cos_f32    --------------------------
	.section	.nv.info.unary_cos_f32,"",@"SHT_CUDA_INFO"
	.sectionflags	@""
	.align	4


	//----- nvinfo : EIATTR_CUDA_API_VERSION
	.align		4
        /*0000*/ 	.byte	0x04, 0x37
        /*0002*/ 	.short	(.L_694 - .L_693)
.L_693:
        /*0004*/ 	.word	0x00000082


	//----- nvinfo : EIATTR_KPARAM_INFO
	.align		4
.L_694:
        /*0008*/ 	.byte	0x04, 0x17
        /*000a*/ 	.short	(.L_696 - .L_695)
.L_695:
        /*000c*/ 	.word	0x00000000
        /*0010*/ 	.short	0x0002
        /*0012*/ 	.short	0x0010
        /*0014*/ 	.byte	0x00, 0xf0, 0x11, 0x00


	//----- nvinfo : EIATTR_KPARAM_INFO
	.align		4
.L_696:
        /*0018*/ 	.byte	0x04, 0x17
        /*001a*/ 	.short	(.L_698 - .L_697)
.L_697:
        /*001c*/ 	.word	0x00000000
        /*0020*/ 	.short	0x0001
        /*0022*/ 	.short	0x0008
        /*0024*/ 	.byte	0x00, 0xf5, 0x21, 0x00


	//----- nvinfo : EIATTR_KPARAM_INFO
	.align		4
.L_698:
        /*0028*/ 	.byte	0x04, 0x17
        /*002a*/ 	.short	(.L_700 - .L_699)
.L_699:
        /*002c*/ 	.word	0x00000000
        /*0030*/ 	.short	0x0000
        /*0032*/ 	.short	0x0000
        /*0034*/ 	.byte	0x00, 0xf5, 0x21, 0x00


	//----- nvinfo : EIATTR_SPARSE_MMA_MASK
	.align		4
.L_700:
        /*0038*/ 	.byte	0x03, 0x50
        /*003a*/ 	.short	0x0000


	//----- nvinfo : EIATTR_MAXREG_COUNT
	.align		4
        /*003c*/ 	.byte	0x03, 0x1b
        /*003e*/ 	.short	0x00ff


	//----- nvinfo : EIATTR_MERCURY_ISA_VERSION
	.align		4
        /*0040*/ 	.byte	0x03, 0x5f
        /*0042*/ 	.short	0x0101


	//----- nvinfo : EIATTR_VRC_CTA_INIT_COUNT
	.align		4
        /*0044*/ 	.byte	0x02, 0x4a
	.zero		1
	.zero		1


	//----- nvinfo : EIATTR_EXIT_INSTR_OFFSETS
	.align		4
        /*0048*/ 	.byte	0x04, 0x1c
        /*004a*/ 	.short	(.L_702 - .L_701)


	//   ....[0]....
.L_701:
        /*004c*/ 	.word	0x00000070


	//   ....[1]....
        /*0050*/ 	.word	0x000008b0


	//----- nvinfo : EIATTR_CRS_STACK_SIZE
	.align		4
.L_702:
        /*0054*/ 	.byte	0x04, 0x1e
        /*0056*/ 	.short	(.L_704 - .L_703)
.L_703:
        /*0058*/ 	.word	0x00000000


	//----- nvinfo : EIATTR_CBANK_PARAM_SIZE
	.align		4
.L_704:
        /*005c*/ 	.byte	0x03, 0x19
        /*005e*/ 	.short	0x0014


	//----- nvinfo : EIATTR_PARAM_CBANK
	.align		4
        /*0060*/ 	.byte	0x04, 0x0a
        /*0062*/ 	.short	(.L_706 - .L_705)
	.align		4
.L_705:
        /*0064*/ 	.word	index@(.nv.constant0.unary_cos_f32)
        /*0068*/ 	.short	0x0380
        /*006a*/ 	.short	0x0014


	//----- nvinfo : EIATTR_SW_WAR
	.align		4
.L_706:
        /*006c*/ 	.byte	0x04, 0x36
        /*006e*/ 	.short	(.L_708 - .L_707)
.L_707:
        /*0070*/ 	.word	0x00000008
.L_708:


//--------------------- .nv.info.unary_asinh_f16  --------------------------
	.section	.nv.info.unary_asinh_f16,"",@"SHT_CUDA_INFO"
	.sectionflags	@""
	.align	4


	//----- nvinfo : EIATTR_CUDA_API_VERSION
	.align		4
        /*0000*/ 	.byte	0x04, 0x37
        /*0002*/ 	.short	(.L_710 - .L_709)
.L_709:
        /*0004*/ 	.word	0x00000082


	//----- nvinfo : EIATTR_KPARAM_INFO
	.align		4
.L_710:
        /*0008*/ 	.byte	0x04, 0x17
        /*000a*/ 	.short	(.L_712 - .L_711)
.L_711:
        /*000c*/ 	.word	0x00000000
        /*0010*/ 	.short	0x0002
        /*0012*/ 	.short	0x0010
        /*0014*/ 	.byte	0x00, 0xf0, 0x11, 0x00


	//----- nvinfo : EIATTR_KPARAM_INFO
	.align		4
.L_712:
        /*0018*/ 	.byte	0x04, 0x17
        /*001a*/ 	.short	(.L_714 - .L_713)
.L_713:
        /*001c*/ 	.word	0x00000000
        /*0020*/ 	.short	0x0001
        /*0022*/ 	.short	0x0008
        /*0024*/ 	.byte	0x00, 0xf5, 0x21, 0x00


	//----- nvinfo : EIATTR_KPARAM_INFO
	.align		4
.L_714:
        /*0028*/ 	.byte	0x04, 0x17
        /*002a*/ 	.short	(.L_716 - .L_715)
.L_715:
        /*002c*/ 	.word	0x00000000
        /*0030*/ 	.short	0x0000
        /*0032*/ 	.short	0x0000
        /*0034*/ 	.byte	0x00, 0xf5, 0x21, 0x00


	//----- nvinfo : EIATTR_SPARSE_MMA_MASK
	.align		4
.L_716:
        /*0038*/ 	.byte	0x03, 0x50
        /*003a*/ 	.short	0x0000


	//----- nvinfo : EIATTR_MAXREG_COUNT
	.align		4
        /*003c*/ 	.byte	0x03, 0x1b
        /*003e*/ 	.short	0x00ff


	//----- nvinfo : EIATTR_MERCURY_ISA_VERSION
	.align		4
        /*0040*/ 	.byte	0x03, 0x5f
        /*0042*/ 	.short	0x0101


	//----- nvinfo : EIATTR_VRC_CTA_INIT_COUNT
	.align		4
        /*0044*/ 	.byte	0x02, 0x4a
	.zero		1
	.zero		1


	//----- nvinfo : EIATTR_EXIT_INSTR_OFFSETS
	.align		4
        /*0048*/ 	.byte	0x04, 0x1c
        /*004a*/ 	.short	(.L_718 - .L_717)


	//   ....[0]....
.L_717:
        /*004c*/ 	.word	0x00000070


	//   ....[1]....
        /*0050*/ 	.word	0x00000390


	//----- nvinfo : EIATTR_CBANK_PARAM_SIZE
	.align		4
.L_718:
        /*0054*/ 	.byte	0x03, 0x19
        /*0056*/ 	.short	0x0014


	//----- nvinfo : EIATTR_PARAM_CBANK
	.align		4
        /*0058*/ 	.byte	0x04, 0x0a
        /*005a*/ 	.short	(.L_720 - .L_719)
	.align		4
.L_719:
        /*005c*/ 	.word	index@(.nv.constant0.unary_asinh_f16)
        /*0060*/ 	.short	0x0380
        /*0062*/ 	.short	0x0014


	//----- nvinfo : EIATTR_SW_WAR
	.align		4
.L_720:
        /*0064*/ 	.byte	0x04, 0x36
        /*0066*/ 	.short	(.L_722 - .L_721)
.L_721:
        /*0068*/ 	.word	0x00000008
.L_722:


//--------------------- .nv.info.unary_asinh_f32  --------------------------
	.section	.nv.info.unary_asinh_f32,"",@"SHT_CUDA_INFO"
	.sectionflags	@""
	.align	4


	//----- nvinfo : EIATTR_CUDA_API_VERSION
	.align		4
        /*0000*/ 	.byte	0x04, 0x37
        /*0002*/ 	.short	(.L_724 - .L_723)
.L_723:
        /*0004*/ 	.word	0x00000082


	//----- nvinfo : EIATTR_KPARAM_INFO
	.align		4
.L_724:
        /*0008*/ 	.byte	0x04, 0x17
        /*000a*/ 	.short	(.L_726 - .L_725)
.L_725:
        /*000c*/ 	.word	0x00000000
        /*0010*/ 	.short	0x0002
        /*0012*/ 	.short	0x0010
        /*0014*/ 	.byte	0x00, 0xf0, 0x11, 0x00


	//----- nvinfo : EIATTR_KPARAM_INFO
	.align		4
.L_726:
        /*0018*/ 	.byte	0x04, 0x17
        /*001a*/ 	.short	(.L_728 - .L_727)
.L_727:
        /*001c*/ 	.word	0x00000000
        /*0020*/ 	.short	0x0001
        /*0022*/ 	.short	0x0008
        /*0024*/ 	.byte	0x00, 0xf5, 0x21, 0x00


	//----- nvinfo : EIATTR_KPARAM_INFO
	.align		4
.L_728:
        /*0028*/ 	.byte	0x04, 0x17
        /*002a*/ 	.short	(.L_730 - .L_729)
.L_729:
        /*002c*/ 	.word	0x00000000
        /*0030*/ 	.short	0x0000
        /*0032*/ 	.short	0x0000
        /*0034*/ 	.byte	0x00, 0xf5, 0x21, 0x00


	//----- nvinfo : EIATTR_SPARSE_MMA_MASK
	.align		4
.L_730:
        /*0038*/ 	.byte	0x03, 0x50
        /*003a*/ 	.short	0x0000


	//----- nvinfo : EIATTR_MAXREG_COUNT
	.align		4
        /*003c*/ 	.byte	0x03, 0x1b
        /*003e*/ 	.short	0x00ff


	//----- nvinfo : EIATTR_MERCURY_ISA_VERSION
	.align		4
        /*0040*/ 	.byte	0x03, 0x5f
        /*0042*/ 	.short	0x0101


	//----- nvinfo : EIATTR_VRC_CTA_INIT_COUNT
	.align		4
        /*0044*/ 	.byte	0x02, 0x4a
	.zero		1
	.zero		1


	//----- nvinfo : EIATTR_EXIT_INSTR_OFFSETS
	.align		4
        /*0048*/ 	.byte	0x04, 0x1c
        /*004a*/ 	.short	(.L_732 - .L_731)


	//   ....[0]....
.L_731:
        /*004c*/ 	.word	0x00000070


	//   ....[1]....
        /*0050*/ 	.word	0x00000380


	//----- nvinfo : EIATTR_CBANK_PARAM_SIZE
	.align		4
.L_732:
        /*0054*/ 	.byte	0x03, 0x19
        /*0056*/ 	.short	0x0014


	//----- nvinfo : EIATTR_PARAM_CBANK
	.align		4
        /*0058*/ 	.byte	0x04, 0x0a
        /*005a*/ 	.short	(.L_734 - .L_733)
	.align		4
.L_733:
        /*005c*/ 	.word	index@(.nv.constant0.unary_asinh_f32)
        /*0060*/ 	.short	0x0380
        /*0062*/ 	.short	0x0014


	//----- nvinfo : EIATTR_SW_WAR
	.align		4
.L_734:
        /*0064*/ 	.byte	0x04, 0x36
        /*0066*/ 	.short	(.L_736 - .L_735)
.L_735:
        /*0068*/ 	.word	0x00000008
.L_736:


//--------------------- .nv.info.unary_asin_f16   --------------------------
	.section	.nv.info.unary_asin_f16,"",@"SHT_CUDA_INFO"
	.sectionflags	@""
	.align	4


	//----- nvinfo : EIATTR_CUDA_API_VERSION
	.align		4
        /*0000*/ 	.byte	0x04, 0x37
        /*0002*/ 	.short	(.L_738 - .L_737)
.L_737:
        /*0004*/ 	.word	0x00000082


	//----- nvinfo : EIATTR_KPARAM_INFO
	.align		4
.L_738:
        /*0008*/ 	.byte	0x04, 0x17
        /*000a*/ 	.short	(.L_740 - .L_739)
.L_739:
        /*000c*/ 	.word	0x00000000
        /*0010*/ 	.short	0x0002
        /*0012*/ 	.short	0x0010
        /*0014*/ 	.byte	0x00, 0xf0, 0x11, 0x00


	//----- nvinfo : EIATTR_KPARAM_INFO
	.align		4
.L_740:
        /*0018*/ 	.byte	0x04, 0x17
        /*001a*/ 	.short	(.L_742 - .L_741)
.L_741:
        /*001c*/ 	.word	0x00000000
        /*0020*/ 	.short	0x0001
        /*0022*/ 	.short	0x0008
        /*0024*/ 	.byte	0x00, 0xf5, 0x21, 0x00


	//----- nvinfo : EIATTR_KPARAM_INFO
	.align		4
.L_742:
        /*0028*/ 	.byte	0x04, 0x17
        /*002a*/ 	.short	(.L_744 - .L_743)
.L_743:
        /*002c*/ 	.word	0x00000000
        /*0030*/ 	.short	0x0000
        /*0032*/ 	.short	0x0000
        /*0034*/ 	.byte	0x00, 0xf5, 0x21, 0x00


	//----- nvinfo : EIATTR_SPARSE_MMA_MASK
	.align		4
.L_744:
        /*0038*/ 	.byte	0x03, 0x50
        /*003a*/ 	.short	0x0000


	//----- nvinfo : EIATTR_MAXREG_COUNT
	.align		4
        /*003c*/ 	.byte	0x03, 0x1b
        /*003e*/ 	.short	0x00ff


	//----- nvinfo : EIATTR_MERCURY_ISA_VERSION
	.align		4
        /*0040*/ 	.byte	0x03, 0x5f
        /*0042*/ 	.short	0x0101


	//----- nvinfo : EIATTR_VRC_CTA_INIT_COUNT
	.align		4
        /*0044*/ 	.byte	0x02, 0x4a
	.zero		1
	.zero		1


	//----- nvinfo : EIATTR_EXIT_INSTR_OFFSETS
	.align		4
        /*0048*/ 	.byte	0x04, 0x1c
        /*004a*/ 	.short	(.L_746 - .L_745)


	//   ....[0]....
.L_745:
        /*004c*/ 	.word	0x00000070


	//   ....[1]....
        /*0050*/ 	.word	0x000002a0


	//----- nvinfo : EIATTR_CBANK_PARAM_SIZE
	.align		4
.L_746:
        /*0054*/ 	.byte	0x03, 0x19
        /*0056*/ 	.short	0x0014


	//----- nvinfo : EIATTR_PARAM_CBANK
	.align		4
        /*0058*/ 	.byte	0x04, 0x0a
        /*005a*/ 	.short	(.L_748 - .L_747)
	.align		4
.L_747:
        /*005c*/ 	.word	index@(.nv.constant0.unary_asin_f16)
        /*0060*/ 	.short	0x0380
        /*0062*/ 	.short	0x0014


	//----- nvinfo : EIATTR_SW_WAR
	.align		4
.L_748:
        /*0064*/ 	.byte	0x04, 0x36
        /*0066*/ 	.short	(.L_750 - .L_749)
.L_749:
        /*0068*/ 	.word	0x00000008
.L_750:


//--------------------- .nv.info.unary_asin_f32   --------------------------
	.section	.nv.info.unary_asin_f32,"",@"SHT_CUDA_INFO"
	.sectionflags	@""
	.align	4


	//----- nvinfo : EIATTR_CUDA_API_VERSION
	.align		4
        /*0000*/ 	.byte	0x04, 0x37
        /*0002*/ 	.short	(.L_752 - .L_751)
.L_751:
        /*0004*/ 	.word	0x00000082


	//----- nvinfo : EIATTR_KPARAM_INFO
	.align		4
.L_752:
        /*0008*/ 	.byte	0x04, 0x17
        /*000a*/ 	.short	(.L_754 - .L_753)
.L_753:
        /*000c*/ 	.word	0x00000000
        /*0010*/ 	.short	0x0002
        /*0012*/ 	.short	0x0010
        /*0014*/ 	.byte	0x00, 0xf0, 0x11, 0x00


	//----- nvinfo : EIATTR_KPARAM_INFO
	.align		4
.L_754:
        /*0018*/ 	.byte	0x04, 0x17
        /*001a*/ 	.short	(.L_756 - .L_755)
.L_755:
        /*001c*/ 	.word	0x00000000
        /*0020*/ 	.short	0x0001
        /*0022*/ 	.short	0x0008
        /*0024*/ 	.byte	0x00, 0xf5, 0x21, 0x00


	//----- nvinfo : EIATTR_KPARAM_INFO
	.align		4
.L_756:
        /*0028*/ 	.byte	0x04, 0x17
        /*002a*/ 	.short	(.L_758 - .L_757)
.L_757:
        /*002c*/ 	.word	0x00000000
        /*0030*/ 	.short	0x0000
        /*0032*/ 	.short	0x0000
        /*0034*/ 	.byte	0x00, 0xf5, 0x21, 0x00


	//----- nvinfo : EIATTR_SPARSE_MMA_MASK
	.align		4
.L_758:
        /*0038*/ 	.byte	0x03, 0x50
        /*003a*/ 	.short	0x0000


	//----- nvinfo : EIATTR_MAXREG_COUNT
	.align		4
        /*003c*/ 	.byte	0x03, 0x1b
        /*003e*/ 	.short	0x00ff


	//----- nvinfo : EIATTR_MERCURY_ISA_VERSION
	.align		4
        /*0040*/ 	.byte	0x03, 0x5f
        /*0042*/ 	.short	0x0101


	//----- nvinfo : EIATTR_VRC_CTA_INIT_COUNT
	.align		4
        /*0044*/ 	.byte	0x02, 0x4a
	.zero		1
	.zero		1


	//----- nvinfo : EIATTR_EXIT_INSTR_OFFSETS
	.align		4
        /*0048*/ 	.byte	0x04, 0x1c
        /*004a*/ 	.short	(.L_760 - .L_759)


	//   ....[0]....
.L_759:
        /*004c*/ 	.word	0x00000070


	//   ....[1]....
        /*0050*/ 	.word	0x00000280


	//----- nvinfo : EIATTR_CBANK_PARAM_SIZE
	.align		4
.L_760:
        /*0054*/ 	.byte	0x03, 0x19
        /*0056*/ 	.short	0x0014


	//----- nvinfo : EIATTR_PARAM_CBANK
	.align		4
        /*0058*/ 	.byte	0x04, 0x0a
        /*005a*/ 	.short	(.L_762 - .L_761)
	.align		4
.L_761:
        /*005c*/ 	.word	index@(.nv.constant0.unary_asin_f32)
        /*0060*/ 	.short	0x0380
        /*0062*/ 	.short	0x0014


	//----- nvinfo : EIATTR_SW_WAR
	.align		4
.L_762:
        /*0064*/ 	.byte	0x04, 0x36
        /*0066*/ 	.short	(.L_764 - .L_763)
.L_763:
        /*0068*/ 	.word	0x00000008
.L_764:


//--------------------- .nv.info.unary_sinh_f16   --------------------------
	.section	.nv.info.unary_sinh_f16,"",@"SHT_CUDA_INFO"
	.sectionflags	@""
	.align	4


	//----- nvinfo : EIATTR_CUDA_API_VERSION
	.align		4
        /*0000*/ 	.byte	0x04, 0x37
        /*0002*/ 	.short	(.L_766 - .L_765)
.L_765:
        /*0004*/ 	.word	0x00000082


	//----- nvinfo : EIATTR_KPARAM_INFO
	.align		4
.L_766:
        /*0008*/ 	.byte	0x04, 0x17
        /*000a*/ 	.short	(.L_768 - .L_767)
.L_767:
        /*000c*/ 	.word	0x00000000
        /*0010*/ 	.short	0x0002
        /*0012*/ 	.short	0x0010
        /*0014*/ 	.byte	0x00, 0xf0, 0x11, 0x00


	//----- nvinfo : EIATTR_KPARAM_INFO
	.align		4
.L_768:
        /*0018*/ 	.byte	0x04, 0x17
        /*001a*/ 	.short	(.L_770 - .L_769)
.L_769:
        /*001c*/ 	.word	0x00000000
        /*0020*/ 	.short	0x0001
        /*0022*/ 	.short	0x0008
        /*0024*/ 	.byte	0x00, 0xf5, 0x21, 0x00


	//----- nvinfo : EIATTR_KPARAM_INFO
	.align		4
.L_770:
        /*0028*/ 	.byte	0x04, 0x17
        /*002a*/ 	.short	(.L_772 - .L_771)
.L_771:
        /*002c*/ 	.word	0x00000000
        /*0030*/ 	.short	0x0000
        /*0032*/ 	.short	0x0000
        /*0034*/ 	.byte	0x00, 0xf5, 0x21, 0x00


	//----- nvinfo : EIATTR_SPARSE_MMA_MASK
	.align		4
.L_772:
        /*0038*/ 	.byte	0x03, 0x50
        /*003a*/ 	.short	0x0000


	//----- nvinfo : EIATTR_MAXREG_COUNT
	.align		4
        /*003c*/ 	.byte	0x03, 0x1b
        /*003e*/ 	.short	0x00ff


	//----- nvinfo : EIATTR_MERCURY_ISA_VERSION
	.align		4
        /*0040*/ 	.byte	0x03, 0x5f
        /*0042*/ 	.short	0x0101


	//----- nvinfo : EIATTR_VRC_CTA_INIT_COUNT
	.align		4
        /*0044*/ 	.byte	0x02, 0x4a
	.zero		1
	.zero		1


	//----- nvinfo : EIATTR_EXIT_INSTR_OFFSETS
	.align		4
        /*0048*/ 	.byte	0x04, 0x1c
        /*004a*/ 	.short	(.L_774 - .L_773)


	//   ....[0]....
.L_773:
        /*004c*/ 	.word	0x00000070


	//   ....[1]....
        /*0050*/ 	.word	0x00000360


	//----- nvinfo : EIATTR_CBANK_PARAM_SIZE
	.align		4
.L_774:
        /*0054*/ 	.byte	0x03, 0x19
        /*0056*/ 	.short	0x0014


	//----- nvinfo : EIATTR_PARAM_CBANK
	.align		4
        /*0058*/ 	.byte	0x04, 0x0a
        /*005a*/ 	.short	(.L_776 - .L_775)
	.align		4
.L_775:
        /*005c*/ 	.word	index@(.nv.constant0.unary_sinh_f16)
        /*0060*/ 	.short	0x0380
        /*0062*/ 	.short	0x0014


	//----- nvinfo : EIATTR_SW_WAR
	.align		4
.L_776:
        /*0064*/ 	.byte	0x04, 0x36
        /*0066*/ 	.short	(.L_778 - .L_777)
.L_777:
        /*0068*/ 	.word	0x00000008
.L_778:


//--------------------- .nv.info.unary_sinh_f32   --------------------------
	.section	.nv.info.unary_sinh_f32,"",@"SHT_CUDA_INFO"
	.sectionflags	@""
	.align	4


	//----- nvinfo : EIATTR_CUDA_API_VERSION
	.align		4
        /*0000*/ 	.byte	0x04, 0x37
        /*0002*/ 	.short	(.L_780 - .L_779)
.L_779:
        /*0004*/ 	.word	0x00000082


	//----- nvinfo : EIATTR_KPARAM_INFO
	.align		4
.L_780:
        /*0008*/ 	.byte	0x04, 0x17
        /*000a*/ 	.short	(.L_782 - .L_781)
.L_781:
        /*000c*/ 	.word	0x00000000
        /*0010*/ 	.short	0x0002
        /*0012*/ 	.short	0x0010
        /*0014*/ 	.byte	0x00, 0xf0, 0x11, 0x00


	//----- nvinfo : EIATTR_KPARAM_INFO
	.align		4
.L_782:
        /*0018*/ 	.byte	0x04, 0x17
        /*001a*/ 	.short	(.L_784 - .L_783)
.L_783:
        /*001c*/ 	.word	0x00000000
        /*0020*/ 	.short	0x0001
        /*0022*/ 	.short	0x0008
        /*0024*/ 	.byte	0x00, 0xf5, 0x21, 0x00


	//----- nvinfo : EIATTR_KPARAM_INFO
	.align		4
.L_784:
        /*0028*/ 	.byte	0x04, 0x17
        /*002a*/ 	.short	(.L_786 - .L_785)
.L_785:
        /*002c*/ 	.word	0x00000000
        /*0030*/ 	.short	0x0000
        /*0032*/ 	.short	0x0000
        /*0034*/ 	.byte	0x00, 0xf5, 0x21, 0x00


	//----- nvinfo : EIATTR_SPARSE_MMA_MASK
	.align		4
.L_786:
        /*0038*/ 	.byte	0x03, 0x50
        /*003a*/ 	.short	0x0000


	//----- nvinfo : EIATTR_MAXREG_COUNT
	.align		4
        /*003c*/ 	.byte	0x03, 0x1b
        /*003e*/ 	.short	0x00ff


	//----- nvinfo : EIATTR_MERCURY_ISA_VERSION
	.align		4
        /*0040*/ 	.byte	0x03, 0x5f
        /*0042*/ 	.short	0x0101


	//----- nvinfo : EIATTR_VRC_CTA_INIT_COUNT
	.align		4
        /*0044*/ 	.byte	0x02, 0x4a
	.zero		1
	.zero		1


	//----- nvinfo : EIATTR_EXIT_INSTR_OFFSETS
	.align		4
        /*0048*/ 	.byte	0x04, 0x1c
        /*004a*/ 	.short	(.L_788 - .L_787)


	//   ....[0]....
.L_787:
        /*004c*/ 	.word	0x00000070


	//   ....[1]....
        /*0050*/ 	.word	0x00000280


	//----- nvinfo : EIATTR_CBANK_PARAM_SIZE
	.align		4
.L_788:
        /*0054*/ 	.byte	0x03, 0x19
        /*0056*/ 	.short	0x0014


	//----- nvinfo : EIATTR_PARAM_CBANK
	.align		4
        /*0058*/ 	.byte	0x04, 0x0a
        /*005a*/ 	.short	(.L_790 - .L_789)
	.align		4
.L_789:
        /*005c*/ 	.word	index@(.nv.constant0.unary_sinh_f32)
        /*0060*/ 	.short	0x0380
        /*0062*/ 	.short	0x0014


	//----- nvinfo : EIATTR_SW_WAR
	.align		4
.L_790:
        /*0064*/ 	.byte	0x04, 0x36
        /*0066*/ 	.short	(.L_792 - .L_791)
.L_791:
        /*0068*/ 	.word	0x00000008
.L_792:


//--------------------- .nv.info.unary_sin_f16    --------------------------
	.section	.nv.info.unary_sin_f16,"",@"SHT_CUDA_INFO"
	.sectionflags	@""
	.align	4


	//----- nvinfo : EIATTR_CUDA_API_VERSION
	.align		4
        /*0000*/ 	.byte	0x04, 0x37
        /*0002*/ 	.short	(.L_794 - .L_793)
.L_793:
        /*0004*/ 	.word	0x00000082


	//----- nvinfo : EIATTR_KPARAM_INFO
	.align		4
.L_794:
        /*0008*/ 	.byte	0x04, 0x17
        /*000a*/ 	.short	(.L_796 - .L_795)
.L_795:
        /*000c*/ 	.word	0x00000000
        /*0010*/ 	.short	0x0002
        /*0012*/ 	.short	0x0010
        /*0014*/ 	.byte	0x00, 0xf0, 0x11, 0x00


	//----- nvinfo : EIATTR_KPARAM_INFO
	.align		4
.L_796:
        /*0018*/ 	.byte	0x04, 0x17
        /*001a*/ 	.short	(.L_798 - .L_797)
.L_797:
        /*001c*/ 	.word	0x00000000
        /*0020*/ 	.short	0x0001
        /*0022*/ 	.short	0x0008
        /*0024*/ 	.byte	0x00, 0xf5, 0x21, 0x00


	//----- nvinfo : EIATTR_KPARAM_INFO
	.align		4
.L_798:
        /*0028*/ 	.byte	0x04, 0x17
        /*002a*/ 	.short	(.L_800 - .L_799)
.L_799:
        /*002c*/ 	.word	0x00000000
        /*0030*/ 	.short	0x0000
        /*0032*/ 	.short	0x0000
        /*0034*/ 	.byte	0x00, 0xf5, 0x21, 0x00


	//----- nvinfo : EIATTR_SPARSE_MMA_MASK
	.align		4
.L_800:
        /*0038*/ 	.byte	0x03, 0x50
        /*003a*/ 	.short	0x0000


	//----- nvinfo : EIATTR_MAXREG_COUNT
	.align		4
        /*003c*/ 	.byte	0x03, 0x1b
        /*003e*/ 	.short	0x00ff


	//----- nvinfo : EIATTR_MERCURY_ISA_VERSION
	.align		4
        /*0040*/ 	.byte	0x03, 0x5f
        /*0042*/ 	.short	0x0101


	//----- nvinfo : EIATTR_VRC_CTA_INIT_COUNT
	.align		4
        /*0044*/ 	.byte	0x02, 0x4a
	.zero		1
	.zero		1


	//----- nvinfo : EIATTR_EXIT_INSTR_OFFSETS
	.align		4
        /*0048*/ 	.byte	0x04, 0x1c
        /*004a*/ 	.short	(.L_802 - .L_801)


	//   ....[0]....
.L_801:
        /*004c*/ 	.word	0x00000070


	//   ....[1]....
        /*0050*/ 	.word	0x000002c0


	//----- nvinfo : EIATTR_CBANK_PARAM_SIZE
	.align		4
.L_802:
        /*0054*/ 	.byte	0x03, 0x19
        /*0056*/ 	.short	0x0014


	//----- nvinfo : EIATTR_PARAM_CBANK
	.align		4
        /*0058*/ 	.byte	0x04, 0x0a
        /*005a*/ 	.short	(.L_804 - .L_803)
	.align		4
.L_803:
        /*005c*/ 	.word	index@(.nv.constant0.unary_sin_f16)
        /*0060*/ 	.short	0x0380
        /*0062*/ 	.short	0x0014


	//----- nvinfo : EIATTR_SW_WAR
	.align		4
.L_804:
        /*0064*/ 	.byte	0x04, 0x36
        /*0066*/ 	.short	(.L_806 - .L_805)
.L_805:
        /*0068*/ 	.word	0x00000008
.L_806:


//--------------------- .nv.info.unary_sin_f32    --------------------------
	.section	.nv.info.unary_sin_f32,"",@"SHT_CUDA_INFO"
	.sectionflags	@""
	.align	4


	//----- nvinfo : EIATTR_CUDA_API_VERSION
	.align		4
        /*0000*/ 	.byte	0x04, 0x37
        /*0002*/ 	.short	(.L_808 - .L_807)
.L_807:
        /*0004*/ 	.word	0x00000082


	//----- nvinfo : EIATTR_KPARAM_INFO
	.align		4
.L_808:
        /*0008*/ 	.byte	0x04, 0x17
        /*000a*/ 	.short	(.L_810 - .L_809)
.L_809:
        /*000c*/ 	.word	0x00000000
        /*0010*/ 	.short	0x0002
        /*0012*/ 	.short	0x0010
        /*0014*/ 	.byte	0x00, 0xf0, 0x11, 0x00


	//----- nvinfo : EIATTR_KPARAM_INFO
	.align		4
.L_810:
        /*0018*/ 	.byte	0x04, 0x17
        /*001a*/ 	.short	(.L_812 - .L_811)
.L_811:
        /*001c*/ 	.word	0x00000000
        /*0020*/ 	.short	0x0001
        /*0022*/ 	.short	0x0008
        /*0024*/ 	.byte	0x00, 0xf5, 0x21, 0x00


	//----- nvinfo : EIATTR_KPARAM_INFO
	.align		4
.L_812:
        /*0028*/ 	.byte	0x04, 0x17
        /*002a*/ 	.short	(.L_814 - .L_813)
.L_813:
        /*002c*/ 	.word	0x00000000
        /*0030*/ 	.short	0x0000
        /*0032*/ 	.short	0x0000
        /*0034*/ 	.byte	0x00, 0xf5, 0x21, 0x00


	//----- nvinfo : EIATTR_SPARSE_MMA_MASK
	.align		4
.L_814:
        /*0038*/ 	.byte	0x03, 0x50
        /*003a*/ 	.short	0x0000


	//----- nvinfo : EIATTR_MAXREG_COUNT
	.align		4
        /*003c*/ 	.byte	0x03, 0x1b
        /*003e*/ 	.short	0x00ff


	//----- nvinfo : EIATTR_MERCURY_ISA_VERSION
	.align		4
        /*0040*/ 	.byte	0x03, 0x5f
        /*0042*/ 	.short	0x0101


	//----- nvinfo : EIATTR_VRC_CTA_INIT_COUNT
	.align		4
        /*0044*/ 	.byte	0x02, 0x4a
	.zero		1
	.zero		1


	//----- nvinfo : EIATTR_EXIT_INSTR_OFFSETS
	.align		4
        /*0048*/ 	.byte	0x04, 0x1c
        /*004a*/ 	.short	(.L_816 - .L_815)


	//   ....[0]....
.L_815:
        /*004c*/ 	.word	0x00000070


	//   ....[1]....
        /*0050*/ 	.word	0x000008a0


	//----- nvinfo : EIATTR_CRS_STACK_SIZE
	.align		4
.L_816:
        /*0054*/ 	.byte	0x04, 0x1e
        /*0056*/ 	.short	(.L_818 - .L_817)
.L_817:
        /*0058*/ 	.word	0x00000000


	//----- nvinfo : EIATTR_CBANK_PARAM_SIZE
	.align		4
.L_818:
        /*005c*/ 	.byte	0x03, 0x19
        /*005e*/ 	.short	0x0014


	//----- nvinfo : EIATTR_PARAM_CBANK
	.align		4
        /*0060*/ 	.byte	0x04, 0x0a
        /*0062*/ 	.short	(.L_820 - .L_819)
	.align		4
.L_819:
        /*0064*/ 	.word	index@(.nv.constant0.unary_sin_f32)
        /*0068*/ 	.short	0x0380
        /*006a*/ 	.short	0x0014


	//----- nvinfo : EIATTR_SW_WAR
	.align		4
.L_820:
        /*006c*/ 	.byte	0x04, 0x36
        /*006e*/ 	.short	(.L_822 - .L_821)
.L_821:
        /*0070*/ 	.word	0x00000008
.L_822:


//--------------------- .nv.info.unary_rint_f16   --------------------------
	.section	.nv.info.unary_rint_f16,"",@"SHT_CUDA_INFO"
	.sectionflags	@""
	.align	4


	//----- nvinfo : EIATTR_CUDA_API_VERSION
	.align		4
        /*0000*/ 	.byte	0x04, 0x37
        /*0002*/ 	.short	(.L_824 - .L_823)
.L_823:
        /*0004*/ 	.word	0x00000082


	//----- nvinfo : EIATTR_KPARAM_INFO
	.align		4
.L_824:
        /*0008*/ 	.byte	0x04, 0x17
        /*000a*/ 	.short	(.L_826 - .L_825)
.L_825:
        /*000c*/ 	.word	0x00000000
        /*0010*/ 	.short	0x0002
        /*0012*/ 	.short	0x0010
        /*0014*/ 	.byte	0x00, 0xf0, 0x11, 0x00


	//----- nvinfo : EIATTR_KPARAM_INFO
	.align		4
.L_826:
        /*0018*/ 	.byte	0x04, 0x17
        /*001a*/ 	.short	(.L_828 - .L_827)
.L_827:
        /*001c*/ 	.word	0x00000000
        /*0020*/ 	.short	0x0001
        /*0022*/ 	.short	0x0008
        /*0024*/ 	.byte	0x00, 0xf5, 0x21, 0x00


	//----- nvinfo : EIATTR_KPARAM_INFO
	.align		4
.L_828:
        /*0028*/ 	.byte	0x04, 0x17
        /*002a*/ 	.short	(.L_830 - .L_829)
.L_829:
        /*002c*/ 	.word	0x00000000
        /*0030*/ 	.short	0x0000
        /*0032*/ 	.short	0x0000
        /*0034*/ 	.byte	0x00, 0xf5, 0x21, 0x00


	//----- nvinfo : EIATTR_SPARSE_MMA_MASK
	.align		4
.L_830:
        /*0038*/ 	.byte	0x03, 0x50
        /*003a*/ 	.short	0x0000


	//----- nvinfo : EIATTR_MAXREG_COUNT
	.align		4
        /*003c*/ 	.byte	0x03, 0x1b
        /*003e*/ 	.short	0x00ff


	//----- nvinfo : EIATTR_MERCURY_ISA_VERSION
	.align		4
        /*0040*/ 	.byte	0x03, 0x5f
        /*0042*/ 	.short	0x0101


	//----- nvinfo : EIATTR_VRC_CTA_INIT_COUNT
	.align		4
        /*0044*/ 	.byte	0x02, 0x4a
	.zero		1
	.zero		1


	//----- nvinfo : EIATTR_EXIT_INSTR_OFFSETS
	.align		4
        /*0048*/ 	.byte	0x04, 0x1c
        /*004a*/ 	.short	(.L_832 - .L_831)


	//   ....[0]....
.L_831:
        /*004c*/ 	.word	0x00000070


	//   ....[1]....
        /*0050*/ 	.word	0x00000100


	//----- nvinfo : EIATTR_CBANK_PARAM_SIZE
	.align		4
.L_832:
        /*0054*/ 	.byte	0x03, 0x19
        /*0056*/ 	.short	0x0014


	//----- nvinfo : EIATTR_PARAM_CBANK
	.align		4
        /*0058*/ 	.byte	0x04, 0x0a
        /*005a*/ 	.short	(.L_834 - .L_833)
	.align		4
.L_833:
        /*005c*/ 	.word	index@(.nv.constant0.unary_rint_f16)
        /*0060*/ 	.short	0x0380
        /*0062*/ 	.short	0x0014


	//----- nvinfo : EIATTR_SW_WAR
	.align		4
.L_834:
        /*0064*/ 	.byte	0x04, 0x36
        /*0066*/ 	.short	(.L_836 - .L_835)
.L_835:
        /*0068*/ 	.word	0x00000008
.L_836:


//--------------------- .nv.info.unary_rint_f32   --------------------------
	.section	.nv.info.unary_rint_f32,"",@"SHT_CUDA_INFO"
	.sectionflags	@""
	.align	4


	//----- nvinfo : EIATTR_CUDA_API_VERSION
	.align		4
        /*0000*/ 	.byte	0x04, 0x37
        /*0002*/ 	.short	(.L_838 - .L_837)
.L_837:
        /*0004*/ 	.word	0x00000082


	//----- nvinfo : EIATTR_KPARAM_INFO
	.align		4
.L_838:
        /*0008*/ 	.byte	0x04, 0x17
        /*000a*/ 	.short	(.L_840 - .L_839)
.L_839:
        /*000c*/ 	.word	0x00000000
        /*0010*/ 	.short	0x0002
        /*0012*/ 	.short	0x0010
        /*0014*/ 	.byte	0x00, 0xf0, 0x11, 0x00


	//----- nvinfo : EIATTR_KPARAM_INFO
	.align		4
.L_840:
        /*0018*/ 	.byte	0x04, 0x17
        /*001a*/ 	.short	(.L_842 - .L_841)
.L_841:
        /*001c*/ 	.word	0x00000000
        /*0020*/ 	.short	0x0001
        /*0022*/ 	.short	0x0008
        /*0024*/ 	.byte	0x00, 0xf5, 0x21, 0x00


	//----- nvinfo : EIATTR_KPARAM_INFO
	.align		4
.L_842:
        /*0028*/ 	.byte	0x04, 0x17
        /*002a*/ 	.short	(.L_844 - .L_843)
.L_843:
        /*002c*/ 	.word	0x00000000
        /*0030*/ 	.short	0x0000
        /*0032*/ 	.short	0x0000
        /*0034*/ 	.byte	0x00, 0xf5, 0x21, 0x00


	//----- nvinfo : EIATTR_SPARSE_MMA_MASK
	.align		4
.L_844:
        /*0038*/ 	.byte	0x03, 0x50
        /*003a*/ 	.short	0x0000


	//----- nvinfo : EIATTR_MAXREG_COUNT
	.align		4
        /*003c*/ 	.byte	0x03, 0x1b
        /*003e*/ 	.short	0x00ff


	//----- nvinfo : EIATTR_MERCURY_ISA_VERSION
	.align		4
        /*0040*/ 	.byte	0x03, 0x5f
        /*0042*/ 	.short	0x0101


	//----- nvinfo : EIATTR_VRC_CTA_INIT_COUNT
	.align		4
        /*0044*/ 	.byte	0x02, 0x4a
	.zero		1
	.zero		1


	//----- nvinfo : EIATTR_EXIT_INSTR_OFFSETS
	.align		4
        /*0048*/ 	.byte	0x04, 0x1c
        /*004a*/ 	.short	(.L_846 - .L_845)


	//   ....[0]....
.L_845:
        /*004c*/ 	.word	0x00000070


	//   ....[1]....
        /*0050*/ 	.word	0x00000100


	//----- nvinfo : EIATTR_CBANK_PARAM_SIZE
	.align		4
.L_846:
        /*0054*/ 	.byte	0x03, 0x19
        /*0056*/ 	.short	0x0014


	//----- nvinfo : EIATTR_PARAM_CBANK
	.align		4
        /*0058*/ 	.byte	0x04, 0x0a
        /*005a*/ 	.short	(.L_848 - .L_847)
	.align		4
.L_847:
        /*005c*/ 	.word	index@(.nv.constant0.unary_rint_f32)
        /*0060*/ 	.short	0x0380
        /*0062*/ 	.short	0x0014


	//----- nvinfo : EIATTR_SW_WAR
	.align		4
.L_848:
        /*0064*/ 	.byte	0x04, 0x36
        /*0066*/ 	.short	(.L_850 - .L_849)
.L_849:
        /*0068*/ 	.word	0x00000008
.L_850:


//--------------------- .nv.info.unary_round_f16  --------------------------
	.section	.nv.info.unary_round_f16,"",@"SHT_CUDA_INFO"
	.sectionflags	@""
	.align	4


	//----- nvinfo : EIATTR_CUDA_API_VERSION
	.align		4
        /*0000*/ 	.byte	0x04, 0x37
        /*0002*/ 	.short	(.L_852 - .L_851)
.L_851:
        /*0004*/ 	.word	0x00000082


	//----- nvinfo : EIATTR_KPARAM_INFO
	.align		4
.L_852:
        /*0008*/ 	.byte	0x04, 0x17
        /*000a*/ 	.short	(.L_854 - .L_853)
.L_853:
        /*000c*/ 	.word	0x00000000
        /*0010*/ 	.short	0x0002
        /*0012*/ 	.short	0x0010
        /*0014*/ 	.byte	0x00, 0xf0, 0x11, 0x00


	//----- nvinfo : EIATTR_KPARAM_INFO
	.align		4
.L_854:
        /*0018*/ 	.byte	0x04, 0x17
        /*001a*/ 	.short	(.L_856 - .L_855)
.L_855:
        /*001c*/ 	.word	0x00000000
        /*0020*/ 	.short	0x0001
        /*0022*/ 	.short	0x0008
        /*0024*/ 	.byte	0x00, 0xf5, 0x21, 0x00


	//----- nvinfo : EIATTR_KPARAM_INFO
	.align		4
.L_856:
        /*0028*/ 	.byte	0x04, 0x17
        /*002a*/ 	.short	(.L_858 - .L_857)
.L_857:
        /*002c*/ 	.word	0x00000000
        /*0030*/ 	.short	0x0000
        /*0032*/ 	.short	0x0000
        /*0034*/ 	.byte	0x00, 0xf5, 0x21, 0x00


	//----- nvinfo : EIATTR_SPARSE_MMA_MASK
	.align		4
.L_858:
        /*0038*/ 	.byte	0x03, 0x50
        /*003a*/ 	.short	0x0000


	//----- nvinfo : EIATTR_MAXREG_COUNT
	.align		4
        /*003c*/ 	.byte	0x03, 0x1b
        /*003e*/ 	.short	0x00ff


	//----- nvinfo : EIATTR_MERCURY_ISA_VERSION
	.align		4
        /*0040*/ 	.byte	0x03, 0x5f
        /*0042*/ 	.short	0x0101


	//----- nvinfo : EIATTR_VRC_CTA_INIT_COUNT
	.align		4
        /*0044*/ 	.byte	0x02, 0x4a
	.zero		1
	.zero		1


	//----- nvinfo : EIATTR_EXIT_INSTR_OFFSETS
	.align		4
        /*0048*/ 	.byte	0x04, 0x1c
        /*004a*/ 	.short	(.L_860 - .L_859)


	//   ....[0]....
.L_859:
        /*004c*/ 	.word	0x00000070


	//   ....[1]....
        /*0050*/ 	.word	0x00000140


	//----- nvinfo : EIATTR_CBANK_PARAM_SIZE
	.align		4
.L_860:
        /*0054*/ 	.byte	0x03, 0x19
        /*0056*/ 	.short	0x0014


	//----- nvinfo : EIATTR_PARAM_CBANK
	.align		4
        /*0058*/ 	.byte	0x04, 0x0a
        /*005a*/ 	.short	(.L_862 - .L_861)
	.align		4
.L_861:
        /*005c*/ 	.word	index@(.nv.constant0.unary_round_f16)
        /*0060*/ 	.short	0x0380
        /*0062*/ 	.short	0x0014


	//----- nvinfo : EIATTR_SW_WAR
	.align		4
.L_862:
        /*0064*/ 	.byte	0x04, 0x36
        /*0066*/ 	.short	(.L_864 - .L_863)
.L_863:
        /*0068*/ 	.word	0x00000008
.L_864:


//--------------------- .nv.info.unary_round_f32  --------------------------
	.section	.nv.info.unary_round_f32,"",@"SHT_CUDA_INFO"
	.sectionflags	@""
	.align	4


	//----- nvinfo : EIATTR_CUDA_API_VERSION
	.align		4
        /*0000*/ 	.byte	0x04, 0x37
        /*0002*/ 	.short	(.L_866 - .L_865)
.L_865:
        /*0004*/ 	.word	0x00000082


	//----- nvinfo : EIATTR_KPARAM_INFO
	.align		4
.L_866:
        /*0008*/ 	.byte	0x04, 0x17
        /*000a*/ 	.short	(.L_868 - .L_867)
.L_867:
        /*000c*/ 	.word	0x00000000
        /*0010*/ 	.short	0x0002
        /*0012*/ 	.short	0x0010
        /*0014*/ 	.byte	0x00, 0xf0, 0x11, 0x00


	//----- nvinfo : EIATTR_KPARAM_INFO
	.align		4
.L_868:
        /*0018*/ 	.byte	0x04, 0x17
        /*001a*/ 	.short	(.L_870 - .L_869)
.L_869:
        /*001c*/ 	.word	0x00000000
        /*0020*/ 	.short	0x0001
        /*0022*/ 	.short	0x0008
        /*0024*/ 	.byte	0x00, 0xf5, 0x21, 0x00


	//----- nvinfo : EIATTR_KPARAM_INFO
	.align		4
.L_870:
        /*0028*/ 	.byte	0x04, 0x17
        /*002a*/ 	.short	(.L_872 - .L_871)
.L_871:
        /*002c*/ 	.word	0x00000000
        /*0030*/ 	.short	0x0000
        /*0032*/ 	.short	0x0000
        /*0034*/ 	.byte	0x00, 0xf5, 0x21, 0x00


	//----- nvinfo : EIATTR_SPARSE_MMA_MASK
	.align		4
.L_872:
        /*0038*/ 	.byte	0x03, 0x50
        /*003a*/ 	.short	0x0000


	//----- nvinfo : EIATTR_MAXREG_COUNT
	.align		4
        /*003c*/ 	.byte	0x03, 0x1b
        /*003e*/ 	.short	0x00ff


	//----- nvinfo : EIATTR_MERCURY_ISA_VERSION
	.align		4
        /*0040*/ 	.byte	0x03, 0x5f
        /*0042*/ 	.short	0x0101


	//----- nvinfo : EIATTR_VRC_CTA_INIT_COUNT
	.align		4
        /*0044*/ 	.byte	0x02, 0x4a
	.zero		1
	.zero		1


	//----- nvinfo : EIATTR_EXIT_INSTR_OFFSETS
	.align		4
        /*0048*/ 	.byte	0x04, 0x1c
        /*004a*/ 	.short	(.L_874 - .L_873)


	//   ....[0]....
.L_873:
        /*004c*/ 	.word	0x00000070


	//   ....[1]....
        /*0050*/ 	.word	0x00000130


	//----- nvinfo : EIATTR_CBANK_PARAM_SIZE
	.align		4
.L_874:
        /*0054*/ 	.byte	0x03, 0x19
        /*0056*/ 	.short	0x0014


	//----- nvinfo : EIATTR_PARAM_CBANK
	.align		4
        /*0058*/ 	.byte	0x04, 0x0a
        /*005a*/ 	.short	(.L_876 - .L_875)
	.align		4
.L_875:
        /*005c*/ 	.word	index@(.nv.constant0.unary_round_f32)
        /*0060*/ 	.short	0x0380
        /*0062*/ 	.short	0x0014


	//----- nvinfo : EIATTR_SW_WAR
	.align		4
.L_876:
        /*0064*/ 	.byte	0x04, 0x36
        /*0066*/ 	.short	(.L_878 - .L_877)
.L_877:
        /*0068*/ 	.word	0x00000008
.L_878:


//--------------------- .nv.info.unary_floor_f16  --------------------------
	.section	.nv.info.unary_floor_f16,"",@"SHT_CUDA_INFO"
	.sectionflags	@""
	.align	4


	//----- nvinfo : EIATTR_CUDA_API_VERSION
	.align		4
        /*0000*/ 	.byte	0x04, 0x37
        /*0002*/ 	.short	(.L_880 - .L_879)
.L_879:
        /*0004*/ 	.word	0x00000082


	//----- nvinfo : EIATTR_KPARAM_INFO
	.align		4
.L_880:
        /*0008*/ 	.byte	0x04, 0x17
        /*000a*/ 	.short	(.L_882 - .L_881)
.L_881:
        /*000c*/ 	.word	0x00000000
        /*0010*/ 	.short	0x0002
        /*0012*/ 	.short	0x0010
        /*0014*/ 	.byte	0x00, 0xf0, 0x11, 0x00


	//----- nvinfo : EIATTR_KPARAM_INFO
	.align		4
.L_882:
        /*0018*/ 	.byte	0x04, 0x17
        /*001a*/ 	.short	(.L_884 - .L_883)
.L_883:
        /*001c*/ 	.word	0x00000000
        /*0020*/ 	.short	0x0001
        /*0022*/ 	.short	0x0008
        /*0024*/ 	.byte	0x00, 0xf5, 0x21, 0x00


	//----- nvinfo : EIATTR_KPARAM_INFO
	.align		4
.L_884:
        /*0028*/ 	.byte	0x04, 0x17
        /*002a*/ 	.short	(.L_886 - .L_885)
.L_885:
        /*002c*/ 	.word	0x00000000
        /*0030*/ 	.short	0x0000
        /*0032*/ 	.short	0x0000
        /*0034*/ 	.byte	0x00, 0xf5, 0x21, 0x00


	//----- nvinfo : EIATTR_SPARSE_MMA_MASK
	.align		4
.L_886:
        /*0038*/ 	.byte	0x03, 0x50
        /*003a*/ 	.short	0x0000


	//----- nvinfo : EIATTR_MAXREG_COUNT
	.align		4
        /*003c*/ 	.byte	0x03, 0x1b
        /*003e*/ 	.short	0x00ff


	//----- nvinfo : EIATTR_MERCURY_ISA_VERSION
	.align		4
        /*0040*/ 	.byte	0x03, 0x5f
        /*0042*/ 	.short	0x0101


	//----- nvinfo : EIATTR_VRC_CTA_INIT_COUNT
	.align		4
        /*0044*/ 	.byte	0x02, 0x4a
	.zero		1
	.zero		1


	//----- nvinfo : EIATTR_EXIT_INSTR_OFFSETS
	.align		4
        /*0048*/ 	.byte	0x04, 0x1c
        /*004a*/ 	.short	(.L_888 - .L_887)


	//   ....[0]....
.L_887:
        /*004c*/ 	.word	0x00000070


	//   ....[1]....
        /*0050*/ 	.word	0x00000100


	//----- nvinfo : EIATTR_CBANK_PARAM_SIZE
	.align		4
.L_888:
        /*0054*/ 	.byte	0x03, 0x19
        /*0056*/ 	.short	0x0014


	//----- nvinfo : EIATTR_PARAM_CBANK
	.align		4
        /*0058*/ 	.byte	0x04, 0x0a
        /*005a*/ 	.short	(.L_890 - .L_889)
	.align		4
.L_889:
        /*005c*/ 	.word	index@(.nv.constant0.unary_floor_f16)
        /*0060*/ 	.short	0x0380
        /*0062*/ 	.short	0x0014


	//----- nvinfo : EIATTR_SW_WAR
	.align		4
.L_890:
        /*0064*/ 	.byte	0x04, 0x36
        /*0066*/ 	.short	(.L_892 - .L_891)
.L_891:
        /*0068*/ 	.word	0x00000008
.L_892:


//--------------------- .nv.info.unary_floor_f32  --------------------------
	.section	.nv.info.unary_floor_f32,"",@"SHT_CUDA_INFO"
	.sectionflags	@""
	.align	4


	//----- nvinfo : EIATTR_CUDA_API_VERSION
	.align		4
        /*0000*/ 	.byte	0x04, 0x37
        /*0002*/ 	.short	(.L_894 - .L_893)
.L_893:
        /*0004*/ 	.word	0x00000082


	//----- nvinfo : EIATTR_KPARAM_INFO
	.align		4
.L_894:
        /*0008*/ 	.byte	0x04, 0x17
        /*000a*/ 	.short	(.L_896 - .L_895)
.L_895:
        /*000c*/ 	.word	0x00000000
        /*0010*/ 	.short	0x0002
        /*0012*/ 	.short	0x0010
        /*0014*/ 	.byte	0x00, 0xf0, 0x11, 0x00


	//----- nvinfo : EIATTR_KPARAM_INFO
	.align		4
.L_896:
        /*0018*/ 	.byte	0x04, 0x17
        /*001a*/ 	.short	(.L_898 - .L_897)
.L_897:
        /*001c*/ 	.word	0x00000000
        /*0020*/ 	.short	0x0001
        /*0022*/ 	.short	0x0008
        /*0024*/ 	.byte	0x00, 0xf5, 0x21, 0x00


	//----- nvinfo : EIATTR_KPARAM_INFO
	.align		4
.L_898:
        /*0028*/ 	.byte	0x04, 0x17
        /*002a*/ 	.short	(.L_900 - .L_899)
.L_899:
        /*002c*/ 	.word	0x00000000
        /*0030*/ 	.short	0x0000
        /*0032*/ 	.short	0x0000
        /*0034*/ 	.byte	0x00, 0xf5, 0x21, 0x00


	//----- nvinfo : EIATTR_SPARSE_MMA_MASK
	.align		4
.L_900:
        /*0038*/ 	.byte	0x03, 0x50
        /*003a*/ 	.short	0x0000


	//----- nvinfo : EIATTR_MAXREG_COUNT
	.align		4
        /*003c*/ 	.byte	0x03, 0x1b
        /*003e*/ 	.short	0x00ff


	//----- nvinfo : EIATTR_MERCURY_ISA_VERSION
	.align		4
        /*0040*/ 	.byte	0x03, 0x5f
        /*0042*/ 	.short	0x0101


	//----- nvinfo : EIATTR_VRC_CTA_INIT_COUNT
	.align		4
        /*0044*/ 	.byte	0x02, 0x4a
	.zero		1
	.zero		1


	//----- nvinfo : EIATTR_EXIT_INSTR_OFFSETS
	.align		4
        /*0048*/ 	.byte	0x04, 0x1c
        /*004a*/ 	.short	(.L_902 - .L_901)


	//   ....[0]....
.L_901:
        /*004c*/ 	.word	0x00000070


	//   ....[1]....
        /*0050*/ 	.word	0x00000100


	//----- nvinfo : EIATTR_CBANK_PARAM_SIZE
	.align		4
.L_902:
        /*0054*/ 	.byte	0x03, 0x19
        /*0056*/ 	.short	0x0014


	//----- nvinfo : EIATTR_PARAM_CBANK
	.align		4
        /*0058*/ 	.byte	0x04, 0x0a
        /*005a*/ 	.short	(.L_904 - .L_903)
	.align		4
.L_903:
        /*005c*/ 	.word	index@(.nv.constant0.unary_floor_f32)
        /*0060*/ 	.short	0x0380
        /*0062*/ 	.short	0x0014


	//----- nvinfo : EIATTR_SW_WAR
	.align		4
.L_904:
        /*0064*/ 	.byte	0x04, 0x36
        /*0066*/ 	.short	(.L_906 - .L_905)
.L_905:
        /*0068*/ 	.word	0x00000008
.L_906:


//--------------------- .nv.info.unary_ceil_f16   --------------------------
	.section	.nv.info.unary_ceil_f16,"",@"SHT_CUDA_INFO"
	.sectionflags	@""
	.align	4


	//----- nvinfo : EIATTR_CUDA_API_VERSION
	.align		4
        /*0000*/ 	.byte	0x04, 0x37
        /*0002*/ 	.short	(.L_908 - .L_907)
.L_907:
        /*0004*/ 	.word	0x00000082


	//----- nvinfo : EIATTR_KPARAM_INFO
	.align		4
.L_908:
        /*0008*/ 	.byte	0x04, 0x17
        /*000a*/ 	.short	(.L_910 - .L_909)
.L_909:
        /*000c*/ 	.word	0x00000000
        /*0010*/ 	.short	0x0002
        /*0012*/ 	.short	0x0010
        /*0014*/ 	.byte	0x00, 0xf0, 0x11, 0x00


	//----- nvinfo : EIATTR_KPARAM_INFO
	.align		4
.L_910:
        /*0018*/ 	.byte	0x04, 0x17
        /*001a*/ 	.short	(.L_912 - .L_911)
.L_911:
        /*001c*/ 	.word	0x00000000
        /*0020*/ 	.short	0x0001
        /*0022*/ 	.short	0x0008
        /*0024*/ 	.byte	0x00, 0xf5, 0x21, 0x00


	//----- nvinfo : EIATTR_KPARAM_INFO
	.align		4
.L_912:
        /*0028*/ 	.byte	0x04, 0x17
        /*002a*/ 	.short	(.L_914 - .L_913)
.L_913:
        /*002c*/ 	.word	0x00000000
        /*0030*/ 	.short	0x0000
        /*0032*/ 	.short	0x0000
        /*0034*/ 	.byte	0x00, 0xf5, 0x21, 0x00


	//----- nvinfo : EIATTR_SPARSE_MMA_MASK
	.align		4
.L_914:
        /*0038*/ 	.byte	0x03, 0x50
        /*003a*/ 	.short	0x0000


	//----- nvinfo : EIATTR_MAXREG_COUNT
	.align		4
        /*003c*/ 	.byte	0x03, 0x1b
        /*003e*/ 	.short	0x00ff


	//----- nvinfo : EIATTR_MERCURY_ISA_VERSION
	.align		4
        /*0040*/ 	.byte	0x03, 0x5f
        /*0042*/ 	.short	0x0101


	//----- nvinfo : EIATTR_VRC_CTA_INIT_COUNT
	.align		4
        /*0044*/ 	.byte	0x02, 0x4a
	.zero		1
	.zero		1


	//----- nvinfo : EIATTR_EXIT_INSTR_OFFSETS
	.align		4
        /*0048*/ 	.byte	0x04, 0x1c
        /*004a*/ 	.short	(.L_916 - .L_915)


	//   ....[0]....
.L_915:
        /*004c*/ 	.word	0x00000070


	//   ....[1]....
        /*0050*/ 	.word	0x00000100


	//----- nvinfo : EIATTR_CBANK_PARAM_SIZE
	.align		4
.L_916:
        /*0054*/ 	.byte	0x03, 0x19
        /*0056*/ 	.short	0x0014


	//----- nvinfo : EIATTR_PARAM_CBANK
	.align		4
        /*0058*/ 	.byte	0x04, 0x0a
        /*005a*/ 	.short	(.L_918 - .L_917)
	.align		4
.L_917:
        /*005c*/ 	.word	index@(.nv.constant0.unary_ceil_f16)
        /*0060*/ 	.short	0x0380
        /*0062*/ 	.short	0x0014


	//----- nvinfo : EIATTR_SW_WAR
	.align		4
.L_918:
        /*0064*/ 	.byte	0x04, 0x36
        /*0066*/ 	.short	(.L_920 - .L_919)
.L_919:
        /*0068*/ 	.word	0x00000008
.L_920:


//--------------------- .nv.info.unary_ceil_f32   --------------------------
	.section	.nv.info.unary_ceil_f32,"",@"SHT_CUDA_INFO"
	.sectionflags	@""
	.align	4


	//----- nvinfo : EIATTR_CUDA_API_VERSION
	.align		4
        /*0000*/ 	.byte	0x04, 0x37
        /*0002*/ 	.short	(.L_922 - .L_921)
.L_921:
        /*0004*/ 	.word	0x00000082


	//----- nvinfo : EIATTR_KPARAM_INFO
	.align		4
.L_922:
        /*0008*/ 	.byte	0x04, 0x17
        /*000a*/ 	.short	(.L_924 - .L_923)
.L_923:
        /*000c*/ 	.word	0x00000000
        /*0010*/ 	.short	0x0002
        /*0012*/ 	.short	0x0010
        /*0014*/ 	.byte	0x00, 0xf0, 0x11, 0x00


	//----- nvinfo : EIATTR_KPARAM_INFO
	.align		4
.L_924:
        /*0018*/ 	.byte	0x04, 0x17
        /*001a*/ 	.short	(.L_926 - .L_925)
.L_925:
        /*001c*/ 	.word	0x00000000
        /*0020*/ 	.short	0x0001
        /*0022*/ 	.short	0x0008
        /*0024*/ 	.byte	0x00, 0xf5, 0x21, 0x00


	//----- nvinfo : EIATTR_KPARAM_INFO
	.align		4
.L_926:
        /*0028*/ 	.byte	0x04, 0x17
        /*002a*/ 	.short	(.L_928 - .L_927)
.L_927:
        /*002c*/ 	.word	0x00000000
        /*0030*/ 	.short	0x0000
        /*0032*/ 	.short	0x0000
        /*0034*/ 	.byte	0x00, 0xf5, 0x21, 0x00


	//----- nvinfo : EIATTR_SPARSE_MMA_MASK
	.align		4
.L_928:
        /*0038*/ 	.byte	0x03, 0x50
        /*003a*/ 	.short	0x0000


	//----- nvinfo : EIATTR_MAXREG_COUNT
	.align		4
        /*003c*/ 	.byte	0x03, 0x1b
        /*003e*/ 	.short	0x00ff


	//----- nvinfo : EIATTR_MERCURY_ISA_VERSION
	.align		4
        /*0040*/ 	.byte	0x03, 0x5f
        /*0042*/ 	.short	0x0101


	//----- nvinfo : EIATTR_VRC_CTA_INIT_COUNT
	.align		4
        /*0044*/ 	.byte	0x02, 0x4a
	.zero		1
	.zero		1


	//----- nvinfo : EIATTR_EXIT_INSTR_OFFSETS
	.align		4
        /*0048*/ 	.byte	0x04, 0x1c
        /*004a*/ 	.short	(.L_930 - .L_929)


	//   ....[0]....
.L_929:
        /*004c*/ 	.word	0x00000070


	//   ....[1]....
        /*0050*/ 	.word	0x00000100


	//----- nvinfo : EIATTR_CBANK_PARAM_SIZE
	.align		4
.L_930:
        /*0054*/ 	.byte	0x03, 0x19
        /*0056*/ 	.short	0x0014


	//----- nvinfo : EIATTR_PARAM_CBANK
	.align		4
        /*0058*/ 	.byte	0x04, 0x0a
        /*005a*/ 	.short	(.L_932 - .L_931)
	.align		4
.L_931:
        /*005c*/ 	.word	index@(.nv.constant0.unary_ceil_f32)
        /*0060*/ 	.short	0x0380
        /*0062*/ 	.short	0x0014


	//----- nvinfo : EIATTR_SW_WAR
	.align		4
.L_932:
        /*0064*/ 	.byte	0x04, 0x36
        /*0066*/ 	.short	(.L_934 - .L_933)
.L_933:
        /*0068*/ 	.word	0x00000008
.L_934:


//--------------------- .nv.info.unary_recip_f16  --------------------------
	.section	.nv.info.unary_recip_f16,"",@"SHT_CUDA_INFO"
	.sectionflags	@""
	.align	4


	//----- nvinfo : EIATTR_CUDA_API_VERSION
	.align		4
        /*0000*/ 	.byte	0x04, 0x37
        /*0002*/ 	.short	(.L_936 - .L_935)
.L_935:
        /*0004*/ 	.word	0x00000082


	//----- nvinfo : EIATTR_KPARAM_INFO
	.align		4
.L_936:
        /*0008*/ 	.byte	0x04, 0x17
        /*000a*/ 	.short	(.L_938 - .L_937)
.L_937:
        /*000c*/ 	.word	0x00000000
        /*0010*/ 	.short	0x0002
        /*0012*/ 	.short	0x0010
        /*0014*/ 	.byte	0x00, 0xf0, 0x11, 0x00


	//----- nvinfo : EIATTR_KPARAM_INFO
	.align		4
.L_938:
        /*0018*/ 	.byte	0x04, 0x17
        /*001a*/ 	.short	(.L_940 - .L_939)
.L_939:
        /*001c*/ 	.word	0x00000000
        /*0020*/ 	.short	0x0001
        /*0022*/ 	.short	0x0008
        /*0024*/ 	.byte	0x00, 0xf5, 0x21, 0x00


	//----- nvinfo : EIATTR_KPARAM_INFO
	.align		4
.L_940:
        /*0028*/ 	.byte	0x04, 0x17
        /*002a*/ 	.short	(.L_942 - .L_941)
.L_941:
        /*002c*/ 	.word	0x00000000
        /*0030*/ 	.short	0x0000
        /*0032*/ 	.short	0x0000
        /*0034*/ 	.byte	0x00, 0xf5, 0x21, 0x00


	//----- nvinfo : EIATTR_SPARSE_MMA_MASK
	.align		4
.L_942:
        /*0038*/ 	.byte	0x03, 0x50
        /*003a*/ 	.short	0x0000


	//----- nvinfo : EIATTR_MAXREG_COUNT
	.align		4
        /*003c*/ 	.byte	0x03, 0x1b
        /*003e*/ 	.short	0x00ff


	//----- nvinfo : EIATTR_MERCURY_ISA_VERSION
	.align		4
        /*0040*/ 	.byte	0x03, 0x5f
        /*0042*/ 	.short	0x0101


	//----- nvinfo : EIATTR_VRC_CTA_INIT_COUNT
	.align		4
        /*0044*/ 	.byte	0x02, 0x4a
	.zero		1
	.zero		1


	//----- nvinfo : EIATTR_EXIT_INSTR_OFFSETS
	.align		4
        /*0048*/ 	.byte	0x04, 0x1c
        /*004a*/ 	.short	(.L_944 - .L_943)


	//   ....[0]....
.L_943:
        /*004c*/ 	.word	0x00000070


	//   ....[1]....
        /*0050*/ 	.word	0x00000120


	//----- nvinfo : EIATTR_CBANK_PARAM_SIZE
	.align		4
.L_944:
        /*0054*/ 	.byte	0x03, 0x19
        /*0056*/ 	.short	0x0014


	//----- nvinfo : EIATTR_PARAM_CBANK
	.align		4
        /*0058*/ 	.byte	0x04, 0x0a
        /*005a*/ 	.short	(.L_946 - .L_945)
	.align		4
.L_945:
        /*005c*/ 	.word	index@(.nv.constant0.unary_recip_f16)
        /*0060*/ 	.short	0x0380
        /*0062*/ 	.short	0x0014


	//----- nvinfo : EIATTR_SW_WAR
	.align		4
.L_946:
        /*0064*/ 	.byte	0x04, 0x36
        /*0066*/ 	.short	(.L_948 - .L_947)
.L_947:
        /*0068*/ 	.word	0x00000008
.L_948:


//--------------------- .nv.info.unary_recip_f32  --------------------------
	.section	.nv.info.unary_recip_f32,"",@"SHT_CUDA_INFO"
	.sectionflags	@""
	.align	4


	//----- nvinfo : EIATTR_CUDA_API_VERSION
	.align		4
        /*0000*/ 	.byte	0x04, 0x37
        /*0002*/ 	.short	(.L_950 - .L_949)
.L_949:
        /*0004*/ 	.word	0x00000082


	//----- nvinfo : EIATTR_KPARAM_INFO
	.align		4
.L_950:
        /*0008*/ 	.byte	0x04, 0x17
        /*000a*/ 	.short	(.L_952 - .L_951)
.L_951:
        /*000c*/ 	.word	0x00000000
        /*0010*/ 	.short	0x0002
        /*0012*/ 	.short	0x0010
        /*0014*/ 	.byte	0x00, 0xf0, 0x11, 0x00


	//----- nvinfo : EIATTR_KPARAM_INFO
	.align		4
.L_952:
        /*0018*/ 	.byte	0x04, 0x17
        /*001a*/ 	.short	(.L_954 - .L_953)
.L_953:
        /*001c*/ 	.word	0x00000000
        /*0020*/ 	.short	0x0001
        /*0022*/ 	.short	0x0008
        /*0024*/ 	.byte	0x00, 0xf5, 0x21, 0x00


	//----- nvinfo : EIATTR_KPARAM_INFO
	.align		4
.L_954:
        /*0028*/ 	.byte	0x04, 0x17
        /*002a*/ 	.short	(.L_956 - .L_955)
.L_955:
        /*002c*/ 	.word	0x00000000
        /*0030*/ 	.short	0x0000
        /*0032*/ 	.short	0x0000
        /*0034*/ 	.byte	0x00, 0xf5, 0x21, 0x00


	//----- nvinfo : EIATTR_SPARSE_MMA_MASK
	.align		4
.L_956:
        /*0038*/ 	.byte	0x03, 0x50
        /*003a*/ 	.short	0x0000


	//----- nvinfo : EIATTR_MAXREG_COUNT
	.align		4
        /*003c*/ 	.byte	0x03, 0x1b
        /*003e*/ 	.short	0x00ff


	//----- nvinfo : EIATTR_MERCURY_ISA_VERSION
	.align		4
        /*0040*/ 	.byte	0x03, 0x5f
        /*0042*/ 	.short	0x0101


	//----- nvinfo : EIATTR_VRC_CTA_INIT_COUNT
	.align		4
        /*0044*/ 	.byte	0x02, 0x4a
	.zero		1
	.zero		1


	//----- nvinfo : EIATTR_EXIT_INSTR_OFFSETS
	.align		4
        /*0048*/ 	.byte	0x04, 0x1c
        /*004a*/ 	.short	(.L_958 - .L_957)


	//   ....[0]....
.L_957:
        /*004c*/ 	.word	0x00000070


	//   ....[1]....
        /*0050*/ 	.word	0x000001c0


	//----- nvinfo : EIATTR_CRS_STACK_SIZE
	.align		4
.L_958:
        /*0054*/ 	.byte	0x04, 0x1e
        /*0056*/ 	.short	(.L_960 - .L_959)
.L_959:
        /*0058*/ 	.word	0x00000000


	//----- nvinfo : EIATTR_CBANK_PARAM_SIZE
	.align		4
.L_960:
        /*005c*/ 	.byte	0x03, 0x19
        /*005e*/ 	.short	0x0014


	//----- nvinfo : EIATTR_PARAM_CBANK
	.align		4
        /*0060*/ 	.byte	0x04, 0x0a
        /*0062*/ 	.short	(.L_962 - .L_961)
	.align		4
.L_961:
        /*0064*/ 	.word	index@(.nv.constant0.unary_recip_f32)
        /*0068*/ 	.short	0x0380
        /*006a*/ 	.short	0x0014


	//----- nvinfo : EIATTR_SW_WAR
	.align		4
.L_962:
        /*006c*/ 	.byte	0x04, 0x36
        /*006e*/ 	.short	(.L_964 - .L_963)
.L_963:
        /*0070*/ 	.word	0x00000008
.L_964:


//--------------------- .nv.info.unary_rsqrt_f16  --------------------------
	.section	.nv.info.unary_rsqrt_f16,"",@"SHT_CUDA_INFO"
	.sectionflags	@""
	.align	4


	//----- nvinfo : EIATTR_CUDA_API_VERSION
	.align		4
        /*0000*/ 	.byte	0x04, 0x37
        /*0002*/ 	.short	(.L_966 - .L_965)
.L_965:
        /*0004*/ 	.word	0x00000082


	//----- nvinfo : EIATTR_KPARAM_INFO
	.align		4
.L_966:
        /*0008*/ 	.byte	0x04, 0x17
        /*000a*/ 	.short	(.L_968 - .L_967)
.L_967:
        /*000c*/ 	.word	0x00000000
        /*0010*/ 	.short	0x0002
        /*0012*/ 	.short	0x0010
        /*0014*/ 	.byte	0x00, 0xf0, 0x11, 0x00


	//----- nvinfo : EIATTR_KPARAM_INFO
	.align		4
.L_968:
        /*0018*/ 	.byte	0x04, 0x17
        /*001a*/ 	.short	(.L_970 - .L_969)
.L_969:
        /*001c*/ 	.word	0x00000000
        /*0020*/ 	.short	0x0001
        /*0022*/ 	.short	0x0008
        /*0024*/ 	.byte	0x00, 0xf5, 0x21, 0x00


	//----- nvinfo : EIATTR_KPARAM_INFO
	.align		4
.L_970:
        /*0028*/ 	.byte	0x04, 0x17
        /*002a*/ 	.short	(.L_972 - .L_971)
.L_971:
        /*002c*/ 	.word	0x00000000
        /*0030*/ 	.short	0x0000
        /*0032*/ 	.short	0x0000
        /*0034*/ 	.byte	0x00, 0xf5, 0x21, 0x00


	//----- nvinfo : EIATTR_SPARSE_MMA_MASK
	.align		4
.L_972:
        /*0038*/ 	.byte	0x03, 0x50
        /*003a*/ 	.short	0x0000


	//----- nvinfo : EIATTR_MAXREG_COUNT
	.align		4
        /*003c*/ 	.byte	0x03, 0x1b
        /*003e*/ 	.short	0x00ff


	//----- nvinfo : EIATTR_MERCURY_ISA_VERSION
	.align		4
        /*0040*/ 	.byte	0x03, 0x5f
        /*0042*/ 	.short	0x0101


	//----- nvinfo : EIATTR_VRC_CTA_INIT_COUNT
	.align		4
        /*0044*/ 	.byte	0x02, 0x4a
	.zero		1
	.zero		1


	//----- nvinfo : EIATTR_EXIT_INSTR_OFFSETS
	.align		4
        /*0048*/ 	.byte	0x04, 0x1c
        /*004a*/ 	.short	(.L_974 - .L_973)


	//   ....[0]....
.L_973:
        /*004c*/ 	.word	0x00000070


	//   ....[1]....
        /*0050*/ 	.word	0x00000120


	//----- nvinfo : EIATTR_CBANK_PARAM_SIZE
	.align		4
.L_974:
        /*0054*/ 	.byte	0x03, 0x19
        /*0056*/ 	.short	0x0014


	//----- nvinfo : EIATTR_PARAM_CBANK
	.align		4
        /*0058*/ 	.byte	0x04, 0x0a
        /*005a*/ 	.short	(.L_976 - .L_975)
	.align		4
.L_975:
        /*005c*/ 	.word	index@(.nv.constant0.unary_rsqrt_f16)
        /*0060*/ 	.short	0x0380
        /*0062*/ 	.short	0x0014


	//----- nvinfo : EIATTR_SW_WAR
	.align		4
.L_976:
        /*0064*/ 	.byte	0x04, 0x36
        /*0066*/ 	.short	(.L_978 - .L_977)
.L_977:
        /*0068*/ 	.word	0x00000008
.L_978:


//--------------------- .nv.info.unary_rsqrt_f32  --------------------------
	.section	.nv.info.unary_rsqrt_f32,"",@"SHT_CUDA_INFO"
	.sectionflags	@""
	.align	4


	//----- nvinfo : EIATTR_CUDA_API_VERSION
	.align		4
        /*0000*/ 	.byte	0x04, 0x37
        /*0002*/ 	.short	(.L_980 - .L_979)
.L_979:
        /*0004*/ 	.word	0x00000082


	//----- nvinfo : EIATTR_KPARAM_INFO
	.align		4
.L_980:
        /*0008*/ 	.byte	0x04, 0x17
        /*000a*/ 	.short	(.L_982 - .L_981)
.L_981:
        /*000c*/ 	.word	0x00000000
        /*0010*/ 	.short	0x0002
        /*0012*/ 	.short	0x0010
        /*0014*/ 	.byte	0x00, 0xf0, 0x11, 0x00


	//----- nvinfo : EIATTR_KPARAM_INFO
	.align		4
.L_982:
        /*0018*/ 	.byte	0x04, 0x17
        /*001a*/ 	.short	(.L_984 - .L_983)
.L_983:
        /*001c*/ 	.word	0x00000000
        /*0020*/ 	.short	0x0001
        /*0022*/ 	.short	0x0008
        /*0024*/ 	.byte	0x00, 0xf5, 0x21, 0x00


	//----- nvinfo : EIATTR_KPARAM_INFO
	.align		4
.L_984:
        /*0028*/ 	.byte	0x04, 0x17
        /*002a*/ 	.short	(.L_986 - .L_985)
.L_985:
        /*002c*/ 	.word	0x00000000
        /*0030*/ 	.short	0x0000
        /*0032*/ 	.short	0x0000
        /*0034*/ 	.byte	0x00, 0xf5, 0x21, 0x00


	//----- nvinfo : EIATTR_SPARSE_MMA_MASK
	.align		4
.L_986:
        /*0038*/ 	.byte	0x03, 0x50
        /*003a*/ 	.short	0x0000


	//----- nvinfo : EIATTR_MAXREG_COUNT
	.align		4
        /*003c*/ 	.byte	0x03, 0x1b
        /*003e*/ 	.short	0x00ff


	//----- nvinfo : EIATTR_MERCURY_ISA_VERSION
	.align		4
        /*0040*/ 	.byte	0x03, 0x5f
        /*0042*/ 	.short	0x0101


	//----- nvinfo : EIATTR_VRC_CTA_INIT_COUNT
	.align		4
        /*0044*/ 	.byte	0x02, 0x4a
	.zero		1
	.zero		1


	//----- nvinfo : EIATTR_EXIT_INSTR_OFFSETS
	.align		4
        /*0048*/ 	.byte	0x04, 0x1c
        /*004a*/ 	.short	(.L_988 - .L_987)


	//   ....[0]....
.L_987:
        /*004c*/ 	.word	0x00000070


	//   ....[1]....
        /*0050*/ 	.word	0x00000290


	//----- nvinfo : EIATTR_CRS_STACK_SIZE
	.align		4
.L_988:
        /*0054*/ 	.byte	0x04, 0x1e
        /*0056*/ 	.short	(.L_990 - .L_989)
.L_989:
        /*0058*/ 	.word	0x00000000


	//----- nvinfo : EIATTR_CBANK_PARAM_SIZE
	.align		4
.L_990:
        /*005c*/ 	.byte	0x03, 0x19
        /*005e*/ 	.short	0x0014


	//----- nvinfo : EIATTR_PARAM_CBANK
	.align		4
        /*0060*/ 	.byte	0x04, 0x0a
        /*0062*/ 	.short	(.L_992 - .L_991)
	.align		4
.L_991:
        /*0064*/ 	.word	index@(.nv.constant0.unary_rsqrt_f32)
        /*0068*/ 	.short	0x0380
        /*006a*/ 	.short	0x0014


	//----- nvinfo : EIATTR_SW_WAR
	.align		4
.L_992:
        /*006c*/ 	.byte	0x04, 0x36
        /*006e*/ 	.short	(.L_994 - .L_993)
.L_993:
        /*0070*/ 	.word	0x00000008
.L_994:


//--------------------- .nv.info.unary_sqrt_f16   --------------------------
	.section	.nv.info.unary_sqrt_f16,"",@"SHT_CUDA_INFO"
	.sectionflags	@""
	.align	4


	//----- nvinfo : EIATTR_CUDA_API_VERSION
	.align		4
        /*0000*/ 	.byte	0x04, 0x37
        /*0002*/ 	.short	(.L_996 - .L_995)
.L_995:
        /*0004*/ 	.word	0x00000082


	//----- nvinfo : EIATTR_KPARAM_INFO
	.align		4
.L_996:
        /*0008*/ 	.byte	0x04, 0x17
        /*000a*/ 	.short	(.L_998 - .L_997)
.L_997:
        /*000c*/ 	.word	0x00000000
        /*0010*/ 	.short	0x0002
        /*0012*/ 	.short	0x0010
        /*0014*/ 	.byte	0x00, 0xf0, 0x11, 0x00


	//----- nvinfo : EIATTR_KPARAM_INFO
	.align		4
.L_998:
        /*0018*/ 	.byte	0x04, 0x17
        /*001a*/ 	.short	(.L_1000 - .L_999)
.L_999:
        /*001c*/ 	.word	0x00000000
        /*0020*/ 	.short	0x0001
        /*0022*/ 	.short	0x0008
        /*0024*/ 	.byte	0x00, 0xf5, 0x21, 0x00


	//----- nvinfo : EIATTR_KPARAM_INFO
	.align		4
.L_1000:
        /*0028*/ 	.byte	0x04, 0x17
        /*002a*/ 	.short	(.L_1002 - .L_1001)
.L_1001:
        /*002c*/ 	.word	0x00000000
        /*0030*/ 	.short	0x0000
        /*0032*/ 	.short	0x0000
        /*0034*/ 	.byte	0x00, 0xf5, 0x21, 0x00


	//----- nvinfo : EIATTR_SPARSE_MMA_MASK
	.align		4
.L_1002:
        /*0038*/ 	.byte	0x03, 0x50
        /*003a*/ 	.short	0x0000


	//----- nvinfo : EIATTR_MAXREG_COUNT
	.align		4
        /*003c*/ 	.byte	0x03, 0x1b
        /*003e*/ 	.short	0x00ff


	//----- nvinfo : EIATTR_MERCURY_ISA_VERSION
	.align		4
        /*0040*/ 	.byte	0x03, 0x5f
        /*0042*/ 	.short	0x0101


	//----- nvinfo : EIATTR_VRC_CTA_INIT_COUNT
	.align		4
        /*0044*/ 	.byte	0x02, 0x4a
	.zero		1
	.zero		1


	//----- nvinfo : EIATTR_EXIT_INSTR_OFFSETS
	.align		4
        /*0048*/ 	.byte	0x04, 0x1c
        /*004a*/ 	.short	(.L_1004 - .L_1003)


	//   ....[0]....
.L_1003:
        /*004c*/ 	.word	0x00000070


	//   ....[1]....
        /*0050*/ 	.word	0x00000120


	//----- nvinfo : EIATTR_CBANK_PARAM_SIZE
	.align		4
.L_1004:
        /*0054*/ 	.byte	0x03, 0x19
        /*0056*/ 	.short	0x0014


	//----- nvinfo : EIATTR_PARAM_CBANK
	.align		4
        /*0058*/ 	.byte	0x04, 0x0a
        /*005a*/ 	.short	(.L_1006 - .L_1005)
	.align		4
.L_1005:
        /*005c*/ 	.word	index@(.nv.constant0.unary_sqrt_f16)
        /*0060*/ 	.short	0x0380
        /*0062*/ 	.short	0x0014


	//----- nvinfo : EIATTR_SW_WAR
	.align		4
.L_1006:
        /*0064*/ 	.byte	0x04, 0x36
        /*0066*/ 	.short	(.L_1008 - .L_1007)
.L_1007:
        /*0068*/ 	.word	0x00000008
.L_1008:


//--------------------- .nv.info.unary_sqrt_f32   --------------------------
	.section	.nv.info.unary_sqrt_f32,"",@"SHT_CUDA_INFO"
	.sectionflags	@""
	.align	4


	//----- nvinfo : EIATTR_CUDA_API_VERSION
	.align		4
        /*0000*/ 	.byte	0x04, 0x37
        /*0002*/ 	.short	(.L_1010 - .L_1009)
.L_1009:
        /*0004*/ 	.word	0x00000082


	//----- nvinfo : EIATTR_KPARAM_INFO
	.align		4
.L_1010:
        /*0008*/ 	.byte	0x04, 0x17
        /*000a*/ 	.short	(.L_1012 - .L_1011)
.L_1011:
        /*000c*/ 	.word	0x00000000
        /*0010*/ 	.short	0x0002
        /*0012*/ 	.short	0x0010
        /*0014*/ 	.byte	0x00, 0xf0, 0x11, 0x00


	//----- nvinfo : EIATTR_KPARAM_INFO
	.align		4
.L_1012:
        /*0018*/ 	.byte	0x04, 0x17
        /*001a*/ 	.short	(.L_1014 - .L_1013)
.L_1013:
        /*001c*/ 	.word	0x00000000
        /*0020*/ 	.short	0x0001
        /*0022*/ 	.short	0x0008
        /*0024*/ 	.byte	0x00, 0xf5, 0x21, 0x00


	//----- nvinfo : EIATTR_KPARAM_INFO
	.align		4
.L_1014:
        /*0028*/ 	.byte	0x04, 0x17
        /*002a*/ 	.short	(.L_1016 - .L_1015)
.L_1015:
        /*002c*/ 	.word	0x00000000
        /*0030*/ 	.short	0x0000
        /*0032*/ 	.short	0x0000
        /*0034*/ 	.byte	0x00, 0xf5, 0x21, 0x00


	//----- nvinfo : EIATTR_SPARSE_MMA_MASK
	.align		4
.L_1016:
        /*0038*/ 	.byte	0x03, 0x50
        /*003a*/ 	.short	0x0000


	//----- nvinfo : EIATTR_MAXREG_COUNT
	.align		4
        /*003c*/ 	.byte	0x03, 0x1b
        /*003e*/ 	.short	0x00ff


	//----- nvinfo : EIATTR_MERCURY_ISA_VERSION
	.align		4
        /*0040*/ 	.byte	0x03, 0x5f
        /*0042*/ 	.short	0x0101


	//----- nvinfo : EIATTR_VRC_CTA_INIT_COUNT
	.align		4
        /*0044*/ 	.byte	0x02, 0x4a
	.zero		1
	.zero		1


	//----- nvinfo : EIATTR_EXIT_INSTR_OFFSETS
	.align		4
        /*0048*/ 	.byte	0x04, 0x1c
        /*004a*/ 	.short	(.L_1018 - .L_1017)


	//   ....[0]....
.L_1017:
        /*004c*/ 	.word	0x00000070


	//   ....[1]....
        /*0050*/ 	.word	0x000001c0


	//----- nvinfo : EIATTR_CRS_STACK_SIZE
	.align		4
.L_1018:
        /*0054*/ 	.byte	0x04, 0x1e
        /*0056*/ 	.short	(.L_1020 - .L_1019)
.L_1019:
        /*0058*/ 	.word	0x00000000


	//----- nvinfo : EIATTR_CBANK_PARAM_SIZE
	.align		4
.L_1020:
        /*005c*/ 	.byte	0x03, 0x19
        /*005e*/ 	.short	0x0014


	//----- nvinfo : EIATTR_PARAM_CBANK
	.align		4
        /*0060*/ 	.byte	0x04, 0x0a
        /*0062*/ 	.short	(.L_1022 - .L_1021)
	.align		4
.L_1021:
        /*0064*/ 	.word	index@(.nv.constant0.unary_sqrt_f32)
        /*0068*/ 	.short	0x0380
        /*006a*/ 	.short	0x0014


	//----- nvinfo : EIATTR_SW_WAR
	.align		4
.L_1022:
        /*006c*/ 	.byte	0x04, 0x36
        /*006e*/ 	.short	(.L_1024 - .L_1023)
.L_1023:
        /*0070*/ 	.word	0x00000008
.L_1024:


//--------------------- .nv.info.unary_sqr_f16    --------------------------
	.section	.nv.info.unary_sqr_f16,"",@"SHT_CUDA_INFO"
	.sectionflags	@""
	.align	4


	//----- nvinfo : EIATTR_CUDA_API_VERSION
	.align		4
        /*0000*/ 	.byte	0x04, 0x37
        /*0002*/ 	.short	(.L_1026 - .L_1025)
.L_1025:
        /*0004*/ 	.word	0x00000082


	//----- nvinfo : EIATTR_KPARAM_INFO
	.align		4
.L_1026:
        /*0008*/ 	.byte	0x04, 0x17
        /*000a*/ 	.short	(.L_1028 - .L_1027)
.L_1027:
        /*000c*/ 	.word	0x00000000
        /*0010*/ 	.short	0x0002
        /*0012*/ 	.short	0x0010
        /*0014*/ 	.byte	0x00, 0xf0, 0x11, 0x00


	//----- nvinfo : EIATTR_KPARAM_INFO
	.align		4
.L_1028:
        /*0018*/ 	.byte	0x04, 0x17
        /*001a*/ 	.short	(.L_1030 - .L_1029)
.L_1029:
        /*001c*/ 	.word	0x00000000
        /*0020*/ 	.short	0x0001
        /*0022*/ 	.short	0x0008
        /*0024*/ 	.byte	0x00, 0xf5, 0x21, 0x00


	//----- nvinfo : EIATTR_KPARAM_INFO
	.align		4
.L_1030:
        /*0028*/ 	.byte	0x04, 0x17
        /*002a*/ 	.short	(.L_1032 - .L_1031)
.L_1031:
        /*002c*/ 	.word	0x00000000
        /*0030*/ 	.short	0x0000
        /*0032*/ 	.short	0x0000
        /*0034*/ 	.byte	0x00, 0xf5, 0x21, 0x00


	//----- nvinfo : EIATTR_SPARSE_MMA_MASK
	.align		4
.L_1032:
        /*0038*/ 	.byte	0x03, 0x50
        /*003a*/ 	.short	0x0000


	//----- nvinfo : EIATTR_MAXREG_COUNT
	.align		4
        /*003c*/ 	.byte	0x03, 0x1b
        /*003e*/ 	.short	0x00ff


	//----- nvinfo : EIATTR_MERCURY_ISA_VERSION
	.align		4
        /*0040*/ 	.byte	0x03, 0x5f
        /*0042*/ 	.short	0x0101


	//----- nvinfo : EIATTR_VRC_CTA_INIT_COUNT
	.align		4
        /*0044*/ 	.byte	0x02, 0x4a
	.zero		1
	.zero		1


	//----- nvinfo : EIATTR_EXIT_INSTR_OFFSETS
	.align		4
        /*0048*/ 	.byte	0x04, 0x1c
        /*004a*/ 	.short	(.L_1034 - .L_1033)


	//   ....[0]....
.L_1033:
        /*004c*/ 	.word	0x00000070


	//   ....[1]....
        /*0050*/ 	.word	0x00000100


	//----- nvinfo : EIATTR_CBANK_PARAM_SIZE
	.align		4
.L_1034:
        /*0054*/ 	.byte	0x03, 0x19
        /*0056*/ 	.short	0x0014


	//----- nvinfo : EIATTR_PARAM_CBANK
	.align		4
        /*0058*/ 	.byte	0x04, 0x0a
        /*005a*/ 	.short	(.L_1036 - .L_1035)
	.align		4
.L_1035:
        /*005c*/ 	.word	index@(.nv.constant0.unary_sqr_f16)
        /*0060*/ 	.short	0x0380
        /*0062*/ 	.short	0x0014


	//----- nvinfo : EIATTR_SW_WAR
	.align		4
.L_1036:
        /*0064*/ 	.byte	0x04, 0x36
        /*0066*/ 	.short	(.L_1038 - .L_1037)
.L_1037:
        /*0068*/ 	.word	0x00000008
.L_1038:


//--------------------- .nv.info.unary_sqr_f32    --------------------------
	.section	.nv.info.unary_sqr_f32,"",@"SHT_CUDA_INFO"
	.sectionflags	@""
	.align	4


	//----- nvinfo : EIATTR_CUDA_API_VERSION
	.align		4
        /*0000*/ 	.byte	0x04, 0x37
        /*0002*/ 	.short	(.L_1040 - .L_1039)
.L_1039:
        /*0004*/ 	.word	0x00000082


	//----- nvinfo : EIATTR_KPARAM_INFO
	.align		4
.L_1040:
        /*0008*/ 	.byte	0x04, 0x17
        /*000a*/ 	.short	(.L_1042 - .L_1041)
.L_1041:
        /*000c*/ 	.word	0x00000000
        /*0010*/ 	.short	0x0002
        /*0012*/ 	.short	0x0010
        /*0014*/ 	.byte	0x00, 0xf0, 0x11, 0x00


	//----- nvinfo : EIATTR_KPARAM_INFO
	.align		4
.L_1042:
        /*0018*/ 	.byte	0x04, 0x17
        /*001a*/ 	.short	(.L_1044 - .L_1043)
.L_1043:
        /*001c*/ 	.word	0x00000000
        /*0020*/ 	.short	0x0001
        /*0022*/ 	.short	0x0008
        /*0024*/ 	.byte	0x00, 0xf5, 0x21, 0x00


	//----- nvinfo : EIATTR_KPARAM_INFO
	.align		4
.L_1044:
        /*0028*/ 	.byte	0x04, 0x17
        /*002a*/ 	.short	(.L_1046 - .L_1045)
.L_1045:
        /*002c*/ 	.word	0x00000000
        /*0030*/ 	.short	0x0000
        /*0032*/ 	.short	0x0000
        /*0034*/ 	.byte	0x00, 0xf5, 0x21, 0x00


	//----- nvinfo : EIATTR_SPARSE_MMA_MASK
	.align		4
.L_1046:
        /*0038*/ 	.byte	0x03, 0x50
        /*003a*/ 	.short	0x0000


	//----- nvinfo : EIATTR_MAXREG_COUNT
	.align		4
        /*003c*/ 	.byte	0x03, 0x1b
        /*003e*/ 	.short	0x00ff


	//----- nvinfo : EIATTR_MERCURY_ISA_VERSION
	.align		4
        /*0040*/ 	.byte	0x03, 0x5f
        /*0042*/ 	.short	0x0101


	//----- nvinfo : EIATTR_VRC_CTA_INIT_COUNT
	.align		4
        /*0044*/ 	.byte	0x02, 0x4a
	.zero		1
	.zero		1


	//----- nvinfo : EIATTR_EXIT_INSTR_OFFSETS
	.align		4
        /*0048*/ 	.byte	0x04, 0x1c
        /*004a*/ 	.short	(.L_1048 - .L_1047)


	//   ....[0]....
.L_1047:
        /*004c*/ 	.word	0x00000070


	//   ....[1]....
        /*0050*/ 	.word	0x00000100


	//----- nvinfo : EIATTR_CBANK_PARAM_SIZE
	.align		4
.L_1048:
        /*0054*/ 	.byte	0x03, 0x19
        /*0056*/ 	.short	0x0014


	//----- nvinfo : EIATTR_PARAM_CBANK
	.align		4
        /*0058*/ 	.byte	0x04, 0x0a
        /*005a*/ 	.short	(.L_1050 - .L_1049)
	.align		4
.L_1049:
        /*005c*/ 	.word	index@(.nv.constant0.unary_sqr_f32)
        /*0060*/ 	.short	0x0380
        /*0062*/ 	.short	0x0014


	//----- nvinfo : EIATTR_SW_WAR
	.align		4
.L_1050:
        /*0064*/ 	.byte	0x04, 0x36
        /*0066*/ 	.short	(.L_1052 - .L_1051)
.L_1051:
        /*0068*/ 	.word	0x00000008
.L_1052:


//--------------------- .nv.info.unary_abs_f16    --------------------------
	.section	.nv.info.unary_abs_f16,"",@"SHT_CUDA_INFO"
	.sectionflags	@""
	.align	4


	//----- nvinfo : EIATTR_CUDA_API_VERSION
	.align		4
        /*0000*/ 	.byte	0x04, 0x37
        /*0002*/ 	.short	(.L_1054 - .L_1053)
.L_1053:
        /*0004*/ 	.word	0x00000082


	//----- nvinfo : EIATTR_KPARAM_INFO
	.align		4
.L_1054:
        /*0008*/ 	.byte	0x04, 0x17
        /*000a*/ 	.short	(.L_1056 - .L_1055)
.L_1055:
        /*000c*/ 	.word	0x00000000
        /*0010*/ 	.short	0x0002
        /*0012*/ 	.short	0x0010
        /*0014*/ 	.byte	0x00, 0xf0, 0x11, 0x00


	//----- nvinfo : EIATTR_KPARAM_INFO
	.align		4
.L_1056:
        /*0018*/ 	.byte	0x04, 0x17
        /*001a*/ 	.short	(.L_1058 - .L_1057)
.L_1057:
        /*001c*/ 	.word	0x00000000
        /*0020*/ 	.short	0x0001
        /*0022*/ 	.short	0x0008
        /*0024*/ 	.byte	0x00, 0xf5, 0x21, 0x00


	//----- nvinfo : EIATTR_KPARAM_INFO
	.align		4
.L_1058:
        /*0028*/ 	.byte	0x04, 0x17
        /*002a*/ 	.short	(.L_1060 - .L_1059)
.L_1059:
        /*002c*/ 	.word	0x00000000
        /*0030*/ 	.short	0x0000
        /*0032*/ 	.short	0x0000
        /*0034*/ 	.byte	0x00, 0xf5, 0x21, 0x00


	//----- nvinfo : EIATTR_SPARSE_MMA_MASK
	.align		4
.L_1060:
        /*0038*/ 	.byte	0x03, 0x50
        /*003a*/ 	.short	0x0000


	//----- nvinfo : EIATTR_MAXREG_COUNT
	.align		4
        /*003c*/ 	.byte	0x03, 0x1b
        /*003e*/ 	.short	0x00ff


	//----- nvinfo : EIATTR_MERCURY_ISA_VERSION
	.align		4
        /*0040*/ 	.byte	0x03, 0x5f
        /*0042*/ 	.short	0x0101


	//----- nvinfo : EIATTR_VRC_CTA_INIT_COUNT
	.align		4
        /*0044*/ 	.byte	0x02, 0x4a
	.zero		1
	.zero		1


	//----- nvinfo : EIATTR_EXIT_INSTR_OFFSETS
	.align		4
        /*0048*/ 	.byte	0x04, 0x1c
        /*004a*/ 	.short	(.L_1062 - .L_1061)


	//   ....[0]....
.L_1061:
        /*004c*/ 	.word	0x00000070


	//   ....[1]....
        /*0050*/ 	.word	0x00000110


	//----- nvinfo : EIATTR_CBANK_PARAM_SIZE
	.align		4
.L_1062:
        /*0054*/ 	.byte	0x03, 0x19
        /*0056*/ 	.short	0x0014


	//----- nvinfo : EIATTR_PARAM_CBANK
	.align		4
        /*0058*/ 	.byte	0x04, 0x0a
        /*005a*/ 	.short	(.L_1064 - .L_1063)
	.align		4
.L_1063:
        /*005c*/ 	.word	index@(.nv.constant0.unary_abs_f16)
        /*0060*/ 	.short	0x0380
        /*0062*/ 	.short	0x0014


	//----- nvinfo : EIATTR_SW_WAR
	.align		4
.L_1064:
        /*0064*/ 	.byte	0x04, 0x36
        /*0066*/ 	.short	(.L_1066 - .L_1065)
.L_1065:
        /*0068*/ 	.word	0x00000008
.L_1066:


//--------------------- .nv.info.unary_abs_f32    --------------------------
	.section	.nv.info.unary_abs_f32,"",@"SHT_CUDA_INFO"
	.sectionflags	@""
	.align	4


	//----- nvinfo : EIATTR_CUDA_API_VERSION
	.align		4
        /*0000*/ 	.byte	0x04, 0x37
        /*0002*/ 	.short	(.L_1068 - .L_1067)
.L_1067:
        /*0004*/ 	.word	0x00000082


	//----- nvinfo : EIATTR_KPARAM_INFO
	.align		4
.L_1068:
        /*0008*/ 	.byte	0x04, 0x17
        /*000a*/ 	.short	(.L_1070 - .L_1069)
.L_1069:
        /*000c*/ 	.word	0x00000000
        /*0010*/ 	.short	0x0002
        /*0012*/ 	.short	0x0010
        /*0014*/ 	.byte	0x00, 0xf0, 0x11, 0x00


	//----- nvinfo : EIATTR_KPARAM_INFO
	.align		4
.L_1070:
        /*0018*/ 	.byte	0x04, 0x17
        /*001a*/ 	.short	(.L_1072 - .L_1071)
.L_1071:
        /*001c*/ 	.word	0x00000000
        /*0020*/ 	.short	0x0001
        /*0022*/ 	.short	0x0008
        /*0024*/ 	.byte	0x00, 0xf5, 0x21, 0x00


	//----- nvinfo : EIATTR_KPARAM_INFO
	.align		4
.L_1072:
        /*0028*/ 	.byte	0x04, 0x17
        /*002a*/ 	.short	(.L_1074 - .L_1073)
.L_1073:
        /*002c*/ 	.word	0x00000000
        /*0030*/ 	.short	0x0000
        /*0032*/ 	.short	0x0000
        /*0034*/ 	.byte	0x00, 0xf5, 0x21, 0x00


	//----- nvinfo : EIATTR_SPARSE_MMA_MASK
	.align		4
.L_1074:
        /*0038*/ 	.byte	0x03, 0x50
        /*003a*/ 	.short	0x0000


	//----- nvinfo : EIATTR_MAXREG_COUNT
	.align		4
        /*003c*/ 	.byte	0x03, 0x1b
        /*003e*/ 	.short	0x00ff


	//----- nvinfo : EIATTR_MERCURY_ISA_VERSION
	.align		4
        /*0040*/ 	.byte	0x03, 0x5f
        /*0042*/ 	.short	0x0101


	//----- nvinfo : EIATTR_VRC_CTA_INIT_COUNT
	.align		4
        /*0044*/ 	.byte	0x02, 0x4a
	.zero		1
	.zero		1


	//----- nvinfo : EIATTR_EXIT_INSTR_OFFSETS
	.align		4
        /*0048*/ 	.byte	0x04, 0x1c
        /*004a*/ 	.short	(.L_1076 - .L_1075)


	//   ....[0]....
.L_1075:
        /*004c*/ 	.word	0x00000070


	//   ....[1]....
        /*0050*/ 	.word	0x00000100


	//----- nvinfo : EIATTR_CBANK_PARAM_SIZE
	.align		4
.L_1076:
        /*0054*/ 	.byte	0x03, 0x19
        /*0056*/ 	.short	0x0014


	//----- nvinfo : EIATTR_PARAM_CBANK
	.align		4
        /*0058*/ 	.byte	0x04, 0x0a
        /*005a*/ 	.short	(.L_1078 - .L_1077)
	.align		4
.L_1077:
        /*005c*/ 	.word	index@(.nv.constant0.unary_abs_f32)
        /*0060*/ 	.short	0x0380
        /*0062*/ 	.short	0x0014


	//----- nvinfo : EIATTR_SW_WAR
	.align		4
.L_1078:
        /*0064*/ 	.byte	0x04, 0x36
        /*0066*/ 	.short	(.L_1080 - .L_1079)
.L_1079:
        /*0068*/ 	.word	0x00000008
.L_1080:


//--------------------- .nv.info.unary_neg_f16    --------------------------
	.section	.nv.info.unary_neg_f16,"",@"SHT_CUDA_INFO"
	.sectionflags	@""
	.align	4


	//----- nvinfo : EIATTR_CUDA_API_VERSION
	.align		4
        /*0000*/ 	.byte	0x04, 0x37
        /*0002*/ 	.short	(.L_1082 - .L_1081)
.L_1081:
        /*0004*/ 	.word	0x00000082


	//----- nvinfo : EIATTR_KPARAM_INFO
	.align		4
.L_1082:
        /*0008*/ 	.byte	0x04, 0x17
        /*000a*/ 	.short	(.L_1084 - .L_1083)
.L_1083:
        /*000c*/ 	.word	0x00000000
        /*0010*/ 	.short	0x0002
        /*0012*/ 	.short	0x0010
        /*0014*/ 	.byte	0x00, 0xf0, 0x11, 0x00


	//----- nvinfo : EIATTR_KPARAM_INFO
	.align		4
.L_1084:
        /*0018*/ 	.byte	0x04, 0x17
        /*001a*/ 	.short	(.L_1086 - .L_1085)
.L_1085:
        /*001c*/ 	.word	0x00000000
        /*0020*/ 	.short	0x0001
        /*0022*/ 	.short	0x0008
        /*0024*/ 	.byte	0x00, 0xf5, 0x21, 0x00


	//----- nvinfo : EIATTR_KPARAM_INFO
	.align		4
.L_1086:
        /*0028*/ 	.byte	0x04, 0x17
        /*002a*/ 	.short	(.L_1088 - .L_1087)
.L_1087:
        /*002c*/ 	.word	0x00000000
        /*0030*/ 	.short	0x0000
        /*0032*/ 	.short	0x0000
        /*0034*/ 	.byte	0x00, 0xf5, 0x21, 0x00


	//----- nvinfo : EIATTR_SPARSE_MMA_MASK
	.align		4
.L_1088:
        /*0038*/ 	.byte	0x03, 0x50
        /*003a*/ 	.short	0x0000


	//----- nvinfo : EIATTR_MAXREG_COUNT
	.align		4
        /*003c*/ 	.byte	0x03, 0x1b
        /*003e*/ 	.short	0x00ff


	//----- nvinfo : EIATTR_MERCURY_ISA_VERSION
	.align		4
        /*0040*/ 	.byte	0x03, 0x5f
        /*0042*/ 	.short	0x0101


	//----- nvinfo : EIATTR_VRC_CTA_INIT_COUNT
	.align		4
        /*0044*/ 	.byte	0x02, 0x4a
	.zero		1
	.zero		1


	//----- nvinfo : EIATTR_EXIT_INSTR_OFFSETS
	.align		4
        /*0048*/ 	.byte	0x04, 0x1c
        /*004a*/ 	.short	(.L_1090 - .L_1089)


	//   ....[0]....
.L_1089:
        /*004c*/ 	.word	0x00000070


	//   ....[1]....
        /*0050*/ 	.word	0x00000110


	//----- nvinfo : EIATTR_CBANK_PARAM_SIZE
	.align		4
.L_1090:
        /*0054*/ 	.byte	0x03, 0x19
        /*0056*/ 	.short	0x0014


	//----- nvinfo : EIATTR_PARAM_CBANK
	.align		4
        /*0058*/ 	.byte	0x04, 0x0a
        /*005a*/ 	.short	(.L_1092 - .L_1091)
	.align		4
.L_1091:
        /*005c*/ 	.word	index@(.nv.constant0.unary_neg_f16)
        /*0060*/ 	.short	0x0380
        /*0062*/ 	.short	0x0014


	//----- nvinfo : EIATTR_SW_WAR
	.align		4
.L_1092:
        /*0064*/ 	.byte	0x04, 0x36
        /*0066*/ 	.short	(.L_1094 - .L_1093)
.L_1093:
        /*0068*/ 	.word	0x00000008
.L_1094:


//--------------------- .nv.info.unary_neg_f32    --------------------------
	.section	.nv.info.unary_neg_f32,"",@"SHT_CUDA_INFO"
	.sectionflags	@""
	.align	4


	//----- nvinfo : EIATTR_CUDA_API_VERSION
	.align		4
        /*0000*/ 	.byte	0x04, 0x37
        /*0002*/ 	.short	(.L_1096 - .L_1095)
.L_1095:
        /*0004*/ 	.word	0x00000082


	//----- nvinfo : EIATTR_KPARAM_INFO
	.align		4
.L_1096:
        /*0008*/ 	.byte	0x04, 0x17
        /*000a*/ 	.short	(.L_1098 - .L_1097)
.L_1097:
        /*000c*/ 	.word	0x00000000
        /*0010*/ 	.short	0x0002
        /*0012*/ 	.short	0x0010
        /*0014*/ 	.byte	0x00, 0xf0, 0x11, 0x00


	//----- nvinfo : EIATTR_KPARAM_INFO
	.align		4
.L_1098:
        /*0018*/ 	.byte	0x04, 0x17
        /*001a*/ 	.short	(.L_1100 - .L_1099)
.L_1099:
        /*001c*/ 	.word	0x00000000
        /*0020*/ 	.short	0x0001
        /*0022*/ 	.short	0x0008
        /*0024*/ 	.byte	0x00, 0xf5, 0x21, 0x00


	//----- nvinfo : EIATTR_KPARAM_INFO
	.align		4
.L_1100:
        /*0028*/ 	.byte	0x04, 0x17
        /*002a*/ 	.short	(.L_1102 - .L_1101)
.L_1101:
        /*002c*/ 	.word	0x00000000
        /*0030*/ 	.short	0x0000
        /*0032*/ 	.short	0x0000
        /*0034*/ 	.byte	0x00, 0xf5, 0x21, 0x00


	//----- nvinfo : EIATTR_SPARSE_MMA_MASK
	.align		4
.L_1102:
        /*0038*/ 	.byte	0x03, 0x50
        /*003a*/ 	.short	0x0000


	//----- nvinfo : EIATTR_MAXREG_COUNT
	.align		4
        /*003c*/ 	.byte	0x03, 0x1b
        /*003e*/ 	.short	0x00ff


	//----- nvinfo : EIATTR_MERCURY_ISA_VERSION
	.align		4
        /*0040*/ 	.byte	0x03, 0x5f
        /*0042*/ 	.short	0x0101


	//----- nvinfo : EIATTR_VRC_CTA_INIT_COUNT
	.align		4
        /*0044*/ 	.byte	0x02, 0x4a
	.zero		1
	.zero		1


	//----- nvinfo : EIATTR_EXIT_INSTR_OFFSETS
	.align		4
        /*0048*/ 	.byte	0x04, 0x1c
        /*004a*/ 	.short	(.L_1104 - .L_1103)


	//   ....[0]....
.L_1103:
        /*004c*/ 	.word	0x00000070


	//   ....[1]....
        /*0050*/ 	.word	0x00000100


	//----- nvinfo : EIATTR_CBANK_PARAM_SIZE
	.align		4
.L_1104:
        /*0054*/ 	.byte	0x03, 0x19
        /*0056*/ 	.short	0x0014


	//----- nvinfo : EIATTR_PARAM_CBANK
	.align		4
        /*0058*/ 	.byte	0x04, 0x0a
        /*005a*/ 	.short	(.L_1106 - .L_1105)
	.align		4
.L_1105:
        /*005c*/ 	.word	index@(.nv.constant0.unary_neg_f32)
        /*0060*/ 	.short	0x0380
        /*0062*/ 	.short	0x0014


	//----- nvinfo : EIATTR_SW_WAR
	.align		4
.L_1106:
        /*0064*/ 	.byte	0x04, 0x36
        /*0066*/ 	.short	(.L_1108 - .L_1107)
.L_1107:
        /*0068*/ 	.word	0x00000008
.L_1108:


//--------------------- .nv.callgraph             --------------------------
	.section	.nv.callgraph,"",@"SHT_CUDA_CALLGRAPH"
	.align	4
	.sectionentsize	8
	.align		4
        /*0000*/ 	.word	0x00000000
	.align		4
        /*0004*/ 	.word	0xffffffff
	.align		4
        /*0008*/ 	.word	0x00000000
	.align		4
        /*000c*/ 	.word	0xfffffffe
	.align		4
        /*0010*/ 	.word	0x00000000
	.align		4
        /*0014*/ 	.word	0xfffffffd
	.align		4
        /*0018*/ 	.word	0x00000000
	.align		4
        /*001c*/ 	.word	0xfffffffc


//--------------------- .nv.constant4             --------------------------
	.section	.nv.constant4,"a",@progbits
	.align	8
	.align		8
.nv.constant4:
        /*0000*/ 	.dword	__cudart_i2opi_f


//--------------------- .text.unary_silu_f16      --------------------------
	.section	.text.unary_silu_f16,"ax",@progbits
	.align	128
        .global         unary_silu_f16
        .type           unary_silu_f16,@function
        .size           unary_silu_f16,(.L_x_117 - unary_silu_f16)
        .other          unary_silu_f16,@"STO_CUDA_ENTRY STV_DEFAULT"
unary_silu_f16:
.text.unary_silu_f16:
[----:B------:R-:W-:Y:S01]  /*0000*/  LDC R1, c[0x0][0x37c] ;  /* 0x0000df00ff017b82 */ /* 0x000fe20000000800 */
[----:B------:R-:W0:Y:S07]  /*0010*/  S2R R0, SR_TID.X ;  /* 0x0000000000007919 */ /* 0x000e2e0000002100 */
[----:B------:R-:W0:Y:S01]  /*0020*/  S2UR UR4, SR_CTAID.X ;  /* 0x00000000000479c3 */ /* 0x000e220000002500 */
[----:B------:R-:W1:Y:S07]  /*0030*/  LDCU UR5, c[0x0][0x390] ;  /* 0x00007200ff0577ac */ /* 0x000e6e0008000800 */
[----:B------:R-:W0:Y:S02]  /*0040*/  LDC R5, c[0x0][0x360] ;  /* 0x0000d800ff057b82 */ /* 0x000e240000000800 */
[----:B0-----:R-:W-:-:S05]  /*0050*/  IMAD R5, R5, UR4, R0 ;  /* 0x0000000405057c24 */ /* 0x001fca000f8e0200 */
[----:B-1----:R-:W-:-:S13]  /*0060*/  ISETP.GE.AND P0, PT, R5, UR5, PT ;  /* 0x0000000505007c0c */ /* 0x002fda000bf06270 */
[----:B------:R-:W-:Y:S05]  /*0070*/  @P0 EXIT ;  /* 0x000000000000094d */ /* 0x000fea0003800000 */
[----:B------:R-:W0:Y:S01]  /*0080*/  LDC.64 R2, c[0x0][0x380] ;  /* 0x0000e000ff027b82 */ /* 0x000e220000000a00 */
[----:B------:R-:W1:Y:S01]  /*0090*/  LDCU.64 UR4, c[0x0][0x358] ;  /* 0x00006b00ff0477ac */ /* 0x000e620008000a00 */
[----:B0-----:R-:W-:-:S06]  /*00a0*/  IMAD.WIDE R2, R5, 0x2, R2 ;  /* 0x0000000205027825 */ /* 0x001fcc00078e0202 */
[----:B-1----:R-:W2:Y:S02]  /*00b0*/  LDG.E.U16 R2, desc[UR4][R2.64] ;  /* 0x0000000402027981 */ /* 0x002ea4000c1e1500 */
[----:B--2---:R-:W-:Y:S01]  /*00c0*/  HADD2.F32 R0, -RZ, -R2.H0_H0 ;  /* 0xa0000002ff007230 */ /* 0x004fe20000004100 */
[----:B------:R-:W-:-:S04]  /*00d0*/  HSETP2.EQ.AND P1, P0, -R2.H0_H0, 0.0226898193359375, 0.007297515869140625, PT ;  /* 0x25cf1f7902007434 */ /* 0x000fc80003822900 */
[----:B------:R-:W-:Y:S01]  /*00e0*/  FFMA R0, R0, 1.4426950216293334961, -RZ ;  /* 0x3fb8aa3b00007823 */ /* 0x000fe200000008ff */
[----:B------:R-:W-:Y:S02]  /*00f0*/  SEL R4, RZ, 0x3c00, !P1 ;  /* 0x00003c00ff047807 */ /* 0x000fe40004800000 */
[----:B------:R-:W-:Y:S02]  /*0100*/  HSETP2.EQ.AND P1, P2, -R2.H0_H0, -2.966796875, -2.615234375, PT ;  /* 0xc1efc13b02007434 */ /* 0x000fe40003a22900 */
[----:B------:R-:W-:Y:S01]  /*0110*/  SEL R6, RZ, 0x3c00, !P0 ;  /* 0x00003c00ff067807 */ /* 0x000fe20004000000 */
[----:B------:R-:W0:Y:S02]  /*0120*/  MUFU.EX2 R0, R0 ;  /* 0x0000000000007308 */ /* 0x000e240000000800 */
[----:B0-----:R-:W-:Y:S01]  /*0130*/  F2FP.F16.F32.PACK_AB R3, RZ, R0 ;  /* 0x00000000ff03723e */ /* 0x001fe200000000ff */
[----:B------:R-:W-:-:S04]  /*0140*/  HADD2.F32 R0, -RZ, R2.H0_H0 ;  /* 0x20000002ff007230 */ /* 0x000fc80000004100 */
[----:B------:R-:W-:Y:S01]  /*0150*/  HFMA2 R3, R4.H0_H0, -0.0009765625, -0.0009765625, R3.H0_H0 ;  /* 0x9400940004037831 */ /* 0x000fe20000040803 */
[----:B------:R-:W-:-:S03]  /*0160*/  SEL R4, RZ, 0x3c00, !P1 ;  /* 0x00003c00ff047807 */ /* 0x000fc60004800000 */
[----:B------:R-:W-:Y:S01]  /*0170*/  HFMA2 R3, R6.H0_H0, -0.0009765625, -0.0009765625, R3.H0_H0 ;  /* 0x9400940006037831 */ /* 0x000fe20000040803 */
[----:B------:R-:W-:-:S03]  /*0180*/  SEL R6, RZ, 0x3c00, !P2 ;  /* 0x00003c00ff067807 */ /* 0x000fc60005000000 */
[----:B------:R-:W-:-:S04]  /*0190*/  HFMA2 R3, R4.H0_H0, 6.103515625e-05, 6.103515625e-05, R3.H0_H0 ;  /* 0x0400040004037831 */ /* 0x000fc80000040803 */
[----:B------:R-:W-:-:S04]  /*01a0*/  HFMA2 R3, R6.H0_H0, 3.0517578125e-05, 3.0517578125e-05, R3.H0_H0 ;  /* 0x0200020006037831 */ /* 0x000fc80000040803 */
[----:B------:R-:W-:-:S05]  /*01b0*/  HADD2 R3, R3.H0_H0, 1, 1 ;  /* 0x3c003c0003037430 */ /* 0x000fca0000000800 */
[----:B------:R-:W-:Y:S02]  /*01c0*/  HADD2.F32 R7, -RZ, R3.H0_H0 ;  /* 0x20000003ff077230 */ /* 0x000fe40000004100 */
[----:B------:R-:W0:Y:S02]  /*01d0*/  LDC.64 R2, c[0x0][0x388] ;  /* 0x0000e200ff027b82 */ /* 0x000e240000000a00 */
[----:B------:R-:W1:Y:S02]  /*01e0*/  MUFU.RCP R9, R7 ;  /* 0x0000000700097308 */ /* 0x000e640000001000 */
[----:B-1----:R-:W-:-:S05]  /*01f0*/  FMUL R4, R0, R9 ;  /* 0x0000000900047220 */ /* 0x002fca0000400000 */
[----:B------:R-:W-:Y:S01]  /*0200*/  F2FP.F16.F32.PACK_AB R6, RZ, R4 ;  /* 0x00000004ff06723e */ /* 0x000fe200000000ff */
[----:B0-----:R-:W-:-:S04]  /*0210*/  IMAD.WIDE R2, R5, 0x2, R2 ;  /* 0x0000000205027825 */ /* 0x001fc800078e0202 */
[C---:B------:R-:W-:Y:S02]  /*0220*/  HSETP2.GEU.AND P1, PT, |R6|.reuse.H0_H0, 8.523464202880859375e-06, 8.523464202880859375e-06, PT ;  /* 0x008f008f06007434 */ /* 0x040fe40003f2ea00 */
[----:B------:R-:W-:-:S05]  /*0230*/  HSETP2.GT.AND P0, PT, |R6|.H0_H0, RZ.H0_H0, PT ;  /* 0x200000ff06007234 */ /* 0x000fca0003f04a00 */
[----:B------:R-:W-:-:S13]  /*0240*/  PLOP3.LUT P0, PT, P1, P0, PT, 0xf2, 0x2f ;  /* 0x00000000002f781c */ /* 0x000fda0000f01e72 */
[----:B------:R-:W-:-:S04]  /*0250*/  @!P0 FFMA R0, -R7, R4, R0 ;  /* 0x0000000407008223 */ /* 0x000fc80000000100 */
[----:B------:R-:W-:-:S05]  /*0260*/  @!P0 FFMA R0, R9, R0, R4 ;  /* 0x0000000009008223 */ /* 0x000fca0000000004 */
[----:B------:R-:W-:-:S05]  /*0270*/  @!P0 F2FP.F16.F32.PACK_AB R6, RZ, R0 ;  /* 0x00000000ff06823e */ /* 0x000fca00000000ff */
[----:B------:R-:W-:Y:S01]  /*0280*/  STG.E.U16 desc[UR4][R2.64], R6 ;  /* 0x0000000602007986 */ /* 0x000fe2000c101504 */
[----:B------:R-:W-:Y:S05]  /*0290*/  EXIT ;  /* 0x000000000000794d */ /* 0x000fea0003800000 */
.L_x_0:
[----:B------:R-:W-:-:S00]  /*02a0*/  BRA `(.L_x_0) ;  /* 0xfffffffc00fc7947 */ /* 0x000fc0000383ffff */
[----:B------:R-:W-:-:S00]  /*02b0*/  NOP ;  /* 0x0000000000007918 */ /* 0x000fc00000000000 */
        /* <DEDUP_REMOVED lines=12> */
.L_x_117:


//--------------------- .text.unary_silu_f32      --------------------------
	.section	.text.unary_silu_f32,"ax",@progbits
	.align	128
        .global         unary_silu_f32
        .type           unary_silu_f32,@function
        .size           unary_silu_f32,(.L_x_111 - unary_silu_f32)
        .other          unary_silu_f32,@"STO_CUDA_ENTRY STV_DEFAULT"
unary_silu_f32:
.text.unary_silu_f32:
        /* <DEDUP_REMOVED lines=10> */
[----:B0-----:R-:W-:-:S05]  /*00a0*/  IMAD.WIDE R4, R2, 0x4, R4 ;  /* 0x0000000402047825 */ /* 0x001fca00078e0204 */
[----:B-1----:R-:W2:Y:S01]  /*00b0*/  LDG.E R0, desc[UR4][R4.64] ;  /* 0x0000000404007981 */ /* 0x002ea2000c1e1900 */
[----:B------:R-:W-:Y:S01]  /*00c0*/  IMAD.MOV.U32 R3, RZ, RZ, 0x3bbb989d ;  /* 0x3bbb989dff037424 */ /* 0x000fe200078e00ff */
[----:B------:R-:W-:Y:S01]  /*00d0*/  BSSY.RECONVERGENT B0, `(.L_x_1) ;  /* 0x0000015000007945 */ /* 0x000fe20003800200 */
[----:B------:R-:W-:Y:S02]  /*00e0*/  IMAD.MOV.U32 R6, RZ, RZ, 0x437c0000 ;  /* 0x437c0000ff067424 */ /* 0x000fe400078e00ff */
[----:B--2---:R-:W-:-:S04]  /*00f0*/  FFMA.SAT R3, R0, -R3, 0.5 ;  /* 0x3f00000000037423 */ /* 0x004fc80000002803 */
[----:B------:R-:W-:-:S04]  /*0100*/  FFMA.RM R3, R3, R6, 12582913 ;  /* 0x4b40000103037423 */ /* 0x000fc80000004006 */
[C---:B------:R-:W-:Y:S01]  /*0110*/  FADD R7, R3.reuse, -12583039 ;  /* 0xcb40007f03077421 */ /* 0x040fe20000000000 */
[----:B------:R-:W-:-:S03]  /*0120*/  IMAD.SHL.U32 R3, R3, 0x800000, RZ ;  /* 0x0080000003037824 */ /* 0x000fc600078e00ff */
[----:B------:R-:W-:-:S04]  /*0130*/  FFMA R7, R0, -1.4426950216293334961, -R7 ;  /* 0xbfb8aa3b00077823 */ /* 0x000fc80000000807 */
[----:B------:R-:W-:-:S04]  /*0140*/  FFMA R7, R0, -1.925963033500011079e-08, R7 ;  /* 0xb2a5706000077823 */ /* 0x000fc80000000007 */
[----:B------:R-:W0:Y:S02]  /*0150*/  MUFU.EX2 R6, R7 ;  /* 0x0000000700067308 */ /* 0x000e240000000800 */
[----:B0-----:R-:W-:-:S06]  /*0160*/  FFMA R3, R3, R6, 1 ;  /* 0x3f80000003037423 */ /* 0x001fcc0000000006 */
[----:B------:R-:W0:Y:S08]  /*0170*/  MUFU.RCP R4, R3 ;  /* 0x0000000300047308 */ /* 0x000e300000001000 */
[----:B------:R-:W1:Y:S01]  /*0180*/  FCHK P0, R0, R3 ;  /* 0x0000000300007302 */ /* 0x000e620000000000 */
[----:B0-----:R-:W-:-:S04]  /*0190*/  FFMA R5, -R3, R4, 1 ;  /* 0x3f80000003057423 */ /* 0x001fc80000000104 */
[----:B------:R-:W-:-:S04]  /*01a0*/  FFMA R5, R4, R5, R4 ;  /* 0x0000000504057223 */ /* 0x000fc80000000004 */
[----:B------:R-:W-:-:S04]  /*01b0*/  FFMA R4, R0, R5, RZ ;  /* 0x0000000500047223 */ /* 0x000fc800000000ff */
[----:B------:R-:W-:-:S04]  /*01c0*/  FFMA R6, -R3, R4, R0 ;  /* 0x0000000403067223 */ /* 0x000fc80000000100 */
[----:B------:R-:W-:Y:S01]  /*01d0*/  FFMA R9, R5, R6, R4 ;  /* 0x0000000605097223 */ /* 0x000fe20000000004 */
[----:B-1----:R-:W-:Y:S06]  /*01e0*/  @!P0 BRA `(.L_x_2) ;  /* 0x00000000000c8947 */ /* 0x002fec0003800000 */
[----:B------:R-:W-:-:S07]  /*01f0*/  MOV R4, 0x210 ;  /* 0x0000021000047802 */ /* 0x000fce0000000f00 */
[----:B------:R-:W-:Y:S05]  /*0200*/  CALL.REL.NOINC `($__internal_0_$__cuda_sm3x_div_rn_noftz_f32_slowpath) ;  /* 0x0000000000187944 */ /* 0x000fea0003c00000 */
[----:B------:R-:W-:-:S07]  /*0210*/  IMAD.MOV.U32 R9, RZ, RZ, R0 ;  /* 0x000000ffff097224 */ /* 0x000fce00078e0000 */
.L_x_2:
[----:B------:R-:W-:Y:S05]  /*0220*/  BSYNC.RECONVERGENT B0 ;  /* 0x0000000000007941 */ /* 0x000fea0003800200 */
.L_x_1:
[----:B------:R-:W0:Y:S02]  /*0230*/  LDC.64 R4, c[0x0][0x388] ;  /* 0x0000e200ff047b82 */ /* 0x000e240000000a00 */
[----:B0-----:R-:W-:-:S05]  /*0240*/  IMAD.WIDE R2, R2, 0x4, R4 ;  /* 0x0000000402027825 */ /* 0x001fca00078e0204 */
[----:B------:R-:W-:Y:S01]  /*0250*/  STG.E desc[UR4][R2.64], R9 ;  /* 0x0000000902007986 */ /* 0x000fe2000c101904 */
[----:B------:R-:W-:Y:S05]  /*0260*/  EXIT ;  /* 0x000000000000794d */ /* 0x000fea0003800000 */
        .weak           $__internal_0_$__cuda_sm3x_div_rn_noftz_f32_slowpath
        .type           $__internal_0_$__cuda_sm3x_div_rn_noftz_f32_slowpath,@function
        .size           $__internal_0_$__cuda_sm3x_div_rn_noftz_f32_slowpath,(.L_x_111 - $__internal_0_$__cuda_sm3x_div_rn_noftz_f32_slowpath)
$__internal_0_$__cuda_sm3x_div_rn_noftz_f32_slowpath:
[--C-:B------:R-:W-:Y:S01]  /*0270*/  SHF.R.U32.HI R6, RZ, 0x17, R3.reuse ;  /* 0x00000017ff067819 */ /* 0x100fe20000011603 */
[----:B------:R-:W-:Y:S01]  /*0280*/  BSSY.RECONVERGENT B1, `(.L_x_3) ;  /* 0x0000064000017945 */ /* 0x000fe20003800200 */
[--C-:B------:R-:W-:Y:S01]  /*0290*/  SHF.R.U32.HI R5, RZ, 0x17, R0.reuse ;  /* 0x00000017ff057819 */ /* 0x100fe20000011600 */
[----:B------:R-:W-:Y:S01]  /*02a0*/  IMAD.MOV.U32 R7, RZ, RZ, R0 ;  /* 0x000000ffff077224 */ /* 0x000fe200078e0000 */
[----:B------:R-:W-:Y:S01]  /*02b0*/  LOP3.LUT R6, R6, 0xff, RZ, 0xc0, !PT ;  /* 0x000000ff06067812 */ /* 0x000fe200078ec0ff */
[----:B------:R-:W-:Y:S01]  /*02c0*/  IMAD.MOV.U32 R8, RZ, RZ, R3 ;  /* 0x000000ffff087224 */ /* 0x000fe200078e0003 */
[----:B------:R-:W-:-:S03]  /*02d0*/  LOP3.LUT R5, R5, 0xff, RZ, 0xc0, !PT ;  /* 0x000000ff05057812 */ /* 0x000fc600078ec0ff */
[----:B------:R-:W-:Y:S02]  /*02e0*/  VIADD R11, R6, 0xffffffff ;  /* 0xffffffff060b7836 */ /* 0x000fe40000000000 */
[----:B------:R-:W-:-:S03]  /*02f0*/  VIADD R10, R5, 0xffffffff ;  /* 0xffffffff050a7836 */ /* 0x000fc60000000000 */
[----:B------:R-:W-:-:S04]  /*0300*/  ISETP.GT.U32.AND P0, PT, R11, 0xfd, PT ;  /* 0x000000fd0b00780c */ /* 0x000fc80003f04070 */
[----:B------:R-:W-:-:S13]  /*0310*/  ISETP.GT.U32.OR P0, PT, R10, 0xfd, P0 ;  /* 0x000000fd0a00780c */ /* 0x000fda0000704470 */
[----:B------:R-:W-:Y:S01]  /*0320*/  @!P0 IMAD.MOV.U32 R9, RZ, RZ, RZ ;  /* 0x000000ffff098224 */ /* 0x000fe200078e00ff */
[----:B------:R-:W-:Y:S06]  /*0330*/  @!P0 BRA `(.L_x_4) ;  /* 0x00000000005c8947 */ /* 0x000fec0003800000 */
[----:B------:R-:W-:Y:S02]  /*0340*/  FSETP.GTU.FTZ.AND P0, PT, |R0|, +INF , PT ;  /* 0x7f8000000000780b */ /* 0x000fe40003f1c200 */
[----:B------:R-:W-:-:S04]  /*0350*/  FSETP.GTU.FTZ.AND P1, PT, |R3|, +INF , PT ;  /* 0x7f8000000300780b */ /* 0x000fc80003f3c200 */
[----:B------:R-:W-:-:S13]  /*0360*/  PLOP3.LUT P0, PT, P0, P1, PT, 0xf8, 0x8f ;  /* 0x00000000008f781c */ /* 0x000fda0000703f70 */
[----:B------:R-:W-:Y:S05]  /*0370*/  @P0 BRA `(.L_x_5) ;  /* 0x00000004004c0947 */ /* 0x000fea0003800000 */
[----:B------:R-:W-:-:S13]  /*0380*/  LOP3.LUT P0, RZ, R8, 0x7fffffff, R7, 0xc8, !PT ;  /* 0x7fffffff08ff7812 */ /* 0x000fda000780c807 */
[----:B------:R-:W-:Y:S05]  /*0390*/  @!P0 BRA `(.L_x_6) ;  /* 0x00000004003c8947 */ /* 0x000fea0003800000 */
[C---:B------:R-:W-:Y:S02]  /*03a0*/  FSETP.NEU.FTZ.AND P2, PT, |R0|.reuse, +INF , PT ;  /* 0x7f8000000000780b */ /* 0x040fe40003f5d200 */
[----:B------:R-:W-:Y:S02]  /*03b0*/  FSETP.NEU.FTZ.AND P1, PT, |R3|, +INF , PT ;  /* 0x7f8000000300780b */ /* 0x000fe40003f3d200 */
[----:B------:R-:W-:-:S11]  /*03c0*/  FSETP.NEU.FTZ.AND P0, PT, |R0|, +INF , PT ;  /* 0x7f8000000000780b */ /* 0x000fd60003f1d200 */
[----:B------:R-:W-:Y:S05]  /*03d0*/  @!P1 BRA !P2, `(.L_x_6) ;  /* 0x00000004002c9947 */ /* 0x000fea0005000000 */
[----:B------:R-:W-:-:S04]  /*03e0*/  LOP3.LUT P2, RZ, R7, 0x7fffffff, RZ, 0xc0, !PT ;  /* 0x7fffffff07ff7812 */ /* 0x000fc8000784c0ff */
[----:B------:R-:W-:-:S13]  /*03f0*/  PLOP3.LUT P1, PT, P1, P2, PT, 0x2f, 0xf2 ;  /* 0x0000000000f2781c */ /* 0x000fda0000f24577 */
[----:B------:R-:W-:Y:S05]  /*0400*/  @P1 BRA `(.L_x_7) ;  /* 0x0000000400181947 */ /* 0x000fea0003800000 */
[----:B------:R-:W-:-:S04]  /*0410*/  LOP3.LUT P1, RZ, R8, 0x7fffffff, RZ, 0xc0, !PT ;  /* 0x7fffffff08ff7812 */ /* 0x000fc8000782c0ff */
[----:B------:R-:W-:-:S13]  /*0420*/  PLOP3.LUT P0, PT, P0, P1, PT, 0x2f, 0xf2 ;  /* 0x0000000000f2781c */ /* 0x000fda0000702577 */
[----:B------:R-:W-:Y:S05]  /*0430*/  @P0 BRA `(.L_x_8) ;  /* 0x0000000400000947 */ /* 0x000fea0003800000 */
[----:B------:R-:W-:Y:S02]  /*0440*/  ISETP.GE.AND P0, PT, R10, RZ, PT ;  /* 0x000000ff0a00720c */ /* 0x000fe40003f06270 */
[----:B------:R-:W-:-:S11]  /*0450*/  ISETP.GE.AND P1, PT, R11, RZ, PT ;  /* 0x000000ff0b00720c */ /* 0x000fd60003f26270 */
[----:B------:R-:W-:Y:S02]  /*0460*/  @P0 IMAD.MOV.U32 R9, RZ, RZ, RZ ;  /* 0x000000ffff090224 */ /* 0x000fe400078e00ff */
[----:B------:R-:W-:Y:S01]  /*0470*/  @!P0 FFMA R7, R0, 1.84467440737095516160e+19, RZ ;  /* 0x5f80000000078823 */ /* 0x000fe200000000ff */
[----:B------:R-:W-:Y:S02]  /*0480*/  @!P0 IMAD.MOV.U32 R9, RZ, RZ, -0x40 ;  /* 0xffffffc0ff098424 */ /* 0x000fe400078e00ff */
[----:B------:R-:W-:-:S03]  /*0490*/  @!P1 FFMA R8, R3, 1.84467440737095516160e+19, RZ ;  /* 0x5f80000003089823 */ /* 0x000fc600000000ff */
[----:B------:R-:W-:-:S07]  /*04a0*/  @!P1 IADD3 R9, PT, PT, R9, 0x40, RZ ;  /* 0x0000004009099810 */ /* 0x000fce0007ffe0ff */
.L_x_4:
[----:B------:R-:W-:Y:S01]  /*04b0*/  LEA R3, R6, 0xc0800000, 0x17 ;  /* 0xc080000006037811 */ /* 0x000fe200078eb8ff */
[----:B------:R-:W-:Y:S01]  /*04c0*/  VIADD R5, R5, 0xffffff81 ;  /* 0xffffff8105057836 */ /* 0x000fe20000000000 */
[----:B------:R-:W-:Y:S03]  /*04d0*/  BSSY.RECONVERGENT B2, `(.L_x_9) ;  /* 0x0000035000027945 */ /* 0x000fe60003800200 */
[----:B------:R-:W-:Y:S01]  /*04e0*/  IMAD.IADD R3, R8, 0x1, -R3 ;  /* 0x0000000108037824 */ /* 0x000fe200078e0a03 */
[C---:B------:R-:W-:Y:S01]  /*04f0*/  IADD3 R6, PT, PT, R5.reuse, 0x7f, -R6 ;  /* 0x0000007f05067810 */ /* 0x040fe20007ffe806 */
[----:B------:R-:W-:Y:S02]  /*0500*/  IMAD R0, R5, -0x800000, R7 ;  /* 0xff80000005007824 */ /* 0x000fe400078e0207 */
[----:B------:R-:W0:Y:S01]  /*0510*/  MUFU.RCP R8, R3 ;  /* 0x0000000300087308 */ /* 0x000e220000001000 */
[----:B------:R-:W-:Y:S01]  /*0520*/  FADD.FTZ R11, -R3, -RZ ;  /* 0x800000ff030b7221 */ /* 0x000fe20000010100 */
[----:B------:R-:W-:-:S03]  /*0530*/  IMAD.IADD R6, R6, 0x1, R9 ;  /* 0x0000000106067824 */ /* 0x000fc600078e0209 */
[----:B0-----:R-:W-:-:S04]  /*0540*/  FFMA R13, R8, R11, 1 ;  /* 0x3f800000080d7423 */ /* 0x001fc8000000000b */
[----:B------:R-:W-:-:S04]  /*0550*/  FFMA R10, R8, R13, R8 ;  /* 0x0000000d080a7223 */ /* 0x000fc80000000008 */
[----:B------:R-:W-:-:S04]  /*0560*/  FFMA R7, R0, R10, RZ ;  /* 0x0000000a00077223 */ /* 0x000fc800000000ff */
[----:B------:R-:W-:-:S04]  /*0570*/  FFMA R8, R11, R7, R0 ;  /* 0x000000070b087223 */ /* 0x000fc80000000000 */
[----:B------:R-:W-:-:S04]  /*0580*/  FFMA R7, R10, R8, R7 ;  /* 0x000000080a077223 */ /* 0x000fc80000000007 */
[----:B------:R-:W-:-:S04]  /*0590*/  FFMA R8, R11, R7, R0 ;  /* 0x000000070b087223 */ /* 0x000fc80000000000 */
[----:B------:R-:W-:-:S05]  /*05a0*/  FFMA R0, R10, R8, R7 ;  /* 0x000000080a007223 */ /* 0x000fca0000000007 */
[----:B------:R-:W-:-:S04]  /*05b0*/  SHF.R.U32.HI R3, RZ, 0x17, R0 ;  /* 0x00000017ff037819 */ /* 0x000fc80000011600 */
[----:B------:R-:W-:-:S05]  /*05c0*/  LOP3.LUT R3, R3, 0xff, RZ, 0xc0, !PT ;  /* 0x000000ff03037812 */ /* 0x000fca00078ec0ff */
[----:B------:R-:W-:-:S04]  /*05d0*/  IMAD.IADD R9, R3, 0x1, R6 ;  /* 0x0000000103097824 */ /* 0x000fc800078e0206 */
[----:B------:R-:W-:-:S05]  /*05e0*/  VIADD R3, R9, 0xffffffff ;  /* 0xffffffff09037836 */ /* 0x000fca0000000000 */
[----:B------:R-:W-:-:S13]  /*05f0*/  ISETP.GE.U32.AND P0, PT, R3, 0xfe, PT ;  /* 0x000000fe0300780c */ /* 0x000fda0003f06070 */
[----:B------:R-:W-:Y:S05]  /*0600*/  @!P0 BRA `(.L_x_10) ;  /* 0x0000000000808947 */ /* 0x000fea0003800000 */
[----:B------:R-:W-:-:S13]  /*0610*/  ISETP.GT.AND P0, PT, R9, 0xfe, PT ;  /* 0x000000fe0900780c */ /* 0x000fda0003f04270 */
[----:B------:R-:W-:Y:S05]  /*0620*/  @P0 BRA `(.L_x_11) ;  /* 0x00000000006c0947 */ /* 0x000fea0003800000 */
[----:B------:R-:W-:-:S13]  /*0630*/  ISETP.GE.AND P0, PT, R9, 0x1, PT ;  /* 0x000000010900780c */ /* 0x000fda0003f06270 */
[----:B------:R-:W-:Y:S05]  /*0640*/  @P0 BRA `(.L_x_12) ;  /* 0x0000000000740947 */ /* 0x000fea0003800000 */
[----:B------:R-:W-:Y:S02]  /*0650*/  ISETP.GE.AND P0, PT, R9, -0x18, PT ;  /* 0xffffffe80900780c */ /* 0x000fe40003f06270 */
[----:B------:R-:W-:-:S11]  /*0660*/  LOP3.LUT R0, R0, 0x80000000, RZ, 0xc0, !PT ;  /* 0x8000000000007812 */ /* 0x000fd600078ec0ff */
[----:B------:R-:W-:Y:S05]  /*0670*/  @!P0 BRA `(.L_x_12) ;  /* 0x0000000000688947 */ /* 0x000fea0003800000 */
[CCC-:B------:R-:W-:Y:S01]  /*0680*/  FFMA.RZ R3, R10.reuse, R8.reuse, R7.reuse ;  /* 0x000000080a037223 */ /* 0x1c0fe2000000c007 */
[CCC-:B------:R-:W-:Y:S01]  /*0690*/  FFMA.RM R6, R10.reuse, R8.reuse, R7.reuse ;  /* 0x000000080a067223 */ /* 0x1c0fe20000004007 */
[C---:B------:R-:W-:Y:S02]  /*06a0*/  ISETP.NE.AND P2, PT, R9.reuse, RZ, PT ;  /* 0x000000ff0900720c */ /* 0x040fe40003f45270 */
[----:B------:R-:W-:Y:S02]  /*06b0*/  ISETP.NE.AND P1, PT, R9, RZ, PT ;  /* 0x000000ff0900720c */ /* 0x000fe40003f25270 */
[----:B------:R-:W-:Y:S01]  /*06c0*/  LOP3.LUT R5, R3, 0x7fffff, RZ, 0xc0, !PT ;  /* 0x007fffff03057812 */ /* 0x000fe200078ec0ff */
[----:B------:R-:W-:Y:S01]  /*06d0*/  FFMA.RP R3, R10, R8, R7 ;  /* 0x000000080a037223 */ /* 0x000fe20000008007 */
[----:B------:R-:W-:Y:S01]  /*06e0*/  IADD3 R8, PT, PT, R9, 0x20, RZ ;  /* 0x0000002009087810 */ /* 0x000fe20007ffe0ff */
[----:B------:R-:W-:Y:S01]  /*06f0*/  IMAD.MOV R7, RZ, RZ, -R9 ;  /* 0x000000ffff077224 */ /* 0x000fe200078e0a09 */
[----:B------:R-:W-:-:S02]  /*0700*/  LOP3.LUT R5, R5, 0x800000, RZ, 0xfc, !PT ;  /* 0x0080000005057812 */ /* 0x000fc400078efcff */
[----:B------:R-:W-:Y:S02]  /*0710*/  FSETP.NEU.FTZ.AND P0, PT, R3, R6, PT ;  /* 0x000000060300720b */ /* 0x000fe40003f1d000 */
[----:B------:R-:W-:Y:S02]  /*0720*/  SHF.L.U32 R8, R5, R8, RZ ;  /* 0x0000000805087219 */ /* 0x000fe400000006ff */
[----:B------:R-:W-:Y:S02]  /*0730*/  SEL R6, R7, RZ, P2 ;  /* 0x000000ff07067207 */ /* 0x000fe40001000000 */
[----:B------:R-:W-:Y:S02]  /*0740*/  ISETP.NE.AND P1, PT, R8, RZ, P1 ;  /* 0x000000ff0800720c */ /* 0x000fe40000f25270 */
[----:B------:R-:W-:Y:S02]  /*0750*/  SHF.R.U32.HI R6, RZ, R6, R5 ;  /* 0x00000006ff067219 */ /* 0x000fe40000011605 */
[----:B------:R-:W-:-:S02]  /*0760*/  PLOP3.LUT P0, PT, P0, P1, PT, 0xf8, 0x8f ;  /* 0x00000000008f781c */ /* 0x000fc40000703f70 */
[----:B------:R-:W-:Y:S02]  /*0770*/  SHF.R.U32.HI R8, RZ, 0x1, R6 ;  /* 0x00000001ff087819 */ /* 0x000fe40000011606 */
[----:B------:R-:W-:-:S04]  /*0780*/  SEL R3, RZ, 0x1, !P0 ;  /* 0x00000001ff037807 */ /* 0x000fc80004000000 */
[----:B------:R-:W-:-:S04]  /*0790*/  LOP3.LUT R3, R3, 0x1, R8, 0xf8, !PT ;  /* 0x0000000103037812 */ /* 0x000fc800078ef808 */
[----:B------:R-:W-:-:S05]  /*07a0*/  LOP3.LUT R3, R3, R6, RZ, 0xc0, !PT ;  /* 0x0000000603037212 */ /* 0x000fca00078ec0ff */
[----:B------:R-:W-:-:S05]  /*07b0*/  IMAD.IADD R3, R8, 0x1, R3 ;  /* 0x0000000108037824 */ /* 0x000fca00078e0203 */
[----:B------:R-:W-:Y:S01]  /*07c0*/  LOP3.LUT R0, R3, R0, RZ, 0xfc, !PT ;  /* 0x0000000003007212 */ /* 0x000fe200078efcff */
[----:B------:R-:W-:Y:S06]  /*07d0*/  BRA `(.L_x_12) ;  /* 0x0000000000107947 */ /* 0x000fec0003800000 */
.L_x_11:
[----:B------:R-:W-:-:S04]  /*07e0*/  LOP3.LUT R0, R0, 0x80000000, RZ, 0xc0, !PT ;  /* 0x8000000000007812 */ /* 0x000fc800078ec0ff */
[----:B------:R-:W-:Y:S01]  /*07f0*/  LOP3.LUT R0, R0, 0x7f800000, RZ, 0xfc, !PT ;  /* 0x7f80000000007812 */ /* 0x000fe200078efcff */
[----:B------:R-:W-:Y:S06]  /*0800*/  BRA `(.L_x_12) ;  /* 0x0000000000047947 */ /* 0x000fec0003800000 */
.L_x_10:
[----:B------:R-:W-:-:S07]  /*0810*/  IMAD R0, R6, 0x800000, R0 ;  /* 0x0080000006007824 */ /* 0x000fce00078e0200 */
.L_x_12:
[----:B------:R-:W-:Y:S05]  /*0820*/  BSYNC.RECONVERGENT B2 ;  /* 0x0000000000027941 */ /* 0x000fea0003800200 */
.L_x_9:
[----:B------:R-:W-:Y:S05]  /*0830*/  BRA `(.L_x_13) ;  /* 0x0000000000207947 */ /* 0x000fea0003800000 */
.L_x_8:
[----:B------:R-:W-:-:S04]  /*0840*/  LOP3.LUT R0, R8, 0x80000000, R7, 0x48, !PT ;  /* 0x8000000008007812 */ /* 0x000fc800078e4807 */
[----:B------:R-:W-:Y:S01]  /*0850*/  LOP3.LUT R0, R0, 0x7f800000, RZ, 0xfc, !PT ;  /* 0x7f80000000007812 */ /* 0x000fe200078efcff */
[----:B------:R-:W-:Y:S06]  /*0860*/  BRA `(.L_x_13) ;  /* 0x0000000000147947 */ /* 0x000fec0003800000 */
.L_x_7:
[----:B------:R-:W-:Y:S01]  /*0870*/  LOP3.LUT R0, R8, 0x80000000, R7, 0x48, !PT ;  /* 0x8000000008007812 */ /* 0x000fe200078e4807 */
[----:B------:R-:W-:Y:S06]  /*0880*/  BRA `(.L_x_13) ;  /* 0x00000000000c7947 */ /* 0x000fec0003800000 */
.L_x_6:
[----:B------:R-:W0:Y:S01]  /*0890*/  MUFU.RSQ R0, -QNAN ;  /* 0xffc0000000007908 */ /* 0x000e220000001400 */
[----:B------:R-:W-:Y:S05]  /*08a0*/  BRA `(.L_x_13) ;  /* 0x0000000000047947 */ /* 0x000fea0003800000 */
.L_x_5:
[----:B------:R-:W-:-:S07]  /*08b0*/  FADD.FTZ R0, R0, R3 ;  /* 0x0000000300007221 */ /* 0x000fce0000010000 */
.L_x_13:
[----:B------:R-:W-:Y:S05]  /*08c0*/  BSYNC.RECONVERGENT B1 ;  /* 0x0000000000017941 */ /* 0x000fea0003800200 */
.L_x_3:
[----:B------:R-:W-:-:S04]  /*08d0*/  IMAD.MOV.U32 R5, RZ, RZ, 0x0 ;  /* 0x00000000ff057424 */ /* 0x000fc800078e00ff */
[----:B0-----:R-:W-:Y:S05]  /*08e0*/  RET.REL.NODEC R4 `(unary_silu_f32) ;  /* 0xfffffff404c47950 */ /* 0x001fea0003c3ffff */
.L_x_14:
        /* <DEDUP_REMOVED lines=9> */
.L_x_111:


//--------------------- .text.unary_erf_f16       --------------------------
	.section	.text.unary_erf_f16,"ax",@progbits
	.align	128
        .global         unary_erf_f16
        .type           unary_erf_f16,@function
        .size           unary_erf_f16,(.L_x_119 - unary_erf_f16)
        .other          unary_erf_f16,@"STO_CUDA_ENTRY STV_DEFAULT"
unary_erf_f16:
.text.unary_erf_f16:
        /* <DEDUP_REMOVED lines=11> */
[----:B-1----:R0:W2:Y:S01]  /*00b0*/  LDG.E.U16 R2, desc[UR4][R4.64] ;  /* 0x0000000404027981 */ /* 0x0020a2000c1e1500 */
[----:B------:R-:W-:Y:S01]  /*00c0*/  HFMA2 R6, -RZ, RZ, 0.61474609375, 16.90625 ;  /* 0x38eb4c3aff067431 */ /* 0x000fe200000001ff */
[----:B------:R-:W-:Y:S01]  /*00d0*/  MOV R8, 0x3aae005b ;  /* 0x3aae005b00087802 */ /* 0x000fe20000000f00 */
[----:B------:R-:W-:Y:S02]  /*00e0*/  HFMA2 R9, -RZ, RZ, 1.28515625, -179.25 ;  /* 0x3d24d99aff097431 */ /* 0x000fe400000001ff */
[----:B------:R-:W-:Y:S02]  /*00f0*/  IMAD.MOV.U32 R7, RZ, RZ, 0x3c09919f ;  /* 0x3c09919fff077424 */ /* 0x000fe400078e00ff */
[----:B0-----:R-:W-:Y:S02]  /*0100*/  IMAD.MOV.U32 R4, RZ, RZ, 0x3e235519 ;  /* 0x3e235519ff047424 */ /* 0x001fe400078e00ff */
[----:B--2---:R-:W-:-:S05]  /*0110*/  HADD2.F32 R2, -RZ, R2.H0_H0 ;  /* 0x20000002ff027230 */ /* 0x004fca0000004100 */
[C---:B------:R-:W-:Y:S01]  /*0120*/  FMUL R3, R2.reuse, R2 ;  /* 0x0000000202037220 */ /* 0x040fe20000400000 */
[----:B------:R-:W-:-:S04]  /*0130*/  FSETP.GE.AND P0, PT, |R2|, 1.0029599666595458984, PT ;  /* 0x3f8060fe0200780b */ /* 0x000fc80003f06200 */
[----:B------:R-:W-:Y:S02]  /*0140*/  FSEL R3, |R2|, R3, P0 ;  /* 0x0000000302037208 */ /* 0x000fe40000000200 */
[----:B------:R-:W-:Y:S02]  /*0150*/  FSEL R6, R6, 8.4834944573231041431e-05, P0 ;  /* 0x38b1e96a06067808 */ /* 0x000fe40000000000 */
[----:B------:R-:W-:Y:S02]  /*0160*/  FSEL R8, -R8, -0.00082130916416645050049, P0 ;  /* 0xba574d2008087808 */ /* 0x000fe40000000100 */
[----:B------:R-:W-:Y:S02]  /*0170*/  FSEL R5, R7, 0.0052134888246655464172, P0 ;  /* 0x3baad5ea07057808 */ /* 0x000fe40000000000 */
[----:B------:R-:W-:Y:S01]  /*0180*/  FSEL R7, -R9, -0.026868773624300956726, P0 ;  /* 0xbcdc1be709077808 */ /* 0x000fe20000000100 */
[----:B------:R-:W-:Y:S01]  /*0190*/  FFMA R6, R3, R6, R8 ;  /* 0x0000000603067223 */ /* 0x000fe20000000008 */
[----:B------:R-:W-:-:S03]  /*01a0*/  MOV R8, 0x3f69b4f9 ;  /* 0x3f69b4f900087802 */ /* 0x000fc60000000f00 */
[C---:B------:R-:W-:Y:S01]  /*01b0*/  FFMA R6, R3.reuse, R6, R5 ;  /* 0x0000000603067223 */ /* 0x040fe20000000005 */
[----:B------:R-:W-:Y:S01]  /*01c0*/  FSEL R5, R4, 0.11284004896879196167, P0 ;  /* 0x3de718af04057808 */ /* 0x000fe20000000000 */
[----:B------:R-:W-:Y:S02]  /*01d0*/  IMAD.MOV.U32 R4, RZ, RZ, 0x3f210a14 ;  /* 0x3f210a14ff047424 */ /* 0x000fe400078e00ff */
[----:B------:R-:W-:Y:S01]  /*01e0*/  FFMA R6, R3, R6, R7 ;  /* 0x0000000603067223 */ /* 0x000fe20000000007 */
[----:B------:R-:W-:-:S03]  /*01f0*/  FSEL R7, R8, -0.37612664699554443359, P0 ;  /* 0xbec093ac08077808 */ /* 0x000fc60000000000 */
[C---:B------:R-:W-:Y:S01]  /*0200*/  FFMA R6, R3.reuse, R6, R5 ;  /* 0x0000000603067223 */ /* 0x040fe20000000005 */
[----:B------:R-:W-:Y:S02]  /*0210*/  FSEL R5, R4, 0.12837915122509002686, P0 ;  /* 0x3e0375d304057808 */ /* 0x000fe40000000000 */
[C---:B------:R-:W-:Y:S01]  /*0220*/  FSEL R4, -R3.reuse, R2, P0 ;  /* 0x0000000203047208 */ /* 0x040fe20000000100 */
[----:B------:R-:W-:-:S04]  /*0230*/  FFMA R6, R3, R6, R7 ;  /* 0x0000000603067223 */ /* 0x000fc80000000007 */
[----:B------:R-:W-:-:S04]  /*0240*/  FFMA R5, R3, R6, R5 ;  /* 0x0000000603057223 */ /* 0x000fc80000000005 */
[----:B------:R-:W-:Y:S02]  /*0250*/  FFMA R6, R5, R4, R4 ;  /* 0x0000000405067223 */ /* 0x000fe40000000004 */
[----:B------:R-:W0:Y:S02]  /*0260*/  LDC.64 R4, c[0x0][0x388] ;  /* 0x0000e200ff047b82 */ /* 0x000e240000000a00 */
[----:B------:R-:W1:Y:S02]  /*0270*/  @P0 MUFU.EX2 R3, R6 ;  /* 0x0000000600030308 */ /* 0x000e640000000800 */
[----:B-1----:R-:W-:-:S05]  /*0280*/  @P0 FADD R3, -R3, 1 ;  /* 0x3f80000003030421 */ /* 0x002fca0000000100 */
[----:B------:R-:W-:Y:S01]  /*0290*/  @P0 LOP3.LUT R6, R3, 0x80000000, R2, 0xb8, !PT ;  /* 0x8000000003060812 */ /* 0x000fe200078eb802 */
[----:B0-----:R-:W-:-:S03]  /*02a0*/  IMAD.WIDE R2, R0, 0x2, R4 ;  /* 0x0000000200027825 */ /* 0x001fc600078e0204 */
[----:B------:R-:W-:-:S05]  /*02b0*/  F2FP.F16.F32.PACK_AB R7, RZ, R6 ;  /* 0x00000006ff07723e */ /* 0x000fca00000000ff */
[----:B------:R-:W-:Y:S01]  /*02c0*/  STG.E.U16 desc[UR4][R2.64], R7 ;  /* 0x0000000702007986 */ /* 0x000fe2000c101504 */
[----:B------:R-:W-:Y:S05]  /*02d0*/  EXIT ;  /* 0x000000000000794d */ /* 0x000fea0003800000 */
.L_x_15:
        /* <DEDUP_REMOVED lines=10> */
.L_x_119:


//--------------------- .text.unary_erf_f32       --------------------------
	.section	.text.unary_erf_f32,"ax",@progbits
	.align	128
        .global         unary_erf_f32
        .type           unary_erf_f32,@function
        .size           unary_erf_f32,(.L_x_120 - unary_erf_f32)
        .other          unary_erf_f32,@"STO_CUDA_ENTRY STV_DEFAULT"
unary_erf_f32:
.text.unary_erf_f32:
        /* <DEDUP_REMOVED lines=11> */
[----:B-1----:R-:W2:Y:S01]  /*00b0*/  LDG.E R2, desc[UR4][R2.64] ;  /* 0x0000000402027981 */ /* 0x002ea2000c1e1900 */
[----:B------:R-:W-:Y:S01]  /*00c0*/  HFMA2 R4, -RZ, RZ, 0.61474609375, 16.90625 ;  /* 0x38eb4c3aff047431 */ /* 0x000fe200000001ff */
[----:B------:R-:W-:Y:S01]  /*00d0*/  MOV R6, 0x3aae005b ;  /* 0x3aae005b00067802 */ /* 0x000fe20000000f00 */
[----:B------:R-:W-:Y:S02]  /*00e0*/  HFMA2 R8, -RZ, RZ, 1.28515625, -179.25 ;  /* 0x3d24d99aff087431 */ /* 0x000fe400000001ff */
[----:B------:R-:W-:Y:S02]  /*00f0*/  IMAD.MOV.U32 R7, RZ, RZ, 0x3c09919f ;  /* 0x3c09919fff077424 */ /* 0x000fe400078e00ff */
[C---:B--2---:R-:W-:Y:S01]  /*0100*/  FMUL R5, R2.reuse, R2 ;  /* 0x0000000202057220 */ /* 0x044fe20000400000 */
[----:B------:R-:W-:-:S04]  /*0110*/  FSETP.GE.AND P0, PT, |R2|, 1.0029599666595458984, PT ;  /* 0x3f8060fe0200780b */ /* 0x000fc80003f06200 */
[----:B------:R-:W-:Y:S02]  /*0120*/  FSEL R5, |R2|, R5, P0 ;  /* 0x0000000502057208 */ /* 0x000fe40000000200 */
[----:B------:R-:W-:Y:S02]  /*0130*/  FSEL R4, R4, 8.4834944573231041431e-05, P0 ;  /* 0x38b1e96a04047808 */ /* 0x000fe40000000000 */
[----:B------:R-:W-:Y:S02]  /*0140*/  FSEL R6, -R6, -0.00082130916416645050049, P0 ;  /* 0xba574d2006067808 */ /* 0x000fe40000000100 */
[----:B------:R-:W-:Y:S02]  /*0150*/  FSEL R7, R7, 0.0052134888246655464172, P0 ;  /* 0x3baad5ea07077808 */ /* 0x000fe40000000000 */
[----:B------:R-:W-:Y:S01]  /*0160*/  FSEL R3, -R8, -0.026868773624300956726, P0 ;  /* 0xbcdc1be708037808 */ /* 0x000fe20000000100 */
[----:B------:R-:W-:Y:S01]  /*0170*/  FFMA R4, R5, R4, R6 ;  /* 0x0000000405047223 */ /* 0x000fe20000000006 */
[----:B------:R-:W-:Y:S01]  /*0180*/  IMAD.MOV.U32 R6, RZ, RZ, 0x3e235519 ;  /* 0x3e235519ff067424 */ /* 0x000fe200078e00ff */
[----:B------:R-:W-:-:S02]  /*0190*/  MOV R8, 0x3f69b4f9 ;  /* 0x3f69b4f900087802 */ /* 0x000fc40000000f00 */
[C---:B------:R-:W-:Y:S02]  /*01a0*/  FFMA R4, R5.reuse, R4, R7 ;  /* 0x0000000405047223 */ /* 0x040fe40000000007 */
[----:B------:R-:W-:Y:S01]  /*01b0*/  FSEL R7, R6, 0.11284004896879196167, P0 ;  /* 0x3de718af06077808 */ /* 0x000fe20000000000 */
[----:B------:R-:W-:Y:S02]  /*01c0*/  IMAD.MOV.U32 R6, RZ, RZ, 0x3f210a14 ;  /* 0x3f210a14ff067424 */ /* 0x000fe400078e00ff */
[----:B------:R-:W-:Y:S01]  /*01d0*/  FFMA R4, R5, R4, R3 ;  /* 0x0000000405047223 */ /* 0x000fe20000000003 */
[----:B------:R-:W-:-:S03]  /*01e0*/  FSEL R3, R8, -0.37612664699554443359, P0 ;  /* 0xbec093ac08037808 */ /* 0x000fc60000000000 */
[----:B------:R-:W-:Y:S01]  /*01f0*/  FFMA R4, R5, R4, R7 ;  /* 0x0000000405047223 */ /* 0x000fe20000000007 */
[----:B------:R-:W-:-:S03]  /*0200*/  FSEL R7, R6, 0.12837915122509002686, P0 ;  /* 0x3e0375d306077808 */ /* 0x000fc60000000000 */
[C---:B------:R-:W-:Y:S01]  /*0210*/  FFMA R4, R5.reuse, R4, R3 ;  /* 0x0000000405047223 */ /* 0x040fe20000000003 */
[----:B------:R-:W-:-:S03]  /*0220*/  FSEL R3, -R5, R2, P0 ;  /* 0x0000000205037208 */ /* 0x000fc60000000100 */
[----:B------:R-:W-:-:S04]  /*0230*/  FFMA R4, R5, R4, R7 ;  /* 0x0000000405047223 */ /* 0x000fc80000000007 */
[----:B------:R-:W-:Y:S02]  /*0240*/  FFMA R3, R4, R3, R3 ;  /* 0x0000000304037223 */ /* 0x000fe40000000003 */
[----:B------:R-:W0:Y:S02]  /*0250*/  LDC.64 R4, c[0x0][0x388] ;  /* 0x0000e200ff047b82 */ /* 0x000e240000000a00 */
[----:B------:R-:W1:Y:S02]  /*0260*/  @P0 MUFU.EX2 R6, R3 ;  /* 0x0000000300060308 */ /* 0x000e640000000800 */
[----:B-1----:R-:W-:Y:S01]  /*0270*/  @P0 FADD R7, -R6, 1 ;  /* 0x3f80000006070421 */ /* 0x002fe20000000100 */
[----:B0-----:R-:W-:-:S04]  /*0280*/  IMAD.WIDE R4, R0, 0x4, R4 ;  /* 0x0000000400047825 */ /* 0x001fc800078e0204 */
[----:B------:R-:W-:-:S05]  /*0290*/  @P0 LOP3.LUT R3, R7, 0x80000000, R2, 0xb8, !PT ;  /* 0x8000000007030812 */ /* 0x000fca00078eb802 */
[----:B------:R-:W-:Y:S01]  /*02a0*/  STG.E desc[UR4][R4.64], R3 ;  /* 0x0000000304007986 */ /* 0x000fe2000c101904 */
[----:B------:R-:W-:Y:S05]  /*02b0*/  EXIT ;  /* 0x000000000000794d */ /* 0x000fea0003800000 */
.L_x_16:
        /* <DEDUP_REMOVED lines=12> */
.L_x_120:


//--------------------- .text.unary_ln_f16        --------------------------
	.section	.text.unary_ln_f16,"ax",@progbits
	.align	128
        .global         unary_ln_f16
        .type           unary_ln_f16,@function
        .size           unary_ln_f16,(.L_x_121 - unary_ln_f16)
        .other          unary_ln_f16,@"STO_CUDA_ENTRY STV_DEFAULT"
unary_ln_f16:
.text.unary_ln_f16:
        /* <DEDUP_REMOVED lines=9> */
[----:B------:R-:W1:Y:S07]  /*0090*/  LDCU.64 UR4, c[0x0][0x358] ;  /* 0x00006b00ff0477ac */ /* 0x000e6e0008000a00 */
[----:B------:R-:W2:Y:S01]  /*00a0*/  LDC.64 R4, c[0x0][0x388] ;  /* 0x0000e200ff047b82 */ /* 0x000ea20000000a00 */
[----:B0-----:R-:W-:-:S06]  /*00b0*/  IMAD.WIDE R2, R7, 0x2, R2 ;  /* 0x0000000207027825 */ /* 0x001fcc00078e0202 */
[----:B-1----:R-:W3:Y:S02]  /*00c0*/  LDG.E.U16 R2, desc[UR4][R2.64] ;  /* 0x0000000402027981 */ /* 0x002ee4000c1e1500 */
[----:B---3--:R-:W-:Y:S01]  /*00d0*/  HADD2.F32 R0, -RZ, R2.H0_H0 ;  /* 0x20000002ff007230 */ /* 0x008fe20000004100 */
[C---:B------:R-:W-:Y:S02]  /*00e0*/  HSET2.BF.EQ.AND R3, R2.reuse.H0_H0, 0.9990234375, 0.00147724151611328125, PT ;  /* 0x3bfe160d02037433 */ /* 0x040fe40003802880 */
[----:B------:R-:W-:-:S03]  /*00f0*/  HSET2.BF.EQ.AND R8, R2.H0_H0, 552.5, 1.0107421875, PT ;  /* 0x60513c0b02087433 */ /* 0x000fc60003802880 */
[----:B------:R-:W0:Y:S02]  /*0100*/  MUFU.LG2 R0, R0 ;  /* 0x0000000000007308 */ /* 0x000e240000000c00 */
[----:B0-----:R-:W-:-:S05]  /*0110*/  FMUL R6, R0, 0.69314718246459960938 ;  /* 0x3f31721800067820 */ /* 0x001fca0000400000 */
[----:B------:R-:W-:-:S05]  /*0120*/  F2FP.F16.F32.PACK_AB R6, RZ, R6 ;  /* 0x00000006ff06723e */ /* 0x000fca00000000ff */
[----:B------:R-:W-:-:S04]  /*0130*/  HFMA2 R6, R3.H0_H0, -0.00390625, -0.00390625, R6.H0_H0 ;  /* 0x9c009c0003067831 */ /* 0x000fc80000040806 */
[----:B------:R-:W-:Y:S02]  /*0140*/  HFMA2 R6, R3.H1_H1, -9.5367431640625e-07, -9.5367431640625e-07, R6.H0_H0 ;  /* 0x8010801003067831 */ /* 0x000fe40000040c06 */
[----:B--2---:R-:W-:-:S04]  /*0150*/  IMAD.WIDE R2, R7, 0x2, R4 ;  /* 0x0000000207027825 */ /* 0x004fc800078e0204 */
[----:B------:R-:W-:-:S04]  /*0160*/  HFMA2 R6, R8.H0_H0, -7.62939453125e-06, -7.62939453125e-06, R6.H0_H0 ;  /* 0x8080808008067831 */ /* 0x000fc80000040806 */
[----:B------:R-:W-:-:S05]  /*0170*/  HFMA2 R6, R8.H1_H1, 0.00390625, 0.00390625, R6.H0_H0 ;  /* 0x1c001c0008067831 */ /* 0x000fca0000040c06 */
[----:B------:R-:W-:Y:S01]  /*0180*/  STG.E.U16 desc[UR4][R2.64], R6 ;  /* 0x0000000602007986 */ /* 0x000fe2000c101504 */
[----:B------:R-:W-:Y:S05]  /*0190*/  EXIT ;  /* 0x000000000000794d */ /* 0x000fea0003800000 */
.L_x_17:
        /* <DEDUP_REMOVED lines=14> */
.L_x_121:


//--------------------- .text.unary_ln_f32        --------------------------
	.section	.text.unary_ln_f32,"ax",@progbits
	.align	128
        .global         unary_ln_f32
        .type           unary_ln_f32,@function
        .size           unary_ln_f32,(.L_x_122 - unary_ln_f32)
        .other          unary_ln_f32,@"STO_CUDA_ENTRY STV_DEFAULT"
unary_ln_f32:
.text.unary_ln_f32:
        /* <DEDUP_REMOVED lines=11> */
[----:B-1----:R0:W2:Y:S01]  /*00b0*/  LDG.E R0, desc[UR4][R2.64] ;  /* 0x0000000402007981 */ /* 0x0020a2000c1e1900 */
[----:B------:R-:W-:Y:S01]  /*00c0*/  HFMA2 R9, -RZ, RZ, 1.5048828125, 33.21875 ;  /* 0x3e055027ff097431 */ /* 0x000fe200000001ff */
[----:B0-----:R-:W0:Y:S02]  /*00d0*/  LDC.64 R2, c[0x0][0x388] ;  /* 0x0000e200ff027b82 */ /* 0x001e240000000a00 */
[----:B0-----:R-:W-:Y:S01]  /*00e0*/  IMAD.WIDE R2, R5, 0x4, R2 ;  /* 0x0000000405027825 */ /* 0x001fe200078e0202 */
[----:B--2---:R-:W-:-:S13]  /*00f0*/  FSETP.GEU.AND P0, PT, R0, 1.175494350822287508e-38, PT ;  /* 0x008000000000780b */ /* 0x004fda0003f0e000 */
[----:B------:R-:W-:-:S05]  /*0100*/  @!P0 FMUL R0, R0, 8388608 ;  /* 0x4b00000000008820 */ /* 0x000fca0000400000 */
[----:B------:R-:W-:-:S04]  /*0110*/  IADD3 R4, PT, PT, R0, -0x3f2aaaab, RZ ;  /* 0xc0d5555500047810 */ /* 0x000fc80007ffe0ff */
[----:B------:R-:W-:-:S04]  /*0120*/  LOP3.LUT R7, R4, 0xff800000, RZ, 0xc0, !PT ;  /* 0xff80000004077812 */ /* 0x000fc800078ec0ff */
[-C--:B------:R-:W-:Y:S02]  /*0130*/  IADD3 R4, PT, PT, R0, -R7.reuse, RZ ;  /* 0x8000000700047210 */ /* 0x080fe40007ffe0ff */
[----:B------:R-:W-:-:S03]  /*0140*/  I2FP.F32.S32 R7, R7 ;  /* 0x0000000700077245 */ /* 0x000fc60000201400 */
[----:B------:R-:W-:Y:S01]  /*0150*/  FADD R6, R4, -1 ;  /* 0xbf80000004067421 */ /* 0x000fe20000000000 */
[----:B------:R-:W-:Y:S02]  /*0160*/  FSEL R4, RZ, -23, P0 ;  /* 0xc1b80000ff047808 */ /* 0x000fe40000000000 */
[----:B------:R-:W-:Y:S01]  /*0170*/  ISETP.GT.U32.AND P0, PT, R0, 0x7f7fffff, PT ;  /* 0x7f7fffff0000780c */ /* 0x000fe20003f04070 */
[C---:B------:R-:W-:Y:S02]  /*0180*/  FFMA R9, R6.reuse, -R9, 0.14084610342979431152 ;  /* 0x3e1039f606097423 */ /* 0x040fe40000000809 */
[----:B------:R-:W-:Y:S01]  /*0190*/  FFMA R4, R7, 1.1920928955078125e-07, R4 ;  /* 0x3400000007047823 */ /* 0x000fe20000000004 */
[----:B------:R-:W-:Y:S01]  /*01a0*/  MOV R7, 0x7f800000 ;  /* 0x7f80000000077802 */ /* 0x000fe20000000f00 */
[----:B------:R-:W-:-:S04]  /*01b0*/  FFMA R9, R6, R9, -0.12148627638816833496 ;  /* 0xbdf8cdcc06097423 */ /* 0x000fc80000000009 */
[----:B------:R-:W-:-:S04]  /*01c0*/  FFMA R9, R6, R9, 0.13980610668659210205 ;  /* 0x3e0f295506097423 */ /* 0x000fc80000000009 */
[----:B------:R-:W-:-:S04]  /*01d0*/  FFMA R9, R6, R9, -0.16684235632419586182 ;  /* 0xbe2ad8b906097423 */ /* 0x000fc80000000009 */
[----:B------:R-:W-:-:S04]  /*01e0*/  FFMA R9, R6, R9, 0.20012299716472625732 ;  /* 0x3e4ced0b06097423 */ /* 0x000fc80000000009 */
[----:B------:R-:W-:-:S04]  /*01f0*/  FFMA R9, R6, R9, -0.24999669194221496582 ;  /* 0xbe7fff2206097423 */ /* 0x000fc80000000009 */
[----:B------:R-:W-:-:S04]  /*0200*/  FFMA R9, R6, R9, 0.33333182334899902344 ;  /* 0x3eaaaa7806097423 */ /* 0x000fc80000000009 */
[----:B------:R-:W-:-:S04]  /*0210*/  FFMA R9, R6, R9, -0.5 ;  /* 0xbf00000006097423 */ /* 0x000fc80000000009 */
[----:B------:R-:W-:-:S04]  /*0220*/  FMUL R9, R6, R9 ;  /* 0x0000000906097220 */ /* 0x000fc80000400000 */
[----:B------:R-:W-:-:S04]  /*0230*/  FFMA R9, R6, R9, R6 ;  /* 0x0000000906097223 */ /* 0x000fc80000000006 */
[----:B------:R-:W-:Y:S01]  /*0240*/  FFMA R4, R4, 0.69314718246459960938, R9 ;  /* 0x3f31721804047823 */ /* 0x000fe20000000009 */
[C---:B------:R-:W-:Y:S01]  /*0250*/  @P0 FFMA R4, R0.reuse, R7, +INF ;  /* 0x7f80000000040423 */ /* 0x040fe20000000007 */
[----:B------:R-:W-:-:S04]  /*0260*/  FSETP.NEU.AND P0, PT, R0, RZ, PT ;  /* 0x000000ff0000720b */ /* 0x000fc80003f0d000 */
[----:B------:R-:W-:-:S05]  /*0270*/  FSEL R5, R4, -INF , P0 ;  /* 0xff80000004057808 */ /* 0x000fca0000000000 */
[----:B------:R-:W-:Y:S01]  /*0280*/  STG.E desc[UR4][R2.64], R5 ;  /* 0x0000000502007986 */ /* 0x000fe2000c101904 */
[----:B------:R-:W-:Y:S05]  /*0290*/  EXIT ;  /* 0x000000000000794d */ /* 0x000fea0003800000 */
.L_x_18:
        /* <DEDUP_REMOVED lines=14> */
.L_x_122:


//--------------------- .text.unary_sigmoid_f16   --------------------------
	.section	.text.unary_sigmoid_f16,"ax",@progbits
	.align	128
        .global         unary_sigmoid_f16
        .type           unary_sigmoid_f16,@function
        .size           unary_sigmoid_f16,(.L_x_123 - unary_sigmoid_f16)
        .other          unary_sigmoid_f16,@"STO_CUDA_ENTRY STV_DEFAULT"
unary_sigmoid_f16:
.text.unary_sigmoid_f16:
        /* <DEDUP_REMOVED lines=11> */
[----:B-1----:R-:W2:Y:S02]  /*00b0*/  LDG.E.U16 R4, desc[UR4][R2.64] ;  /* 0x0000000402047981 */ /* 0x002ea4000c1e1500 */
[----:B--2---:R-:W-:Y:S01]  /*00c0*/  HADD2.F32 R0, -RZ, -|R4|.H0_H0 ;  /* 0xe0000004ff007230 */ /* 0x004fe20000004100 */
[----:B------:R-:W-:-:S04]  /*00d0*/  HSETP2.EQ.AND P1, P0, -|R4|.H0_H0, 0.0226898193359375, 0.007297515869140625, PT ;  /* 0x25cf1f7904007434 */ /* 0x000fc80003822b00 */
[----:B------:R-:W-:Y:S01]  /*00e0*/  FFMA R0, R0, 1.4426950216293334961, -RZ ;  /* 0x3fb8aa3b00007823 */ /* 0x000fe200000008ff */
[----:B------:R-:W-:Y:S02]  /*00f0*/  SEL R6, RZ, 0x3c00, !P1 ;  /* 0x00003c00ff067807 */ /* 0x000fe40004800000 */
[----:B------:R-:W-:Y:S02]  /*0100*/  HSETP2.EQ.AND P1, P2, -|R4|.H0_H0, -2.966796875, -2.615234375, PT ;  /* 0xc1efc13b04007434 */ /* 0x000fe40003a22b00 */
[----:B------:R-:W-:Y:S01]  /*0110*/  SEL R8, RZ, 0x3c00, !P0 ;  /* 0x00003c00ff087807 */ /* 0x000fe20004000000 */
[----:B------:R-:W0:Y:S02]  /*0120*/  MUFU.EX2 R0, R0 ;  /* 0x0000000000007308 */ /* 0x000e240000000800 */
[----:B------:R-:W-:Y:S02]  /*0130*/  SEL R2, RZ, 0x3c00, !P2 ;  /* 0x00003c00ff027807 */ /* 0x000fe40005000000 */
[----:B0-----:R-:W-:-:S05]  /*0140*/  F2FP.F16.F32.PACK_AB R3, RZ, R0 ;  /* 0x00000000ff03723e */ /* 0x001fca00000000ff */
[----:B------:R-:W-:Y:S01]  /*0150*/  HFMA2 R3, R6.H0_H0, -0.0009765625, -0.0009765625, R3.H0_H0 ;  /* 0x9400940006037831 */ /* 0x000fe20000040803 */
[----:B------:R-:W-:-:S03]  /*0160*/  SEL R6, RZ, 0x3c00, !P1 ;  /* 0x00003c00ff067807 */ /* 0x000fc60004800000 */
[----:B------:R-:W-:-:S04]  /*0170*/  HFMA2 R3, R8.H0_H0, -0.0009765625, -0.0009765625, R3.H0_H0 ;  /* 0x9400940008037831 */ /* 0x000fc80000040803 */
[----:B------:R-:W-:-:S04]  /*0180*/  HFMA2 R3, R6.H0_H0, 6.103515625e-05, 6.103515625e-05, R3.H0_H0 ;  /* 0x0400040006037831 */ /* 0x000fc80000040803 */
[----:B------:R-:W-:-:S04]  /*0190*/  HFMA2 R2, R2.H0_H0, 3.0517578125e-05, 3.0517578125e-05, R3.H0_H0 ;  /* 0x0200020002027831 */ /* 0x000fc80000040803 */
[----:B------:R-:W-:-:S05]  /*01a0*/  HADD2 R2, R2.H0_H0, 1, 1 ;  /* 0x3c003c0002027430 */ /* 0x000fca0000000800 */
[----:B------:R-:W-:Y:S02]  /*01b0*/  HADD2.F32 R0, -RZ, R2.H0_H0 ;  /* 0x20000002ff007230 */ /* 0x000fe40000004100 */
[----:B------:R-:W0:Y:S02]  /*01c0*/  LDC.64 R2, c[0x0][0x388] ;  /* 0x0000e200ff027b82 */ /* 0x000e240000000a00 */
[----:B------:R-:W1:Y:S02]  /*01d0*/  MUFU.RCP R7, R0 ;  /* 0x0000000000077308 */ /* 0x000e640000001000 */
[----:B-1----:R-:W-:-:S05]  /*01e0*/  F2FP.F16.F32.PACK_AB R6, RZ, R7 ;  /* 0x00000007ff06723e */ /* 0x002fca00000000ff */
[C---:B------:R-:W-:Y:S01]  /*01f0*/  HSETP2.GEU.AND P1, PT, |R6|.reuse.H0_H0, 8.523464202880859375e-06, 8.523464202880859375e-06, PT ;  /* 0x008f008f06007434 */ /* 0x040fe20003f2ea00 */
[----:B0-----:R-:W-:Y:S01]  /*0200*/  IMAD.WIDE R2, R5, 0x2, R2 ;  /* 0x0000000205027825 */ /* 0x001fe200078e0202 */
[----:B------:R-:W-:-:S05]  /*0210*/  HSETP2.GT.AND P0, PT, |R6|.H0_H0, RZ.H0_H0, PT ;  /* 0x200000ff06007234 */ /* 0x000fca0003f04a00 */
[----:B------:R-:W-:Y:S02]  /*0220*/  PLOP3.LUT P0, PT, P1, P0, PT, 0xf2, 0x2f ;  /* 0x00000000002f781c */ /* 0x000fe40000f01e72 */
[----:B------:R-:W-:-:S11]  /*0230*/  HSETP2.GEU.AND P1, PT, R4.H0_H0, RZ.H0_H0, PT ;  /* 0x200000ff04007234 */ /* 0x000fd60003f2e800 */
[----:B------:R-:W-:-:S04]  /*0240*/  @!P0 FFMA R8, -R0, R7, 1 ;  /* 0x3f80000000088423 */ /* 0x000fc80000000107 */
[----:B------:R-:W-:-:S05]  /*0250*/  @!P0 FFMA R8, R7, R8, R7 ;  /* 0x0000000807088223 */ /* 0x000fca0000000007 */
[----:B------:R-:W-:-:S05]  /*0260*/  @!P0 F2FP.F16.F32.PACK_AB R6, RZ, R8 ;  /* 0x00000008ff06823e */ /* 0x000fca00000000ff */
[----:B------:R-:W-:-:S05]  /*0270*/  @!P1 HADD2 R6, -R6.H0_H0, 1, 1 ;  /* 0x3c003c0006069430 */ /* 0x000fca0000000900 */
[----:B------:R-:W-:Y:S01]  /*0280*/  STG.E.U16 desc[UR4][R2.64], R6 ;  /* 0x0000000602007986 */ /* 0x000fe2000c101504 */
[----:B------:R-:W-:Y:S05]  /*0290*/  EXIT ;  /* 0x000000000000794d */ /* 0x000fea0003800000 */
.L_x_19:
        /* <DEDUP_REMOVED lines=14> */
.L_x_123:


//--------------------- .text.unary_sigmoid_f32   --------------------------
	.section	.text.unary_sigmoid_f32,"ax",@progbits
	.align	128
        .global         unary_sigmoid_f32
        .type           unary_sigmoid_f32,@function
        .size           unary_sigmoid_f32,(.L_x_112 - unary_sigmoid_f32)
        .other          unary_sigmoid_f32,@"STO_CUDA_ENTRY STV_DEFAULT"
unary_sigmoid_f32:
.text.unary_sigmoid_f32:
        /* <DEDUP_REMOVED lines=12> */
[----:B------:R-:W-:Y:S01]  /*00c0*/  IMAD.MOV.U32 R7, RZ, RZ, 0x3bbb989d ;  /* 0x3bbb989dff077424 */ /* 0x000fe200078e00ff */
[----:B------:R-:W-:Y:S01]  /*00d0*/  BSSY.RECONVERGENT B0, `(.L_x_20) ;  /* 0x0000016000007945 */ /* 0x000fe20003800200 */
[----:B------:R-:W-:Y:S02]  /*00e0*/  IMAD.MOV.U32 R9, RZ, RZ, 0x437c0000 ;  /* 0x437c0000ff097424 */ /* 0x000fe400078e00ff */
[----:B--2---:R-:W-:-:S04]  /*00f0*/  FFMA.SAT R0, |R4|, -R7, 0.5 ;  /* 0x3f00000004007423 */ /* 0x004fc80000002a07 */
[----:B------:R-:W-:-:S04]  /*0100*/  FFMA.RM R0, R0, R9, 12582913 ;  /* 0x4b40000100007423 */ /* 0x000fc80000004009 */
[C---:B------:R-:W-:Y:S01]  /*0110*/  FADD R7, R0.reuse, -12583039 ;  /* 0xcb40007f00077421 */ /* 0x040fe20000000000 */
[----:B------:R-:W-:-:S03]  /*0120*/  SHF.L.U32 R0, R0, 0x17, RZ ;  /* 0x0000001700007819 */ /* 0x000fc600000006ff */
[----:B------:R-:W-:-:S04]  /*0130*/  FFMA R7, |R4|, -1.4426950216293334961, -R7 ;  /* 0xbfb8aa3b04077823 */ /* 0x000fc80000000a07 */
[----:B------:R-:W-:-:S06]  /*0140*/  FFMA R7, |R4|, -1.925963033500011079e-08, R7 ;  /* 0xb2a5706004077823 */ /* 0x000fcc0000000207 */
[----:B------:R-:W0:Y:S02]  /*0150*/  MUFU.EX2 R7, R7 ;  /* 0x0000000700077308 */ /* 0x000e240000000800 */
[----:B0-----:R-:W-:-:S04]  /*0160*/  FFMA R0, R0, R7, 1 ;  /* 0x3f80000000007423 */ /* 0x001fc80000000007 */
[----:B------:R-:W-:-:S05]  /*0170*/  VIADD R2, R0, 0x1800000 ;  /* 0x0180000000027836 */ /* 0x000fca0000000000 */
[----:B------:R-:W-:-:S04]  /*0180*/  LOP3.LUT R2, R2, 0x7f800000, RZ, 0xc0, !PT ;  /* 0x7f80000002027812 */ /* 0x000fc800078ec0ff */
[----:B------:R-:W-:-:S13]  /*0190*/  ISETP.GT.U32.AND P0, PT, R2, 0x1ffffff, PT ;  /* 0x01ffffff0200780c */ /* 0x000fda0003f04070 */
[----:B------:R-:W-:Y:S05]  /*01a0*/  @P0 BRA `(.L_x_21) ;  /* 0x0000000000100947 */ /* 0x000fea0003800000 */
[----:B------:R-:W-:-:S07]  /*01b0*/  MOV R6, 0x1d0 ;  /* 0x000001d000067802 */ /* 0x000fce0000000f00 */
[----:B------:R-:W-:Y:S05]  /*01c0*/  CALL.REL.NOINC `($__internal_1_$__cuda_sm20_rcp_rn_f32_slowpath) ;  /* 0x0000000000387944 */ /* 0x000fea0003c00000 */
[----:B------:R-:W-:Y:S01]  /*01d0*/  IMAD.MOV.U32 R2, RZ, RZ, R5 ;  /* 0x000000ffff027224 */ /* 0x000fe200078e0005 */
[----:B------:R-:W-:Y:S06]  /*01e0*/  BRA `(.L_x_22) ;  /* 0x0000000000107947 */ /* 0x000fec0003800000 */
.L_x_21:
[----:B------:R-:W0:Y:S02]  /*01f0*/  MUFU.RCP R5, R0 ;  /* 0x0000000000057308 */ /* 0x000e240000001000 */
[----:B0-----:R-:W-:-:S04]  /*0200*/  FFMA R2, R0, R5, -1 ;  /* 0xbf80000000027423 */ /* 0x001fc80000000005 */
[----:B------:R-:W-:-:S04]  /*0210*/  FADD.FTZ R2, -R2, -RZ ;  /* 0x800000ff02027221 */ /* 0x000fc80000010100 */
[----:B------:R-:W-:-:S07]  /*0220*/  FFMA R2, R5, R2, R5 ;  /* 0x0000000205027223 */ /* 0x000fce0000000005 */
.L_x_22:
[----:B------:R-:W-:Y:S05]  /*0230*/  BSYNC.RECONVERGENT B0 ;  /* 0x0000000000007941 */ /* 0x000fea0003800200 */
.L_x_20:
[----:B------:R-:W0:Y:S01]  /*0240*/  LDC.64 R6, c[0x0][0x388] ;  /* 0x0000e200ff067b82 */ /* 0x000e220000000a00 */
[----:B------:R-:W-:Y:S02]  /*0250*/  FSETP.GEU.AND P0, PT, R4, RZ, PT ;  /* 0x000000ff0400720b */ /* 0x000fe40003f0e000 */
[----:B------:R-:W-:-:S11]  /*0260*/  MOV R5, R2 ;  /* 0x0000000200057202 */ /* 0x000fd60000000f00 */
[----:B------:R-:W-:Y:S01]  /*0270*/  @!P0 FADD R5, -R5, 1 ;  /* 0x3f80000005058421 */ /* 0x000fe20000000100 */
[----:B0-----:R-:W-:-:S05]  /*0280*/  IMAD.WIDE R2, R3, 0x4, R6 ;  /* 0x0000000403027825 */ /* 0x001fca00078e0206 */
[----:B------:R-:W-:Y:S01]  /*0290*/  STG.E desc[UR4][R2.64], R5 ;  /* 0x0000000502007986 */ /* 0x000fe2000c101904 */
[----:B------:R-:W-:Y:S05]  /*02a0*/  EXIT ;  /* 0x000000000000794d */ /* 0x000fea0003800000 */
        .weak           $__internal_1_$__cuda_sm20_rcp_rn_f32_slowpath
        .type           $__internal_1_$__cuda_sm20_rcp_rn_f32_slowpath,@function
        .size           $__internal_1_$__cuda_sm20_rcp_rn_f32_slowpath,(.L_x_112 - $__internal_1_$__cuda_sm20_rcp_rn_f32_slowpath)
$__internal_1_$__cuda_sm20_rcp_rn_f32_slowpath:
[----:B------:R-:W-:Y:S01]  /*02b0*/  IMAD.SHL.U32 R2, R0, 0x2, RZ ;  /* 0x0000000200027824 */ /* 0x000fe200078e00ff */
[----:B------:R-:W-:Y:S04]  /*02c0*/  BSSY.RECONVERGENT B1, `(.L_x_23) ;  /* 0x0000030000017945 */ /* 0x000fe80003800200 */
[----:B------:R-:W-:-:S04]  /*02d0*/  SHF.R.U32.HI R2, RZ, 0x18, R2 ;  /* 0x00000018ff027819 */ /* 0x000fc80000011602 */
[----:B------:R-:W-:-:S13]  /*02e0*/  ISETP.NE.U32.AND P0, PT, R2, RZ, PT ;  /* 0x000000ff0200720c */ /* 0x000fda0003f05070 */
[----:B------:R-:W-:Y:S05]  /*02f0*/  @P0 BRA `(.L_x_24) ;  /* 0x0000000000280947 */ /* 0x000fea0003800000 */
[----:B------:R-:W-:-:S04]  /*0300*/  SHF.L.U32 R2, R0, 0x1, RZ ;  /* 0x0000000100027819 */ /* 0x000fc800000006ff */
[----:B------:R-:W-:-:S13]  /*0310*/  ISETP.NE.AND P0, PT, R2, RZ, PT ;  /* 0x000000ff0200720c */ /* 0x000fda0003f05270 */
[----:B------:R-:W-:Y:S01]  /*0320*/  @P0 FFMA R7, R0, 1.84467440737095516160e+19, RZ ;  /* 0x5f80000000070823 */ /* 0x000fe200000000ff */
[----:B------:R-:W-:Y:S08]  /*0330*/  @!P0 MUFU.RCP R5, R0 ;  /* 0x0000000000058308 */ /* 0x000ff00000001000 */
[----:B------:R-:W0:Y:S02]  /*0340*/  @P0 MUFU.RCP R2, R7 ;  /* 0x0000000700020308 */ /* 0x000e240000001000 */
[----:B0-----:R-:W-:-:S04]  /*0350*/  @P0 FFMA R8, R7, R2, -1 ;  /* 0xbf80000007080423 */ /* 0x001fc80000000002 */
[----:B------:R-:W-:-:S04]  /*0360*/  @P0 FADD.FTZ R9, -R8, -RZ ;  /* 0x800000ff08090221 */ /* 0x000fc80000010100 */
[----:B------:R-:W-:-:S04]  /*0370*/  @P0 FFMA R2, R2, R9, R2 ;  /* 0x0000000902020223 */ /* 0x000fc80000000002 */
[----:B------:R-:W-:Y:S01]  /*0380*/  @P0 FFMA R5, R2, 1.84467440737095516160e+19, RZ ;  /* 0x5f80000002050823 */ /* 0x000fe200000000ff */
[----:B------:R-:W-:Y:S06]  /*0390*/  BRA `(.L_x_25) ;  /* 0x0000000000887947 */ /* 0x000fec0003800000 */
.L_x_24:
[----:B------:R-:W-:-:S05]  /*03a0*/  VIADD R5, R2, 0xffffff03 ;  /* 0xffffff0302057836 */ /* 0x000fca0000000000 */
[----:B------:R-:W-:-:S13]  /*03b0*/  ISETP.GT.U32.AND P0, PT, R5, 0x1, PT ;  /* 0x000000010500780c */ /* 0x000fda0003f04070 */
[----:B------:R-:W-:Y:S05]  /*03c0*/  @P0 BRA `(.L_x_26) ;  /* 0x0000000000780947 */ /* 0x000fea0003800000 */
[----:B------:R-:W-:Y:S01]  /*03d0*/  LOP3.LUT R7, R0, 0x7fffff, RZ, 0xc0, !PT ;  /* 0x007fffff00077812 */ /* 0x000fe200078ec0ff */
[----:B------:R-:W-:-:S03]  /*03e0*/  HFMA2 R12, -RZ, RZ, 0, 1.78813934326171875e-07 ;  /* 0x00000003ff0c7431 */ /* 0x000fc600000001ff */
[----:B------:R-:W-:-:S04]  /*03f0*/  LOP3.LUT R7, R7, 0x3f800000, RZ, 0xfc, !PT ;  /* 0x3f80000007077812 */ /* 0x000fc800078efcff */
[----:B------:R-:W0:Y:S01]  /*0400*/  MUFU.RCP R8, R7 ;  /* 0x0000000700087308 */ /* 0x000e220000001000 */
[----:B------:R-:W-:Y:S01]  /*0410*/  SHF.L.U32 R11, R12, R5, RZ ;  /* 0x000000050c0b7219 */ /* 0x000fe200000006ff */
[----:B0-----:R-:W-:-:S04]  /*0420*/  FFMA R9, R7, R8, -1 ;  /* 0xbf80000007097423 */ /* 0x001fc80000000008 */
[----:B------:R-:W-:-:S04]  /*0430*/  FADD.FTZ R9, -R9, -RZ ;  /* 0x800000ff09097221 */ /* 0x000fc80000010100 */
[CCC-:B------:R-:W-:Y:S01]  /*0440*/  FFMA.RM R10, R8.reuse, R9.reuse, R8.reuse ;  /* 0x00000009080a7223 */ /* 0x1c0fe20000004008 */
[----:B------:R-:W-:-:S04]  /*0450*/  FFMA.RP R9, R8, R9, R8 ;  /* 0x0000000908097223 */ /* 0x000fc80000008008 */
[C---:B------:R-:W-:Y:S02]  /*0460*/  LOP3.LUT R8, R10.reuse, 0x7fffff, RZ, 0xc0, !PT ;  /* 0x007fffff0a087812 */ /* 0x040fe400078ec0ff */
[----:B------:R-:W-:Y:S02]  /*0470*/  FSETP.NEU.FTZ.AND P0, PT, R10, R9, PT ;  /* 0x000000090a00720b */ /* 0x000fe40003f1d000 */
[----:B------:R-:W-:Y:S02]  /*0480*/  LOP3.LUT R8, R8, 0x800000, RZ, 0xfc, !PT ;  /* 0x0080000008087812 */ /* 0x000fe400078efcff */
[----:B------:R-:W-:Y:S02]  /*0490*/  SEL R9, RZ, 0xffffffff, !P0 ;  /* 0xffffffffff097807 */ /* 0x000fe40004000000 */
[----:B------:R-:W-:-:S03]  /*04a0*/  LOP3.LUT R10, R11, R8, RZ, 0xc0, !PT ;  /* 0x000000080b0a7212 */ /* 0x000fc600078ec0ff */
[----:B------:R-:W-:Y:S01]  /*04b0*/  IMAD.MOV R9, RZ, RZ, -R9 ;  /* 0x000000ffff097224 */ /* 0x000fe200078e0a09 */
[----:B------:R-:W-:-:S04]  /*04c0*/  SHF.R.U32.HI R10, RZ, R5, R10 ;  /* 0x00000005ff0a7219 */ /* 0x000fc8000001160a */
[----:B------:R-:W-:Y:S02]  /*04d0*/  LOP3.LUT P1, RZ, R9, R5, R8, 0xf8, !PT ;  /* 0x0000000509ff7212 */ /* 0x000fe4000782f808 */
[C---:B------:R-:W-:Y:S02]  /*04e0*/  LOP3.LUT P0, RZ, R10.reuse, 0x1, RZ, 0xc0, !PT ;  /* 0x000000010aff7812 */ /* 0x040fe4000780c0ff */
[----:B------:R-:W-:-:S04]  /*04f0*/  LOP3.LUT P2, RZ, R10, 0x2, RZ, 0xc0, !PT ;  /* 0x000000020aff7812 */ /* 0x000fc8000784c0ff */
[----:B------:R-:W-:Y:S02]  /*0500*/  PLOP3.LUT P0, PT, P0, P1, P2, 0xe0, 0x0 ;  /* 0x000000000000781c */ /* 0x000fe40000703c20 */
[----:B------:R-:W-:Y:S02]  /*0510*/  LOP3.LUT P1, RZ, R0, 0x7fffff, RZ, 0xc0, !PT ;  /* 0x007fffff00ff7812 */ /* 0x000fe4000782c0ff */
[----:B------:R-:W-:-:S04]  /*0520*/  SEL R5, RZ, 0x1, !P0 ;  /* 0x00000001ff057807 */ /* 0x000fc80004000000 */
[----:B------:R-:W-:-:S04]  /*0530*/  IADD3 R5, PT, PT, -R5, RZ, RZ ;  /* 0x000000ff05057210 */ /* 0x000fc80007ffe1ff */
[----:B------:R-:W-:Y:S01]  /*0540*/  ISETP.GE.AND P0, PT, R5, RZ, PT ;  /* 0x000000ff0500720c */ /* 0x000fe20003f06270 */
[----:B------:R-:W-:-:S05]  /*0550*/  VIADD R5, R2, 0xffffff04 ;  /* 0xffffff0402057836 */ /* 0x000fca0000000000 */
[----:B------:R-:W-:-:S07]  /*0560*/  SHF.R.U32.HI R5, RZ, R5, R8 ;  /* 0x00000005ff057219 */ /* 0x000fce0000011608 */
[----:B------:R-:W-:-:S05]  /*0570*/  @!P0 IADD3 R5, PT, PT, R5, 0x1, RZ ;  /* 0x0000000105058810 */ /* 0x000fca0007ffe0ff */
[----:B------:R-:W-:-:S05]  /*0580*/  @!P1 IMAD.SHL.U32 R5, R5, 0x2, RZ ;  /* 0x0000000205059824 */ /* 0x000fca00078e00ff */
[----:B------:R-:W-:Y:S01]  /*0590*/  LOP3.LUT R5, R5, 0x80000000, R0, 0xf8, !PT ;  /* 0x8000000005057812 */ /* 0x000fe200078ef800 */
[----:B------:R-:W-:Y:S06]  /*05a0*/  BRA `(.L_x_25) ;  /* 0x0000000000047947 */ /* 0x000fec0003800000 */
.L_x_26:
[----:B------:R0:W1:Y:S02]  /*05b0*/  MUFU.RCP R5, R0 ;  /* 0x0000000000057308 */ /* 0x0000640000001000 */
.L_x_25:
[----:B------:R-:W-:Y:S05]  /*05c0*/  BSYNC.RECONVERGENT B1 ;  /* 0x0000000000017941 */ /* 0x000fea0003800200 */
.L_x_23:
[----:B------:R-:W-:-:S04]  /*05d0*/  MOV R7, 0x0 ;  /* 0x0000000000077802 */ /* 0x000fc80000000f00 */
[----:B01----:R-:W-:Y:S05]  /*05e0*/  RET.REL.NODEC R6 `(unary_sigmoid_f32) ;  /* 0xfffffff806847950 */ /* 0x003fea0003c3ffff */
.L_x_27:
        /* <DEDUP_REMOVED lines=9> */
.L_x_112:


//--------------------- .text.unary_exp_f16       --------------------------
	.section	.text.unary_exp_f16,"ax",@progbits
	.align	128
        .global         unary_exp_f16
        .type           unary_exp_f16,@function
        .size           unary_exp_f16,(.L_x_125 - unary_exp_f16)
        .other          unary_exp_f16,@"STO_CUDA_ENTRY STV_DEFAULT"
unary_exp_f16:
.text.unary_exp_f16:
        /* <DEDUP_REMOVED lines=14> */
[C---:B------:R-:W-:Y:S02]  /*00e0*/  HSET2.BF.EQ.AND R6, R2.reuse.H0_H0, 0.0226898193359375, 0.007297515869140625, PT ;  /* 0x25cf1f7902067433 */ /* 0x040fe40003802880 */
[----:B------:R-:W-:Y:S02]  /*00f0*/  HSET2.BF.EQ.AND R8, R2.H0_H0, -2.966796875, -2.615234375, PT ;  /* 0xc1efc13b02087433 */ /* 0x000fe40003802880 */
[----:B------:R-:W-:-:S06]  /*0100*/  FFMA R0, R0, 1.4426950216293334961, -RZ ;  /* 0x3fb8aa3b00007823 */ /* 0x000fcc00000008ff */
[----:B------:R-:W0:Y:S02]  /*0110*/  MUFU.EX2 R0, R0 ;  /* 0x0000000000007308 */ /* 0x000e240000000800 */
[----:B0-----:R-:W-:-:S05]  /*0120*/  F2FP.F16.F32.PACK_AB R3, RZ, R0 ;  /* 0x00000000ff03723e */ /* 0x001fca00000000ff */
[----:B------:R-:W-:-:S04]  /*0130*/  HFMA2 R3, R6.H0_H0, -0.0009765625, -0.0009765625, R3.H0_H0 ;  /* 0x9400940006037831 */ /* 0x000fc80000040803 */
[----:B------:R-:W-:-:S04]  /*0140*/  HFMA2 R3, R6.H1_H1, -0.0009765625, -0.0009765625, R3.H0_H0 ;  /* 0x9400940006037831 */ /* 0x000fc80000040c03 */
[----:B------:R-:W-:-:S04]  /*0150*/  HFMA2 R3, R8.H0_H0, 6.103515625e-05, 6.103515625e-05, R3.H0_H0 ;  /* 0x0400040008037831 */ /* 0x000fc80000040803 */
[----:B------:R-:W-:Y:S02]  /*0160*/  HFMA2 R6, R8.H1_H1, 3.0517578125e-05, 3.0517578125e-05, R3.H0_H0 ;  /* 0x0200020008067831 */ /* 0x000fe40000040c03 */
[----:B--2---:R-:W-:-:S05]  /*0170*/  IMAD.WIDE R2, R7, 0x2, R4 ;  /* 0x0000000207027825 */ /* 0x004fca00078e0204 */
[----:B------:R-:W-:Y:S01]  /*0180*/  STG.E.U16 desc[UR4][R2.64], R6 ;  /* 0x0000000602007986 */ /* 0x000fe2000c101504 */
[----:B------:R-:W-:Y:S05]  /*0190*/  EXIT ;  /* 0x000000000000794d */ /* 0x000fea0003800000 */
.L_x_28:
        /* <DEDUP_REMOVED lines=14> */
.L_x_125:


//--------------------- .text.unary_exp_f32       --------------------------
	.section	.text.unary_exp_f32,"ax",@progbits
	.align	128
        .global         unary_exp_f32
        .type           unary_exp_f32,@function
        .size           unary_exp_f32,(.L_x_126 - unary_exp_f32)
        .other          unary_exp_f32,@"STO_CUDA_ENTRY STV_DEFAULT"
unary_exp_f32:
.text.unary_exp_f32:
        /* <DEDUP_REMOVED lines=12> */
[----:B------:R-:W-:Y:S01]  /*00c0*/  HFMA2 R5, -RZ, RZ, 0.96630859375, -0.0022525787353515625 ;  /* 0x3bbb989dff057431 */ /* 0x000fe200000001ff */
[----:B------:R-:W-:-:S04]  /*00d0*/  MOV R9, 0x437c0000 ;  /* 0x437c000000097802 */ /* 0x000fc80000000f00 */
[----:B--2---:R-:W-:Y:S02]  /*00e0*/  FFMA.SAT R0, R2, R5, 0.5 ;  /* 0x3f00000002007423 */ /* 0x004fe40000002005 */
[----:B------:R-:W0:Y:S02]  /*00f0*/  LDC.64 R4, c[0x0][0x388] ;  /* 0x0000e200ff047b82 */ /* 0x000e240000000a00 */
[----:B------:R-:W-:-:S04]  /*0100*/  FFMA.RM R0, R0, R9, 12582913 ;  /* 0x4b40000100007423 */ /* 0x000fc80000004009 */
[C---:B------:R-:W-:Y:S01]  /*0110*/  FADD R9, R0.reuse, -12583039 ;  /* 0xcb40007f00097421 */ /* 0x040fe20000000000 */
[----:B------:R-:W-:-:S03]  /*0120*/  SHF.L.U32 R0, R0, 0x17, RZ ;  /* 0x0000001700007819 */ /* 0x000fc600000006ff */
[----:B------:R-:W-:-:S04]  /*0130*/  FFMA R9, R2, 1.4426950216293334961, -R9 ;  /* 0x3fb8aa3b02097823 */ /* 0x000fc80000000809 */
[----:B------:R-:W-:-:S06]  /*0140*/  FFMA R9, R2, 1.925963033500011079e-08, R9 ;  /* 0x32a5706002097823 */ /* 0x000fcc0000000009 */
[----:B------:R-:W1:Y:S01]  /*0150*/  MUFU.EX2 R9, R9 ;  /* 0x0000000900097308 */ /* 0x000e620000000800 */
[----:B0-----:R-:W-:-:S04]  /*0160*/  IMAD.WIDE R2, R7, 0x4, R4 ;  /* 0x0000000407027825 */ /* 0x001fc800078e0204 */
[----:B-1----:R-:W-:-:S05]  /*0170*/  FMUL R5, R0, R9 ;  /* 0x0000000900057220 */ /* 0x002fca0000400000 */
[----:B------:R-:W-:Y:S01]  /*0180*/  STG.E desc[UR4][R2.64], R5 ;  /* 0x0000000502007986 */ /* 0x000fe2000c101904 */
[----:B------:R-:W-:Y:S05]  /*0190*/  EXIT ;  /* 0x000000000000794d */ /* 0x000fea0003800000 */
.L_x_29:
        /* <DEDUP_REMOVED lines=14> */
.L_x_126:


//--------------------- .text.unary_atanh_f16     --------------------------
	.section	.text.unary_atanh_f16,"ax",@progbits
	.align	128
        .global         unary_atanh_f16
        .type           unary_atanh_f16,@function
        .size           unary_atanh_f16,(.L_x_127 - unary_atanh_f16)
        .other          unary_atanh_f16,@"STO_CUDA_ENTRY STV_DEFAULT"
unary_atanh_f16:
.text.unary_atanh_f16:
        /* <DEDUP_REMOVED lines=11> */
[----:B-1----:R-:W2:Y:S01]  /*00b0*/  LDG.E.U16 R2, desc[UR4][R4.64] ;  /* 0x0000000404027981 */ /* 0x002ea2000c1e1500 */
[----:B------:R-:W-:Y:S02]  /*00c0*/  HFMA2 R8, -RZ, RZ, 1.625, 0 ;  /* 0x3e800000ff087431 */ /* 0x000fe400000001ff */
[----:B------:R-:W-:Y:S02]  /*00d0*/  HFMA2 R9, -RZ, RZ, 1.75, 0 ;  /* 0x3f000000ff097431 */ /* 0x000fe400000001ff */
[----:B--2---:R-:W-:-:S05]  /*00e0*/  HADD2.F32 R2, -RZ, R2.H0_H0 ;  /* 0x20000002ff027230 */ /* 0x004fca0000004100 */
[C---:B------:R-:W-:Y:S01]  /*00f0*/  FADD R3, -|R2|.reuse, 1 ;  /* 0x3f80000002037421 */ /* 0x040fe20000000300 */
[----:B------:R-:W-:-:S05]  /*0100*/  FSETP.GT.AND P0, PT, |R2|, 8.50705917302346158658e+37, PT ;  /* 0x7e8000000200780b */ /* 0x000fca0003f04200 */
[----:B------:R-:W0:Y:S02]  /*0110*/  MUFU.RCP R3, R3 ;  /* 0x0000000300037308 */ /* 0x000e240000001000 */
[----:B0-----:R-:W-:Y:S01]  /*0120*/  FADD R7, R3, R3 ;  /* 0x0000000303077221 */ /* 0x001fe20000000000 */
[----:B------:R-:W-:-:S03]  /*0130*/  MOV R3, 0x3d39bf78 ;  /* 0x3d39bf7800037802 */ /* 0x000fc60000000f00 */
[----:B------:R-:W-:Y:S01]  /*0140*/  FMUL R7, |R2|, R7 ;  /* 0x0000000702077220 */ /* 0x000fe20000400200 */
[----:B------:R-:W-:-:S04]  /*0150*/  LOP3.LUT R2, R9, 0x80000000, R2, 0xb8, !PT ;  /* 0x8000000009027812 */ /* 0x000fc800078eb802 */
[----:B------:R-:W-:-:S04]  /*0160*/  FSEL R7, R7, -2, !P0 ;  /* 0xc000000007077808 */ /* 0x000fc80004000000 */
[C---:B------:R-:W-:Y:S01]  /*0170*/  ISETP.GE.U32.AND P0, PT, R7.reuse, 0x7f800000, PT ;  /* 0x7f8000000700780c */ /* 0x040fe20003f06070 */
[----:B------:R-:W-:-:S03]  /*0180*/  FADD.RZ R6, R7, 1 ;  /* 0x3f80000007067421 */ /* 0x000fc6000000c000 */
[----:B------:R-:W-:Y:S02]  /*0190*/  ISETP.GT.AND P1, PT, R7, -0x40800000, P0 ;  /* 0xbf8000000700780c */ /* 0x000fe40000724270 */
[----:B------:R-:W-:-:S04]  /*01a0*/  IADD3 R6, PT, PT, R6, -0x3f400000, RZ ;  /* 0xc0c0000006067810 */ /* 0x000fc80007ffe0ff */
[----:B------:R-:W-:-:S04]  /*01b0*/  LOP3.LUT R6, R6, 0xff800000, RZ, 0xc0, !PT ;  /* 0xff80000006067812 */ /* 0x000fc800078ec0ff */
[----:B------:R-:W-:Y:S02]  /*01c0*/  IADD3 R5, PT, PT, -R6, 0x40800000, RZ ;  /* 0x4080000006057810 */ /* 0x000fe40007ffe1ff */
[-C--:B------:R-:W-:Y:S02]  /*01d0*/  IADD3 R4, PT, PT, R7, -R6.reuse, RZ ;  /* 0x8000000607047210 */ /* 0x080fe40007ffe0ff */
[----:B------:R-:W-:Y:S01]  /*01e0*/  I2FP.F32.S32 R6, R6 ;  /* 0x0000000600067245 */ /* 0x000fe20000201400 */
[----:B------:R-:W-:Y:S01]  /*01f0*/  FFMA R5, R5, R8, -1 ;  /* 0xbf80000005057423 */ /* 0x000fe20000000008 */
[----:B------:R-:W-:-:S03]  /*0200*/  @P0 MOV R8, 0x7f800000 ;  /* 0x7f80000000080802 */ /* 0x000fc60000000f00 */
[----:B------:R-:W-:Y:S01]  /*0210*/  FADD R4, R4, R5 ;  /* 0x0000000504047221 */ /* 0x000fe20000000000 */
[----:B------:R-:W-:-:S03]  /*0220*/  FMUL R6, R6, 1.1920928955078125e-07 ;  /* 0x3400000006067820 */ /* 0x000fc60000400000 */
[----:B------:R-:W-:-:S04]  /*0230*/  FFMA R3, R4, -R3, 0.10546888411045074463 ;  /* 0x3dd8001204037423 */ /* 0x000fc80000000803 */
[----:B------:R-:W-:-:S04]  /*0240*/  FFMA R3, R4, R3, -0.13229703903198242188 ;  /* 0xbe0778e004037423 */ /* 0x000fc80000000003 */
[----:B------:R-:W-:-:S04]  /*0250*/  FFMA R3, R4, R3, 0.14491446316242218018 ;  /* 0x3e14647504037423 */ /* 0x000fc80000000003 */
[----:B------:R-:W-:-:S04]  /*0260*/  FFMA R3, R4, R3, -0.16641564667224884033 ;  /* 0xbe2a68dd04037423 */ /* 0x000fc80000000003 */
[----:B------:R-:W-:-:S04]  /*0270*/  FFMA R3, R4, R3, 0.19988867640495300293 ;  /* 0x3e4caf9e04037423 */ /* 0x000fc80000000003 */
[----:B------:R-:W-:-:S04]  /*0280*/  FFMA R3, R4, R3, -0.25000196695327758789 ;  /* 0xbe80004204037423 */ /* 0x000fc80000000003 */
[----:B------:R-:W-:-:S04]  /*0290*/  FFMA R3, R4, R3, 0.33333510160446166992 ;  /* 0x3eaaaae604037423 */ /* 0x000fc80000000003 */
[----:B------:R-:W-:-:S04]  /*02a0*/  FFMA R3, R4, R3, -0.5 ;  /* 0xbf00000004037423 */ /* 0x000fc80000000003 */
[----:B------:R-:W-:-:S04]  /*02b0*/  FMUL R3, R4, R3 ;  /* 0x0000000304037220 */ /* 0x000fc80000400000 */
[----:B------:R-:W-:Y:S02]  /*02c0*/  FFMA R3, R4, R3, R4 ;  /* 0x0000000304037223 */ /* 0x000fe40000000004 */
[----:B------:R-:W0:Y:S02]  /*02d0*/  LDC.64 R4, c[0x0][0x388] ;  /* 0x0000e200ff047b82 */ /* 0x000e240000000a00 */
[----:B------:R-:W-:Y:S01]  /*02e0*/  FFMA R3, R6, 0.69314718246459960938, R3 ;  /* 0x3f31721806037823 */ /* 0x000fe20000000003 */
[C---:B------:R-:W-:Y:S01]  /*02f0*/  @P1 FFMA R3, R7.reuse, R8, +INF ;  /* 0x7f80000007031423 */ /* 0x040fe20000000008 */
[----:B------:R-:W-:-:S04]  /*0300*/  @P0 FSETP.NEU.AND P1, PT, R7, RZ, PT ;  /* 0x000000ff0700020b */ /* 0x000fc80003f2d000 */
[----:B------:R-:W-:-:S05]  /*0310*/  @P0 FSEL R3, R3, -RZ, P1 ;  /* 0x800000ff03030208 */ /* 0x000fca0000800000 */
[----:B------:R-:W-:-:S05]  /*0320*/  FMUL R2, R2, R3 ;  /* 0x0000000302027220 */ /* 0x000fca0000400000 */
[----:B------:R-:W-:Y:S01]  /*0330*/  F2FP.F16.F32.PACK_AB R6, RZ, R2 ;  /* 0x00000002ff06723e */ /* 0x000fe200000000ff */
[----:B0-----:R-:W-:-:S05]  /*0340*/  IMAD.WIDE R2, R0, 0x2, R4 ;  /* 0x0000000200027825 */ /* 0x001fca00078e0204 */
[----:B------:R-:W-:Y:S01]  /*0350*/  STG.E.U16 desc[UR4][R2.64], R6 ;  /* 0x0000000602007986 */ /* 0x000fe2000c101504 */
[----:B------:R-:W-:Y:S05]  /*0360*/  EXIT ;  /* 0x000000000000794d */ /* 0x000fea0003800000 */
.L_x_30:
        /* <DEDUP_REMOVED lines=9> */
.L_x_127:


//--------------------- .text.unary_atanh_f32     --------------------------
	.section	.text.unary_atanh_f32,"ax",@progbits
	.align	128
        .global         unary_atanh_f32
        .type           unary_atanh_f32,@function
        .size           unary_atanh_f32,(.L_x_128 - unary_atanh_f32)
        .other          unary_atanh_f32,@"STO_CUDA_ENTRY STV_DEFAULT"
unary_atanh_f32:
.text.unary_atanh_f32:
        /* <DEDUP_REMOVED lines=12> */
[----:B------:R-:W-:Y:S02]  /*00c0*/  HFMA2 R8, -RZ, RZ, 1.625, 0 ;  /* 0x3e800000ff087431 */ /* 0x000fe400000001ff */
[----:B------:R-:W-:Y:S02]  /*00d0*/  HFMA2 R9, -RZ, RZ, 1.75, 0 ;  /* 0x3f000000ff097431 */ /* 0x000fe400000001ff */
[C---:B--2---:R-:W-:Y:S01]  /*00e0*/  FADD R4, -|R2|.reuse, 1 ;  /* 0x3f80000002047421 */ /* 0x044fe20000000300 */
[----:B------:R-:W-:-:S05]  /*00f0*/  FSETP.GT.AND P0, PT, |R2|, 8.50705917302346158658e+37, PT ;  /* 0x7e8000000200780b */ /* 0x000fca0003f04200 */
[----:B------:R-:W0:Y:S02]  /*0100*/  MUFU.RCP R4, R4 ;  /* 0x0000000400047308 */ /* 0x000e240000001000 */
[----:B0-----:R-:W-:-:S04]  /*0110*/  FADD R5, R4, R4 ;  /* 0x0000000404057221 */ /* 0x001fc80000000000 */
        /* <DEDUP_REMOVED lines=12> */
[----:B------:R-:W-:-:S03]  /*01e0*/  MOV R8, 0x3d39bf78 ;  /* 0x3d39bf7800087802 */ /* 0x000fc60000000f00 */
        /* <DEDUP_REMOVED lines=9> */
[C---:B------:R-:W-:Y:S02]  /*0280*/  FFMA R8, R3.reuse, R4, -0.5 ;  /* 0xbf00000003087423 */ /* 0x040fe40000000004 */
[----:B------:R-:W0:Y:S02]  /*0290*/  LDC.64 R4, c[0x0][0x388] ;  /* 0x0000e200ff047b82 */ /* 0x000e240000000a00 */
[----:B------:R-:W-:-:S04]  /*02a0*/  FMUL R8, R3, R8 ;  /* 0x0000000803087220 */ /* 0x000fc80000400000 */
[----:B------:R-:W-:Y:S01]  /*02b0*/  FFMA R8, R3, R8, R3 ;  /* 0x0000000803087223 */ /* 0x000fe20000000003 */
[----:B------:R-:W-:-:S03]  /*02c0*/  @P0 MOV R3, 0x7f800000 ;  /* 0x7f80000000030802 */ /* 0x000fc60000000f00 */
[----:B------:R-:W-:Y:S02]  /*02d0*/  FFMA R7, R7, 0.69314718246459960938, R8 ;  /* 0x3f31721807077823 */ /* 0x000fe40000000008 */
[C---:B------:R-:W-:Y:S01]  /*02e0*/  @P1 FFMA R7, R6.reuse, R3, +INF ;  /* 0x7f80000006071423 */ /* 0x040fe20000000003 */
[----:B------:R-:W-:-:S04]  /*02f0*/  @P0 FSETP.NEU.AND P1, PT, R6, RZ, PT ;  /* 0x000000ff0600020b */ /* 0x000fc80003f2d000 */
[----:B------:R-:W-:-:S05]  /*0300*/  @P0 FSEL R7, R7, -RZ, P1 ;  /* 0x800000ff07070208 */ /* 0x000fca0000800000 */
[----:B------:R-:W-:Y:S01]  /*0310*/  FMUL R7, R2, R7 ;  /* 0x0000000702077220 */ /* 0x000fe20000400000 */
[----:B0-----:R-:W-:-:S05]  /*0320*/  IMAD.WIDE R4, R0, 0x4, R4 ;  /* 0x0000000400047825 */ /* 0x001fca00078e0204 */
[----:B------:R-:W-:Y:S01]  /*0330*/  STG.E desc[UR4][R4.64], R7 ;  /* 0x0000000704007986 */ /* 0x000fe2000c101904 */
[----:B------:R-:W-:Y:S05]  /*0340*/  EXIT ;  /* 0x000000000000794d */ /* 0x000fea0003800000 */
.L_x_31:
        /* <DEDUP_REMOVED lines=11> */
.L_x_128:


//--------------------- .text.unary_atan_f16      --------------------------
	.section	.text.unary_atan_f16,"ax",@progbits
	.align	128
        .global         unary_atan_f16
        .type           unary_atan_f16,@function
        .size           unary_atan_f16,(.L_x_129 - unary_atan_f16)
        .other          unary_atan_f16,@"STO_CUDA_ENTRY STV_DEFAULT"
unary_atan_f16:
.text.unary_atan_f16:
        /* <DEDUP_REMOVED lines=11> */
[----:B-1----:R-:W2:Y:S01]  /*00b0*/  LDG.E.U16 R2, desc[UR4][R2.64] ;  /* 0x0000000402027981 */ /* 0x002ea2000c1e1500 */
[----:B------:R-:W-:Y:S01]  /*00c0*/  HFMA2 R9, -RZ, RZ, 0.890625, -0.00056934356689453125 ;  /* 0x3b2090aaff097431 */ /* 0x000fe200000001ff */
[----:B------:R-:W-:Y:S01]  /*00d0*/  MOV R6, 0x3f6ee581 ;  /* 0x3f6ee58100067802 */ /* 0x000fe20000000f00 */
[----:B--2---:R-:W-:Y:S02]  /*00e0*/  HADD2.F32 R0, -RZ, R2.H0_H0 ;  /* 0x20000002ff007230 */ /* 0x004fe40000004100 */
[----:B------:R-:W0:Y:S02]  /*00f0*/  LDC.64 R2, c[0x0][0x388] ;  /* 0x0000e200ff027b82 */ /* 0x000e240000000a00 */
[----:B------:R-:W1:Y:S01]  /*0100*/  MUFU.RCP R7, |R0| ;  /* 0x4000000000077308 */ /* 0x000e620000001000 */
[----:B------:R-:W-:-:S04]  /*0110*/  FSETP.GT.AND P0, PT, |R0|, 1, PT ;  /* 0x3f8000000000780b */ /* 0x000fc80003f04200 */
[----:B-1----:R-:W-:-:S05]  /*0120*/  FSEL R7, R7, |R0|, P0 ;  /* 0x4000000007077208 */ /* 0x002fca0000000000 */
[----:B------:R-:W-:Y:S01]  /*0130*/  FMUL R4, R7, R7 ;  /* 0x0000000707047220 */ /* 0x000fe20000400000 */
[----:B0-----:R-:W-:-:S04]  /*0140*/  IMAD.WIDE R2, R5, 0x2, R2 ;  /* 0x0000000205027825 */ /* 0x001fc800078e0202 */
[----:B------:R-:W-:-:S04]  /*0150*/  FFMA R9, R4, R9, -0.014396979473531246185 ;  /* 0xbc6be14f04097423 */ /* 0x000fc80000000009 */
[----:B------:R-:W-:-:S04]  /*0160*/  FFMA R9, R4, R9, 0.039849750697612762451 ;  /* 0x3d23397e04097423 */ /* 0x000fc80000000009 */
[----:B------:R-:W-:-:S04]  /*0170*/  FFMA R9, R4, R9, -0.072529748082160949707 ;  /* 0xbd948a7a04097423 */ /* 0x000fc80000000009 */
[----:B------:R-:W-:-:S04]  /*0180*/  FFMA R9, R4, R9, 0.10518480092287063599 ;  /* 0x3dd76b2104097423 */ /* 0x000fc80000000009 */
[----:B------:R-:W-:-:S04]  /*0190*/  FFMA R9, R4, R9, -0.14171802997589111328 ;  /* 0xbe111e8804097423 */ /* 0x000fc80000000009 */
[----:B------:R-:W-:-:S04]  /*01a0*/  FFMA R9, R4, R9, 0.19988775253295898438 ;  /* 0x3e4caf6004097423 */ /* 0x000fc80000000009 */
[----:B------:R-:W-:-:S04]  /*01b0*/  FFMA R9, R4, R9, -0.33332940936088562012 ;  /* 0xbeaaaa2704097423 */ /* 0x000fc80000000009 */
[----:B------:R-:W-:-:S04]  /*01c0*/  FMUL R4, R4, R9 ;  /* 0x0000000904047220 */ /* 0x000fc80000400000 */
[----:B------:R-:W-:-:S04]  /*01d0*/  FFMA R7, R7, R4, R7 ;  /* 0x0000000407077223 */ /* 0x000fc80000000007 */
[----:B------:R-:W-:Y:S01]  /*01e0*/  @P0 FFMA R7, R6, 1.6832555532455444336, -R7 ;  /* 0x3fd774eb06070823 */ /* 0x000fe20000000807 */
[----:B------:R-:W-:-:S04]  /*01f0*/  FSETP.NAN.AND P0, PT, |R0|, |R0|, PT ;  /* 0x400000000000720b */ /* 0x000fc80003f08200 */
[----:B------:R-:W-:-:S04]  /*0200*/  LOP3.LUT R0, R7, 0x80000000, R0, 0xb8, !PT ;  /* 0x8000000007007812 */ /* 0x000fc800078eb800 */
[----:B------:R-:W-:-:S04]  /*0210*/  FSEL R0, R0, R7, !P0 ;  /* 0x0000000700007208 */ /* 0x000fc80004000000 */
[----:B------:R-:W-:-:S05]  /*0220*/  F2FP.F16.F32.PACK_AB R0, RZ, R0 ;  /* 0x00000000ff00723e */ /* 0x000fca00000000ff */
[----:B------:R-:W-:Y:S01]  /*0230*/  STG.E.U16 desc[UR4][R2.64], R0 ;  /* 0x0000000002007986 */ /* 0x000fe2000c101504 */
[----:B------:R-:W-:Y:S05]  /*0240*/  EXIT ;  /* 0x000000000000794d */ /* 0x000fea0003800000 */
.L_x_32:
        /* <DEDUP_REMOVED lines=11> */
.L_x_129:


//--------------------- .text.unary_atan_f32      --------------------------
	.section	.text.unary_atan_f32,"ax",@progbits
	.align	128
        .global         unary_atan_f32
        .type           unary_atan_f32,@function
        .size           unary_atan_f32,(.L_x_130 - unary_atan_f32)
        .other          unary_atan_f32,@"STO_CUDA_ENTRY STV_DEFAULT"
unary_atan_f32:
.text.unary_atan_f32:
        /* <DEDUP_REMOVED lines=12> */
[----:B------:R-:W-:Y:S01]  /*00c0*/  HFMA2 R9, -RZ, RZ, 0.890625, -0.00056934356689453125 ;  /* 0x3b2090aaff097431 */ /* 0x000fe200000001ff */
[----:B------:R-:W-:Y:S01]  /*00d0*/  MOV R6, 0x3f6ee581 ;  /* 0x3f6ee58100067802 */ /* 0x000fe20000000f00 */
[----:B0-----:R-:W0:Y:S02]  /*00e0*/  LDC.64 R2, c[0x0][0x388] ;  /* 0x0000e200ff027b82 */ /* 0x001e240000000a00 */
[----:B0-----:R-:W-:Y:S01]  /*00f0*/  IMAD.WIDE R2, R5, 0x4, R2 ;  /* 0x0000000405027825 */ /* 0x001fe200078e0202 */
[----:B--2---:R-:W0:Y:S01]  /*0100*/  MUFU.RCP R7, |R0| ;  /* 0x4000000000077308 */ /* 0x004e220000001000 */
[----:B------:R-:W-:-:S04]  /*0110*/  FSETP.GT.AND P0, PT, |R0|, 1, PT ;  /* 0x3f8000000000780b */ /* 0x000fc80003f04200 */
[----:B0-----:R-:W-:-:S05]  /*0120*/  FSEL R7, R7, |R0|, P0 ;  /* 0x4000000007077208 */ /* 0x001fca0000000000 */
[----:B------:R-:W-:-:S04]  /*0130*/  FMUL R4, R7, R7 ;  /* 0x0000000707047220 */ /* 0x000fc80000400000 */
        /* <DEDUP_REMOVED lines=12> */
[----:B------:R-:W-:-:S05]  /*0200*/  FSEL R7, R0, R7, !P0 ;  /* 0x0000000700077208 */ /* 0x000fca0004000000 */
[----:B------:R-:W-:Y:S01]  /*0210*/  STG.E desc[UR4][R2.64], R7 ;  /* 0x0000000702007986 */ /* 0x000fe2000c101904 */
[----:B------:R-:W-:Y:S05]  /*0220*/  EXIT ;  /* 0x000000000000794d */ /* 0x000fea0003800000 */
.L_x_33:
        /* <DEDUP_REMOVED lines=13> */
.L_x_130:


//--------------------- .text.unary_tanh_f16      --------------------------
	.section	.text.unary_tanh_f16,"ax",@progbits
	.align	128
        .global         unary_tanh_f16
        .type           unary_tanh_f16,@function
        .size           unary_tanh_f16,(.L_x_131 - unary_tanh_f16)
        .other          unary_tanh_f16,@"STO_CUDA_ENTRY STV_DEFAULT"
unary_tanh_f16:
.text.unary_tanh_f16:
        /* <DEDUP_REMOVED lines=10> */
[----:B------:R-:W-:Y:S01]  /*00a0*/  MOV R10, 0x3c80f082 ;  /* 0x3c80f082000a7802 */ /* 0x000fe20000000f00 */
[----:B------:R-:W-:-:S05]  /*00b0*/  HFMA2 R11, -RZ, RZ, 1.875, 0 ;  /* 0x3f800000ff0b7431 */ /* 0x000fca00000001ff */
[----:B------:R-:W2:Y:S01]  /*00c0*/  LDC.64 R2, c[0x0][0x388] ;  /* 0x0000e200ff027b82 */ /* 0x000ea20000000a00 */
[----:B0-----:R-:W-:-:S06]  /*00d0*/  IMAD.WIDE R4, R7, 0x2, R4 ;  /* 0x0000000207047825 */ /* 0x001fcc00078e0204 */
[----:B-1----:R-:W3:Y:S01]  /*00e0*/  LDG.E.U16 R4, desc[UR4][R4.64] ;  /* 0x0000000404047981 */ /* 0x002ee2000c1e1500 */
[----:B--2---:R-:W-:-:S04]  /*00f0*/  IMAD.WIDE R2, R7, 0x2, R2 ;  /* 0x0000000207027825 */ /* 0x004fc800078e0202 */
[----:B---3--:R-:W-:-:S05]  /*0100*/  HADD2.F32 R6, -RZ, R4.H0_H0 ;  /* 0x20000004ff067230 */ /* 0x008fca0000004100 */
[C---:B------:R-:W-:Y:S01]  /*0110*/  FMUL R0, |R6|.reuse, 2.8853900432586669922 ;  /* 0x4038aa3b06007820 */ /* 0x040fe20000400200 */
[C---:B------:R-:W-:Y:S01]  /*0120*/  FMUL R9, R6.reuse, R6 ;  /* 0x0000000606097220 */ /* 0x040fe20000400000 */
[C---:B------:R-:W-:Y:S02]  /*0130*/  FSETP.GE.AND P1, PT, |R6|.reuse, 0.60000002384185791016, PT ;  /* 0x3f19999a0600780b */ /* 0x040fe40003f26200 */
[----:B------:R-:W-:Y:S01]  /*0140*/  FSETP.GE.AND P0, PT, |R6|, 9.010913848876953125, PT ;  /* 0x41102cb40600780b */ /* 0x000fe20003f06200 */
[C---:B------:R-:W-:Y:S01]  /*0150*/  FFMA R10, R9.reuse, R10, -0.052303962409496307373 ;  /* 0xbd563cae090a7423 */ /* 0x040fe2000000000a */
[----:B------:R-:W0:Y:S02]  /*0160*/  MUFU.EX2 R0, R0 ;  /* 0x0000000000007308 */ /* 0x000e240000000800 */
[----:B0-----:R-:W-:Y:S01]  /*0170*/  FADD R8, R0, 1 ;  /* 0x3f80000000087421 */ /* 0x001fe20000000000 */
[----:B------:R-:W-:-:S04]  /*0180*/  FFMA R0, R9, R10, 0.1331529766321182251 ;  /* 0x3e08594109007423 */ /* 0x000fc8000000000a */
[C---:B------:R-:W-:Y:S01]  /*0190*/  FFMA R0, R9.reuse, R0, -0.33332768082618713379 ;  /* 0xbeaaa9ed09007423 */ /* 0x040fe20000000000 */
[----:B------:R-:W0:Y:S03]  /*01a0*/  MUFU.RCP R8, R8 ;  /* 0x0000000800087308 */ /* 0x000e260000001000 */
[----:B------:R-:W-:Y:S01]  /*01b0*/  FFMA R9, R9, R0, RZ ;  /* 0x0000000009097223 */ /* 0x000fe200000000ff */
[----:B0-----:R-:W-:-:S05]  /*01c0*/  FFMA R4, R8, -2, R11 ;  /* 0xc000000008047823 */ /* 0x001fca000000000b */
[----:B------:R-:W-:-:S04]  /*01d0*/  FSEL R5, R4, 1, !P0 ;  /* 0x3f80000004057808 */ /* 0x000fc80004000000 */
[--C-:B------:R-:W-:Y:S01]  /*01e0*/  LOP3.LUT R5, R5, 0x80000000, R6.reuse, 0xb8, !PT ;  /* 0x8000000005057812 */ /* 0x100fe200078eb806 */
[----:B------:R-:W-:-:S05]  /*01f0*/  @!P1 FFMA R5, R6, R9, R6 ;  /* 0x0000000906059223 */ /* 0x000fca0000000006 */
[----:B------:R-:W-:-:S05]  /*0200*/  F2FP.F16.F32.PACK_AB R5, RZ, R5 ;  /* 0x00000005ff05723e */ /* 0x000fca00000000ff */
[----:B------:R-:W-:Y:S01]  /*0210*/  STG.E.U16 desc[UR4][R2.64], R5 ;  /* 0x0000000502007986 */ /* 0x000fe2000c101504 */
[----:B------:R-:W-:Y:S05]  /*0220*/  EXIT ;  /* 0x000000000000794d */ /* 0x000fea0003800000 */
.L_x_34:
        /* <DEDUP_REMOVED lines=13> */
.L_x_131:


//--------------------- .text.unary_tanh_f32      --------------------------
	.section	.text.unary_tanh_f32,"ax",@progbits
	.align	128
        .global         unary_tanh_f32
        .type           unary_tanh_f32,@function
        .size           unary_tanh_f32,(.L_x_132 - unary_tanh_f32)
        .other          unary_tanh_f32,@"STO_CUDA_ENTRY STV_DEFAULT"
unary_tanh_f32:
.text.unary_tanh_f32:
        /* <DEDUP_REMOVED lines=11> */
[----:B0-----:R-:W-:-:S05]  /*00b0*/  IMAD.WIDE R2, R7, 0x4, R2 ;  /* 0x0000000407027825 */ /* 0x001fca00078e0202 */
[----:B-1----:R2:W3:Y:S01]  /*00c0*/  LDG.E R6, desc[UR4][R2.64] ;  /* 0x0000000402067981 */ /* 0x0024e2000c1e1900 */
[----:B------:R-:W-:Y:S01]  /*00d0*/  MOV R10, 0x3c80f082 ;  /* 0x3c80f082000a7802 */ /* 0x000fe20000000f00 */
[----:B------:R-:W-:Y:S02]  /*00e0*/  HFMA2 R9, -RZ, RZ, 1.875, 0 ;  /* 0x3f800000ff097431 */ /* 0x000fe400000001ff */
[----:B--2---:R-:W-:-:S04]  /*00f0*/  IMAD.WIDE R2, R7, 0x4, R4 ;  /* 0x0000000407027825 */ /* 0x004fc800078e0204 */
[C---:B---3--:R-:W-:Y:S01]  /*0100*/  FMUL R0, |R6|.reuse, 2.8853900432586669922 ;  /* 0x4038aa3b06007820 */ /* 0x048fe20000400200 */
        /* <DEDUP_REMOVED lines=14> */
[----:B------:R-:W-:Y:S01]  /*01f0*/  STG.E desc[UR4][R2.64], R9 ;  /* 0x0000000902007986 */ /* 0x000fe2000c101904 */
[----:B------:R-:W-:Y:S05]  /*0200*/  EXIT ;  /* 0x000000000000794d */ /* 0x000fea0003800000 */
.L_x_35:
        /* <DEDUP_REMOVED lines=15> */
.L_x_132:


//--------------------- .text.unary_tan_f16       --------------------------
	.section	.text.unary_tan_f16,"ax",@progbits
	.align	128
        .global         unary_tan_f16
        .type           unary_tan_f16,@function
        .size           unary_tan_f16,(.L_x_133 - unary_tan_f16)
        .other          unary_tan_f16,@"STO_CUDA_ENTRY STV_DEFAULT"
unary_tan_f16:
.text.unary_tan_f16:
        /* <DEDUP_REMOVED lines=12> */
[----:B------:R-:W-:Y:S02]  /*00c0*/  IMAD.MOV.U32 R3, RZ, RZ, 0x3f22f983 ;  /* 0x3f22f983ff037424 */ /* 0x000fe400078e00ff */
[----:B------:R-:W-:Y:S02]  /*00d0*/  IMAD.MOV.U32 R12, RZ, RZ, 0x37ccf5ce ;  /* 0x37ccf5ceff0c7424 */ /* 0x000fe400078e00ff */
[----:B------:R-:W-:Y:S02]  /*00e0*/  IMAD.MOV.U32 R9, RZ, RZ, 0x3ab6061a ;  /* 0x3ab6061aff097424 */ /* 0x000fe400078e00ff */
[----:B------:R-:W-:Y:S02]  /*00f0*/  IMAD.MOV.U32 R11, RZ, RZ, 0x3d2aaaa5 ;  /* 0x3d2aaaa5ff0b7424 */ /* 0x000fe400078e00ff */
[----:B--2---:R-:W-:-:S05]  /*0100*/  HADD2.F32 R6, -RZ, R2.H0_H0 ;  /* 0x20000002ff067230 */ /* 0x004fca0000004100 */
[----:B------:R-:W-:-:S04]  /*0110*/  FFMA R3, R6, R3, 12582912 ;  /* 0x4b40000006037423 */ /* 0x000fc80000000003 */
[C---:B------:R-:W-:Y:S01]  /*0120*/  FADD R7, R3.reuse, -12582912 ;  /* 0xcb40000003077421 */ /* 0x040fe20000000000 */
[C---:B------:R-:W-:Y:S02]  /*0130*/  LOP3.LUT R8, R3.reuse, 0x1, RZ, 0xc0, !PT ;  /* 0x0000000103087812 */ /* 0x040fe400078ec0ff */
[----:B------:R-:W-:Y:S01]  /*0140*/  LOP3.LUT P1, RZ, R3, 0x2, RZ, 0xc0, !PT ;  /* 0x0000000203ff7812 */ /* 0x000fe2000782c0ff */
[----:B------:R-:W-:Y:S01]  /*0150*/  FFMA R6, R7, -1.5707962512969970703, R6 ;  /* 0xbfc90fda07067823 */ /* 0x000fe20000000006 */
[----:B------:R-:W-:-:S03]  /*0160*/  ISETP.NE.U32.AND P0, PT, R8, 0x1, PT ;  /* 0x000000010800780c */ /* 0x000fc60003f05070 */
[----:B------:R-:W-:Y:S01]  /*0170*/  FFMA R6, R7, -7.5497894158615963534e-08, R6 ;  /* 0xb3a2216807067823 */ /* 0x000fe20000000006 */
[----:B------:R-:W-:Y:S02]  /*0180*/  FSEL R4, R12, -0.00019515295571181923151, !P0 ;  /* 0xb94ca1f90c047808 */ /* 0x000fe40004000000 */
[C---:B------:R-:W-:Y:S01]  /*0190*/  FSEL R8, -R9.reuse, 0.0083321612328290939331, !P0 ;  /* 0x3c08839e09087808 */ /* 0x040fe20004000100 */
[----:B------:R-:W-:Y:S01]  /*01a0*/  FMUL R5, R6, R6 ;  /* 0x0000000606057220 */ /* 0x000fe20000400000 */
[----:B------:R-:W-:Y:S02]  /*01b0*/  FSEL R12, R12, -0.00019515295571181923151, P0 ;  /* 0xb94ca1f90c0c7808 */ /* 0x000fe40000000000 */
[----:B------:R-:W-:Y:S01]  /*01c0*/  FSEL R9, -R9, 0.0083321612328290939331, P0 ;  /* 0x3c08839e09097808 */ /* 0x000fe20000000100 */
[----:B------:R-:W-:Y:S01]  /*01d0*/  FFMA R7, R5, R4, R8 ;  /* 0x0000000405077223 */ /* 0x000fe20000000008 */
[C---:B------:R-:W-:Y:S02]  /*01e0*/  FSEL R10, R11.reuse, -0.16666655242443084717, !P0 ;  /* 0xbe2aaaa30b0a7808 */ /* 0x040fe40004000000 */
[----:B------:R-:W-:Y:S01]  /*01f0*/  FSEL R8, R11, -0.16666655242443084717, P0 ;  /* 0xbe2aaaa30b087808 */ /* 0x000fe20000000000 */
[C---:B------:R-:W-:Y:S01]  /*0200*/  FFMA R9, R5.reuse, R12, R9 ;  /* 0x0000000c05097223 */ /* 0x040fe20000000009 */
[----:B------:R-:W-:Y:S01]  /*0210*/  FSEL R4, RZ, -0.5, P0 ;  /* 0xbf000000ff047808 */ /* 0x000fe20000000000 */
[C---:B------:R-:W-:Y:S01]  /*0220*/  FFMA R7, R5.reuse, R7, R10 ;  /* 0x0000000705077223 */ /* 0x040fe2000000000a */
[----:B------:R-:W-:Y:S01]  /*0230*/  FSEL R10, RZ, -0.5, !P0 ;  /* 0xbf000000ff0a7808 */ /* 0x000fe20004000000 */
[C---:B------:R-:W-:Y:S01]  /*0240*/  FFMA R11, R5.reuse, R9, R8 ;  /* 0x00000009050b7223 */ /* 0x040fe20000000008 */
[C---:B------:R-:W-:Y:S01]  /*0250*/  FSEL R9, R6.reuse, 1, !P0 ;  /* 0x3f80000006097808 */ /* 0x040fe20004000000 */
[C---:B------:R-:W-:Y:S01]  /*0260*/  FFMA R8, R5.reuse, R7, R4 ;  /* 0x0000000705087223 */ /* 0x040fe20000000004 */
[----:B------:R-:W-:Y:S01]  /*0270*/  FSEL R7, R6, 1, P0 ;  /* 0x3f80000006077808 */ /* 0x000fe20000000000 */
[C---:B------:R-:W-:Y:S01]  /*0280*/  FFMA R10, R5.reuse, R11, R10 ;  /* 0x0000000b050a7223 */ /* 0x040fe2000000000a */
[----:B------:R-:W-:-:S02]  /*0290*/  FSEL R4, R5, R6, !P0 ;  /* 0x0000000605047208 */ /* 0x000fc40004000000 */
[----:B------:R-:W-:Y:S01]  /*02a0*/  FSEL R6, R6, R5, !P0 ;  /* 0x0000000506067208 */ /* 0x000fe20004000000 */
[----:B------:R-:W-:Y:S01]  /*02b0*/  VIADD R5, R3, 0x1 ;  /* 0x0000000103057836 */ /* 0x000fe20000000000 */
[----:B------:R-:W-:Y:S01]  /*02c0*/  HSETP2.EQ.AND P0, PT, |R2|.H0_H0, 0.0584716796875, 0.0584716796875, PT ;  /* 0x2b7c2b7c02007434 */ /* 0x000fe20003f02a00 */
[----:B------:R-:W-:Y:S02]  /*02d0*/  FFMA R4, R4, R8, R7 ;  /* 0x0000000804047223 */ /* 0x000fe40000000007 */
[----:B------:R-:W-:Y:S01]  /*02e0*/  FFMA R6, R6, R10, R9 ;  /* 0x0000000a06067223 */ /* 0x000fe20000000009 */
[----:B------:R-:W-:Y:S02]  /*02f0*/  LOP3.LUT P2, RZ, R5, 0x2, RZ, 0xc0, !PT ;  /* 0x0000000205ff7812 */ /* 0x000fe4000784c0ff */
[----:B------:R-:W-:Y:S02]  /*0300*/  SEL R5, RZ, 0x3c00, !P0 ;  /* 0x00003c00ff057807 */ /* 0x000fe40004000000 */
[----:B------:R-:W-:-:S02]  /*0310*/  FSEL R6, R6, -R6, !P2 ;  /* 0x8000000606067208 */ /* 0x000fc40005000000 */
[----:B------:R-:W-:Y:S02]  /*0320*/  FSEL R4, R4, -R4, !P1 ;  /* 0x8000000404047208 */ /* 0x000fe40004800000 */
[----:B------:R-:W-:Y:S02]  /*0330*/  F2FP.F16.F32.PACK_AB R6, RZ, R6 ;  /* 0x00000006ff06723e */ /* 0x000fe400000000ff */
[----:B------:R-:W-:Y:S02]  /*0340*/  HSETP2.EQ.AND P1, P2, |R2|.H0_H0, 300, 0.2093505859375, PT ;  /* 0x5cb032b302007434 */ /* 0x000fe40003a22a00 */
[----:B------:R-:W-:Y:S01]  /*0350*/  F2FP.F16.F32.PACK_AB R2, RZ, R4 ;  /* 0x00000004ff02723e */ /* 0x000fe200000000ff */
[----:B------:R-:W-:Y:S02]  /*0360*/  HFMA2 R5, R5.H0_H0, 0.00048828125, 0.00048828125, R6.H0_H0 ;  /* 0x1000100005057831 */ /* 0x000fe40000040806 */
[----:B------:R-:W-:Y:S02]  /*0370*/  SEL R3, RZ, 0x3c00, !P1 ;  /* 0x00003c00ff037807 */ /* 0x000fe40004800000 */
[----:B------:R-:W-:Y:S01]  /*0380*/  SEL R4, RZ, 0x3c00, !P2 ;  /* 0x00003c00ff047807 */ /* 0x000fe20005000000 */
[----:B------:R-:W-:-:S02]  /*0390*/  HADD2.F32 R5, -RZ, R5.H0_H0 ;  /* 0x20000005ff057230 */ /* 0x000fc40000004100 */
[----:B------:R-:W-:Y:S02]  /*03a0*/  HFMA2 R3, R3.H0_H0, 0.0001220703125, 0.0001220703125, |R2|.H0_H0 ;  /* 0x0800080003037831 */ /* 0x000fe400000c0802 */
[----:B------:R-:W0:Y:S02]  /*03b0*/  MUFU.RCP R7, R5 ;  /* 0x0000000500077308 */ /* 0x000e240000001000 */
[----:B------:R-:W-:-:S05]  /*03c0*/  HFMA2 R3, R4.H0_H0, -0.00048828125, -0.00048828125, R3.H0_H0 ;  /* 0x9000900004037831 */ /* 0x000fca0000040803 */
[----:B------:R-:W-:-:S05]  /*03d0*/  LOP3.LUT R3, R3, 0x8000, R2, 0xf8, !PT ;  /* 0x0000800003037812 */ /* 0x000fca00078ef802 */
[----:B------:R-:W-:Y:S02]  /*03e0*/  HADD2.F32 R4, -RZ, R3.H0_H0 ;  /* 0x20000003ff047230 */ /* 0x000fe40000004100 */
[----:B------:R-:W1:Y:S03]  /*03f0*/  LDC.64 R2, c[0x0][0x388] ;  /* 0x0000e200ff027b82 */ /* 0x000e660000000a00 */
[----:B0-----:R-:W-:-:S05]  /*0400*/  FMUL R6, R4, R7 ;  /* 0x0000000704067220 */ /* 0x001fca0000400000 */
[----:B------:R-:W-:-:S05]  /*0410*/  F2FP.F16.F32.PACK_AB R8, RZ, R6 ;  /* 0x00000006ff08723e */ /* 0x000fca00000000ff */
[C---:B------:R-:W-:Y:S02]  /*0420*/  HSETP2.GEU.AND P1, PT, |R8|.reuse.H0_H0, 8.523464202880859375e-06, 8.523464202880859375e-06, PT ;  /* 0x008f008f08007434 */ /* 0x040fe40003f2ea00 */
[----:B------:R-:W-:-:S05]  /*0430*/  HSETP2.GT.AND P0, PT, |R8|.H0_H0, RZ.H0_H0, PT ;  /* 0x200000ff08007234 */ /* 0x000fca0003f04a00 */
[----:B------:R-:W-:Y:S01]  /*0440*/  PLOP3.LUT P0, PT, P1, P0, PT, 0xf2, 0x2f ;  /* 0x00000000002f781c */ /* 0x000fe20000f01e72 */
[----:B-1----:R-:W-:-:S12]  /*0450*/  IMAD.WIDE R2, R0, 0x2, R2 ;  /* 0x0000000200027825 */ /* 0x002fd800078e0202 */
[----:B------:R-:W-:-:S04]  /*0460*/  @!P0 FFMA R4, -R5, R6, R4 ;  /* 0x0000000605048223 */ /* 0x000fc80000000104 */
[----:B------:R-:W-:-:S05]  /*0470*/  @!P0 FFMA R4, R7, R4, R6 ;  /* 0x0000000407048223 */ /* 0x000fca0000000006 */
[----:B------:R-:W-:-:S05]  /*0480*/  @!P0 F2FP.F16.F32.PACK_AB R8, RZ, R4 ;  /* 0x00000004ff08823e */ /* 0x000fca00000000ff */
[----:B------:R-:W-:Y:S01]  /*0490*/  STG.E.U16 desc[UR4][R2.64], R8 ;  /* 0x0000000802007986 */ /* 0x000fe2000c101504 */
[----:B------:R-:W-:Y:S05]  /*04a0*/  EXIT ;  /* 0x000000000000794d */ /* 0x000fea0003800000 */
.L_x_36:
        /* <DEDUP_REMOVED lines=13> */
.L_x_133:


//--------------------- .text.unary_tan_f32       --------------------------
	.section	.text.unary_tan_f32,"ax",@progbits
	.align	128
        .global         unary_tan_f32
        .type           unary_tan_f32,@function
        .size           unary_tan_f32,(.L_x_134 - unary_tan_f32)
        .other          unary_tan_f32,@"STO_CUDA_ENTRY STV_DEFAULT"
unary_tan_f32:
.text.unary_tan_f32:
        /* <DEDUP_REMOVED lines=12> */
[----:B------:R-:W-:Y:S01]  /*00c0*/  BSSY.RECONVERGENT B0, `(.L_x_37) ;  /* 0x0000069000007945 */ /* 0x000fe20003800200 */
[C---:B--2---:R-:W-:Y:S01]  /*00d0*/  FMUL R4, R2.reuse, 0.63661974668502807617 ;  /* 0x3f22f98302047820 */ /* 0x044fe20000400000 */
[----:B------:R-:W-:-:S03]  /*00e0*/  FSETP.GE.AND P0, PT, |R2|, 105615, PT ;  /* 0x47ce47800200780b */ /* 0x000fc60003f06200 */
[----:B------:R-:W0:Y:S02]  /*00f0*/  F2I.NTZ R8, R4 ;  /* 0x0000000400087305 */ /* 0x000e240000203100 */
[----:B0-----:R-:W-:-:S05]  /*0100*/  I2FP.F32.S32 R5, R8 ;  /* 0x0000000800057245 */ /* 0x001fca0000201400 */
[----:B------:R-:W-:-:S04]  /*0110*/  FFMA R6, R5, -1.5707962512969970703, R2 ;  /* 0xbfc90fda05067823 */ /* 0x000fc80000000002 */
[----:B------:R-:W-:-:S04]  /*0120*/  FFMA R6, R5, -7.5497894158615963534e-08, R6 ;  /* 0xb3a2216805067823 */ /* 0x000fc80000000006 */
[----:B------:R-:W-:Y:S01]  /*0130*/  FFMA R6, R5, -5.3903029534742383927e-15, R6 ;  /* 0xa7c234c505067823 */ /* 0x000fe20000000006 */
[----:B------:R-:W-:Y:S06]  /*0140*/  @!P0 BRA `(.L_x_38) ;  /* 0x0000000400808947 */ /* 0x000fec0003800000 */
[----:B------:R-:W-:-:S13]  /*0150*/  FSETP.NEU.AND P0, PT, |R2|, +INF , PT ;  /* 0x7f8000000200780b */ /* 0x000fda0003f0d200 */
[----:B------:R-:W-:Y:S01]  /*0160*/  @!P0 FMUL R6, RZ, R2 ;  /* 0x00000002ff068220 */ /* 0x000fe20000400000 */
[----:B------:R-:W-:Y:S01]  /*0170*/  @!P0 IMAD.MOV.U32 R8, RZ, RZ, RZ ;  /* 0x000000ffff088224 */ /* 0x000fe200078e00ff */
[----:B------:R-:W-:Y:S06]  /*0180*/  @!P0 BRA `(.L_x_38) ;  /* 0x0000000400708947 */ /* 0x000fec0003800000 */
[----:B------:R-:W-:Y:S01]  /*0190*/  IMAD.SHL.U32 R3, R2, 0x100, RZ ;  /* 0x0000010002037824 */ /* 0x000fe200078e00ff */
[----:B------:R-:W0:Y:S01]  /*01a0*/  LDCU.64 UR8, c[0x4][URZ] ;  /* 0x01000000ff0877ac */ /* 0x000e220008000a00 */
[----:B------:R-:W-:Y:S02]  /*01b0*/  IMAD.MOV.U32 R11, RZ, RZ, RZ ;  /* 0x000000ffff0b7224 */ /* 0x000fe400078e00ff */
[----:B------:R-:W-:Y:S01]  /*01c0*/  IMAD.MOV.U32 R8, RZ, RZ, RZ ;  /* 0x000000ffff087224 */ /* 0x000fe200078e00ff */
[----:B------:R-:W-:Y:S01]  /*01d0*/  LOP3.LUT R3, R3, 0x80000000, RZ, 0xfc, !PT ;  /* 0x8000000003037812 */ /* 0x000fe200078efcff */
[----:B------:R-:W-:Y:S01]  /*01e0*/  UMOV UR5, URZ ;  /* 0x000000ff00057c82 */ /* 0x000fe20008000000 */
[----:B------:R-:W-:-:S05]  /*01f0*/  UMOV UR4, URZ ;  /* 0x000000ff00047c82 */ /* 0x000fca0008000000 */
.L_x_39:
[----:B0-----:R-:W-:Y:S01]  /*0200*/  MOV R6, UR8 ;  /* 0x0000000800067c02 */ /* 0x001fe20008000f00 */
[----:B------:R-:W-:-:S05]  /*0210*/  IMAD.U32 R7, RZ, RZ, UR9 ;  /* 0x00000009ff077e24 */ /* 0x000fca000f8e00ff */
[----:B------:R-:W2:Y:S01]  /*0220*/  LDG.E.CONSTANT R4, desc[UR6][R6.64] ;  /* 0x0000000606047981 */ /* 0x000ea2000c1e9900 */
[----:B------:R-:W-:Y:S01]  /*0230*/  UIADD3 UR4, UPT, UPT, UR4, 0x1, URZ ;  /* 0x0000000104047890 */ /* 0x000fe2000fffe0ff */
[C---:B------:R-:W-:Y:S01]  /*0240*/  ISETP.EQ.AND P0, PT, R8.reuse, RZ, PT ;  /* 0x000000ff0800720c */ /* 0x040fe20003f02270 */
[----:B------:R-:W-:Y:S01]  /*0250*/  UIADD3 UR8, UP1, UPT, UR8, 0x4, URZ ;  /* 0x0000000408087890 */ /* 0x000fe2000ff3e0ff */
[C---:B------:R-:W-:Y:S01]  /*0260*/  ISETP.EQ.AND P1, PT, R8.reuse, 0x4, PT ;  /* 0x000000040800780c */ /* 0x040fe20003f22270 */
[----:B------:R-:W-:Y:S01]  /*0270*/  UISETP.NE.AND UP0, UPT, UR4, 0x6, UPT ;  /* 0x000000060400788c */ /* 0x000fe2000bf05270 */
[C---:B------:R-:W-:Y:S01]  /*0280*/  ISETP.EQ.AND P2, PT, R8.reuse, 0x8, PT ;  /* 0x000000080800780c */ /* 0x040fe20003f42270 */
[----:B------:R-:W-:Y:S01]  /*0290*/  UIADD3.X UR9, UPT, UPT, URZ, UR9, URZ, UP1, !UPT ;  /* 0x00000009ff097290 */ /* 0x000fe20008ffe4ff */
[C---:B------:R-:W-:Y:S02]  /*02a0*/  ISETP.EQ.AND P3, PT, R8.reuse, 0xc, PT ;  /* 0x0000000c0800780c */ /* 0x040fe40003f62270 */
[----:B------:R-:W-:-:S02]  /*02b0*/  ISETP.EQ.AND P4, PT, R8, 0x10, PT ;  /* 0x000000100800780c */ /* 0x000fc40003f82270 */
[C---:B------:R-:W-:Y:S01]  /*02c0*/  ISETP.EQ.AND P5, PT, R8.reuse, 0x14, PT ;  /* 0x000000140800780c */ /* 0x040fe20003fa2270 */
[----:B------:R-:W-:Y:S02]  /*02d0*/  VIADD R8, R8, 0x4 ;  /* 0x0000000408087836 */ /* 0x000fe40000000000 */
[----:B--2---:R-:W-:-:S03]  /*02e0*/  IMAD.WIDE.U32 R4, R4, R3, RZ ;  /* 0x0000000304047225 */ /* 0x004fc600078e00ff */
[----:B------:R-:W-:-:S04]  /*02f0*/  IADD3 R4, P6, PT, R4, R11, RZ ;  /* 0x0000000b04047210 */ /* 0x000fc80007fde0ff */
[----:B------:R-:W-:Y:S01]  /*0300*/  IADD3.X R11, PT, PT, R5, UR5, RZ, P6, !PT ;  /* 0x00000005050b7c10 */ /* 0x000fe2000b7fe4ff */
[--C-:B------:R-:W-:Y:S01]  /*0310*/  @P0 IMAD.MOV.U32 R9, RZ, RZ, R4.reuse ;  /* 0x000000ffff090224 */ /* 0x100fe200078e0004 */
[----:B------:R-:W-:Y:S01]  /*0320*/  @P3 MOV R13, R4 ;  /* 0x00000004000d3202 */ /* 0x000fe20000000f00 */
[--C-:B------:R-:W-:Y:S02]  /*0330*/  @P1 IMAD.MOV.U32 R10, RZ, RZ, R4.reuse ;  /* 0x000000ffff0a1224 */ /* 0x100fe400078e0004 */
[--C-:B------:R-:W-:Y:S02]  /*0340*/  @P2 IMAD.MOV.U32 R12, RZ, RZ, R4.reuse ;  /* 0x000000ffff0c2224 */ /* 0x100fe400078e0004 */
[--C-:B------:R-:W-:Y:S02]  /*0350*/  @P4 IMAD.MOV.U32 R14, RZ, RZ, R4.reuse ;  /* 0x000000ffff0e4224 */ /* 0x100fe400078e0004 */
[----:B------:R-:W-:Y:S01]  /*0360*/  @P5 IMAD.MOV.U32 R15, RZ, RZ, R4 ;  /* 0x000000ffff0f5224 */ /* 0x000fe200078e0004 */
[----:B------:R-:W-:Y:S06]  /*0370*/  BRA.U UP0, `(.L_x_39) ;  /* 0xfffffffd00a07547 */ /* 0x000fec000b83ffff */
[----:B------:R-:W-:Y:S01]  /*0380*/  SHF.R.U32.HI R3, RZ, 0x17, R2 ;  /* 0x00000017ff037819 */ /* 0x000fe20000011602 */
[----:B------:R-:W-:Y:S03]  /*0390*/  BSSY.RECONVERGENT B1, `(.L_x_40) ;  /* 0x0000029000017945 */ /* 0x000fe60003800200 */
[C---:B------:R-:W-:Y:S02]  /*03a0*/  LOP3.LUT R4, R3.reuse, 0xe0, RZ, 0xc0, !PT ;  /* 0x000000e003047812 */ /* 0x040fe400078ec0ff */
[----:B------:R-:W-:-:S03]  /*03b0*/  LOP3.LUT P6, RZ, R3, 0x1f, RZ, 0xc0, !PT ;  /* 0x0000001f03ff7812 */ /* 0x000fc600078cc0ff */
[----:B------:R-:W-:-:S05]  /*03c0*/  VIADD R4, R4, 0xffffff80 ;  /* 0xffffff8004047836 */ /* 0x000fca0000000000 */
[----:B------:R-:W-:-:S04]  /*03d0*/  SHF.R.U32.HI R4, RZ, 0x5, R4 ;  /* 0x00000005ff047819 */ /* 0x000fc80000011604 */
[----:B------:R-:W-:-:S04]  /*03e0*/  LEA R6, -R4, RZ, 0x2 ;  /* 0x000000ff04067211 */ /* 0x000fc800078e11ff */
[C---:B------:R-:W-:Y:S02]  /*03f0*/  ISETP.EQ.AND P3, PT, R6.reuse, -0x18, PT ;  /* 0xffffffe80600780c */ /* 0x040fe40003f62270 */
[C---:B------:R-:W-:Y:S02]  /*0400*/  ISETP.EQ.AND P4, PT, R6.reuse, -0x14, PT ;  /* 0xffffffec0600780c */ /* 0x040fe40003f82270 */
[C---:B------:R-:W-:Y:S02]  /*0410*/  ISETP.EQ.AND P2, PT, R6.reuse, -0x10, PT ;  /* 0xfffffff00600780c */ /* 0x040fe40003f42270 */
[C---:B------:R-:W-:Y:S02]  /*0420*/  ISETP.EQ.AND P1, PT, R6.reuse, -0xc, PT ;  /* 0xfffffff40600780c */ /* 0x040fe40003f22270 */
[C---:B------:R-:W-:Y:S02]  /*0430*/  ISETP.EQ.AND P0, PT, R6.reuse, -0x8, PT ;  /* 0xfffffff80600780c */ /* 0x040fe40003f02270 */
[----:B------:R-:W-:-:S03]  /*0440*/  ISETP.EQ.AND P5, PT, R6, RZ, PT ;  /* 0x000000ff0600720c */ /* 0x000fc60003fa2270 */
[--C-:B------:R-:W-:Y:S01]  /*0450*/  @P3 IMAD.MOV.U32 R4, RZ, RZ, R9.reuse ;  /* 0x000000ffff043224 */ /* 0x100fe200078e0009 */
[C---:B------:R-:W-:Y:S01]  /*0460*/  ISETP.EQ.AND P3, PT, R6.reuse, -0x4, PT ;  /* 0xfffffffc0600780c */ /* 0x040fe20003f62270 */
[----:B------:R-:W-:Y:S02]  /*0470*/  @P4 IMAD.MOV.U32 R5, RZ, RZ, R9 ;  /* 0x000000ffff054224 */ /* 0x000fe400078e0009 */
[----:B------:R-:W-:Y:S01]  /*0480*/  @P4 IMAD.MOV.U32 R4, RZ, RZ, R10 ;  /* 0x000000ffff044224 */ /* 0x000fe200078e000a */
[----:B------:R-:W-:Y:S01]  /*0490*/  ISETP.EQ.AND P4, PT, R6, 0x4, PT ;  /* 0x000000040600780c */ /* 0x000fe20003f82270 */
[----:B------:R-:W-:Y:S01]  /*04a0*/  @P2 IMAD.MOV.U32 R4, RZ, RZ, R12 ;  /* 0x000000ffff042224 */ /* 0x000fe200078e000c */
[----:B------:R-:W-:Y:S01]  /*04b0*/  @P2 MOV R5, R10 ;  /* 0x0000000a00052202 */ /* 0x000fe20000000f00 */
[----:B------:R-:W-:Y:S02]  /*04c0*/  @P1 IMAD.MOV.U32 R4, RZ, RZ, R13 ;  /* 0x000000ffff041224 */ /* 0x000fe400078e000d */
[----:B------:R-:W-:-:S02]  /*04d0*/  @P0 IMAD.MOV.U32 R4, RZ, RZ, R14 ;  /* 0x000000ffff040224 */ /* 0x000fc400078e000e */
[----:B------:R-:W-:Y:S01]  /*04e0*/  @P1 IMAD.MOV.U32 R5, RZ, RZ, R12 ;  /* 0x000000ffff051224 */ /* 0x000fe200078e000c */
[----:B------:R-:W-:Y:S01]  /*04f0*/  @P0 MOV R5, R13 ;  /* 0x0000000d00050202 */ /* 0x000fe20000000f00 */
[----:B------:R-:W-:Y:S02]  /*0500*/  @P3 IMAD.MOV.U32 R4, RZ, RZ, R15 ;  /* 0x000000ffff043224 */ /* 0x000fe400078e000f */
[--C-:B------:R-:W-:Y:S02]  /*0510*/  @P5 IMAD.MOV.U32 R4, RZ, RZ, R11.reuse ;  /* 0x000000ffff045224 */ /* 0x100fe400078e000b */
[----:B------:R-:W-:Y:S01]  /*0520*/  @P3 IMAD.MOV.U32 R5, RZ, RZ, R14 ;  /* 0x000000ffff053224 */ /* 0x000fe200078e000e */
[----:B------:R-:W-:Y:S01]  /*0530*/  @P5 MOV R5, R15 ;  /* 0x0000000f00055202 */ /* 0x000fe20000000f00 */
[----:B------:R-:W-:Y:S02]  /*0540*/  @P4 IMAD.MOV.U32 R5, RZ, RZ, R11 ;  /* 0x000000ffff054224 */ /* 0x000fe400078e000b */
[----:B------:R-:W-:Y:S01]  /*0550*/  IMAD.MOV.U32 R8, RZ, RZ, R4 ;  /* 0x000000ffff087224 */ /* 0x000fe200078e0004 */
[----:B------:R-:W-:Y:S06]  /*0560*/  @!P6 BRA `(.L_x_41) ;  /* 0x00000000002ce947 */ /* 0x000fec0003800000 */
[----:B------:R-:W-:Y:S01]  /*0570*/  @P2 MOV R4, R9 ;  /* 0x0000000900042202 */ /* 0x000fe20000000f00 */
[----:B------:R-:W-:Y:S01]  /*0580*/  @P1 IMAD.MOV.U32 R4, RZ, RZ, R10 ;  /* 0x000000ffff041224 */ /* 0x000fe200078e000a */
[----:B------:R-:W-:Y:S01]  /*0590*/  LOP3.LUT R3, R3, 0x1f, RZ, 0xc0, !PT ;  /* 0x0000001f03037812 */ /* 0x000fe200078ec0ff */
[----:B------:R-:W-:Y:S01]  /*05a0*/  @P0 IMAD.MOV.U32 R4, RZ, RZ, R12 ;  /* 0x000000ffff040224 */ /* 0x000fe200078e000c */
[----:B------:R-:W-:Y:S01]  /*05b0*/  ISETP.EQ.AND P0, PT, R6, 0x8, PT ;  /* 0x000000080600780c */ /* 0x000fe20003f02270 */
[----:B------:R-:W-:Y:S01]  /*05c0*/  @P3 IMAD.MOV.U32 R4, RZ, RZ, R13 ;  /* 0x000000ffff043224 */ /* 0x000fe200078e000d */
[----:B------:R-:W-:Y:S01]  /*05d0*/  @P5 MOV R4, R14 ;  /* 0x0000000e00045202 */ /* 0x000fe20000000f00 */
[----:B------:R-:W-:Y:S01]  /*05e0*/  @P4 IMAD.MOV.U32 R4, RZ, RZ, R15 ;  /* 0x000000ffff044224 */ /* 0x000fe200078e000f */
[----:B------:R-:W-:-:S09]  /*05f0*/  SHF.L.W.U32.HI R8, R5, R3, R8 ;  /* 0x0000000305087219 */ /* 0x000fd20000010e08 */
[----:B------:R-:W-:-:S05]  /*0600*/  @P0 IMAD.MOV.U32 R4, RZ, RZ, R11 ;  /* 0x000000ffff040224 */ /* 0x000fca00078e000b */
[----:B------:R-:W-:-:S07]  /*0610*/  SHF.L.W.U32.HI R5, R4, R3, R5 ;  /* 0x0000000304057219 */ /* 0x000fce0000010e05 */
.L_x_41:
[----:B------:R-:W-:Y:S05]  /*0620*/  BSYNC.RECONVERGENT B1 ;  /* 0x0000000000017941 */ /* 0x000fea0003800200 */
.L_x_40:
[C---:B------:R-:W-:Y:S01]  /*0630*/  SHF.L.W.U32.HI R3, R5.reuse, 0x2, R8 ;  /* 0x0000000205037819 */ /* 0x040fe20000010e08 */
[----:B------:R-:W-:Y:S01]  /*0640*/  IMAD.SHL.U32 R5, R5, 0x4, RZ ;  /* 0x0000000405057824 */ /* 0x000fe200078e00ff */
[----:B------:R-:W-:Y:S01]  /*0650*/  UMOV UR4, 0x54442d19 ;  /* 0x54442d1900047882 */ /* 0x000fe20000000000 */
[----:B------:R-:W-:Y:S01]  /*0660*/  UMOV UR5, 0x3bf921fb ;  /* 0x3bf921fb00057882 */ /* 0x000fe20000000000 */
[----:B------:R-:W-:Y:S02]  /*0670*/  SHF.R.S32.HI R4, RZ, 0x1f, R3 ;  /* 0x0000001fff047819 */ /* 0x000fe40000011403 */
[----:B------:R-:W-:Y:S02]  /*0680*/  ISETP.GE.AND P0, PT, R2, RZ, PT ;  /* 0x000000ff0200720c */ /* 0x000fe40003f06270 */
[C---:B------:R-:W-:Y:S02]  /*0690*/  LOP3.LUT R6, R4.reuse, R5, RZ, 0x3c, !PT ;  /* 0x0000000504067212 */ /* 0x040fe400078e3cff */
[----:B------:R-:W-:-:S02]  /*06a0*/  LOP3.LUT R7, R4, R3, RZ, 0x3c, !PT ;  /* 0x0000000304077212 */ /* 0x000fc400078e3cff */
[----:B------:R-:W-:Y:S02]  /*06b0*/  SHF.R.U32.HI R8, RZ, 0x1e, R8 ;  /* 0x0000001eff087819 */ /* 0x000fe40000011608 */
[----:B------:R-:W0:Y:S01]  /*06c0*/  I2F.F64.S64 R4, R6 ;  /* 0x0000000600047312 */ /* 0x000e220000301c00 */
[C---:B------:R-:W-:Y:S02]  /*06d0*/  LOP3.LUT R2, R3.reuse, R2, RZ, 0x3c, !PT ;  /* 0x0000000203027212 */ /* 0x040fe400078e3cff */
[----:B------:R-:W-:Y:S02]  /*06e0*/  LEA.HI R8, R3, R8, RZ, 0x1 ;  /* 0x0000000803087211 */ /* 0x000fe400078f08ff */
[----:B------:R-:W-:Y:S02]  /*06f0*/  ISETP.GE.AND P1, PT, R2, RZ, PT ;  /* 0x000000ff0200720c */ /* 0x000fe40003f26270 */
[----:B------:R-:W-:-:S05]  /*0700*/  IADD3 R2, PT, PT, -R8, RZ, RZ ;  /* 0x000000ff08027210 */ /* 0x000fca0007ffe1ff */
[----:B------:R-:W-:Y:S01]  /*0710*/  @!P0 IMAD.MOV.U32 R8, RZ, RZ, R2 ;  /* 0x000000ffff088224 */ /* 0x000fe200078e0002 */
[----:B0-----:R-:W-:-:S10]  /*0720*/  DMUL R4, R4, UR4 ;  /* 0x0000000404047c28 */ /* 0x001fd40008000000 */
[----:B------:R-:W0:Y:S02]  /*0730*/  F2F.F32.F64 R4, R4 ;  /* 0x0000000400047310 */ /* 0x000e240000301000 */
[----:B0-----:R-:W-:-:S07]  /*0740*/  FSEL R6, -R4, R4, !P1 ;  /* 0x0000000404067208 */ /* 0x001fce0004800100 */
.L_x_38:
[----:B------:R-:W-:Y:S05]  /*0750*/  BSYNC.RECONVERGENT B0 ;  /* 0x0000000000007941 */ /* 0x000fea0003800200 */
.L_x_37:
[----:B------:R-:W-:Y:S02]  /*0760*/  IMAD.MOV.U32 R3, RZ, RZ, 0x3c190000 ;  /* 0x3c190000ff037424 */ /* 0x000fe400078e00ff */
[C---:B------:R-:W-:Y:S01]  /*0770*/  FMUL R4, R6.reuse, R6 ;  /* 0x0000000606047220 */ /* 0x040fe20000400000 */
[----:B------:R-:W-:Y:S02]  /*0780*/  FSETP.NEU.AND P0, PT, |R6|, 0.00049096695147454738617, PT ;  /* 0x3a00b43c0600780b */ /* 0x000fe40003f0d200 */
[----:B------:R-:W-:Y:S01]  /*0790*/  LOP3.LUT R8, R8, 0x1, RZ, 0xc0, !PT ;  /* 0x0000000108087812 */ /* 0x000fe200078ec0ff */
[----:B------:R-:W-:-:S03]  /*07a0*/  FFMA R3, R4, R3, 0.003265380859375 ;  /* 0x3b56000004037423 */ /* 0x000fc60000000003 */
[----:B------:R-:W-:Y:S01]  /*07b0*/  ISETP.NE.U32.AND P1, PT, R8, 0x1, PT ;  /* 0x000000010800780c */ /* 0x000fe20003f25070 */
[----:B------:R-:W-:-:S04]  /*07c0*/  FFMA R3, R4, R3, 0.0242919921875 ;  /* 0x3cc7000004037423 */ /* 0x000fc80000000003 */
[----:B------:R-:W-:-:S04]  /*07d0*/  FFMA R3, R4, R3, 0.053466796875 ;  /* 0x3d5b000004037423 */ /* 0x000fc80000000003 */
[C---:B------:R-:W-:Y:S02]  /*07e0*/  FFMA R5, R4.reuse, R3, 0.13337790966033935547 ;  /* 0x3e08943804057423 */ /* 0x040fe40000000003 */
[----:B------:R-:W0:Y:S02]  /*07f0*/  LDC.64 R2, c[0x0][0x388] ;  /* 0x0000e200ff027b82 */ /* 0x000e240000000a00 */
[C---:B------:R-:W-:Y:S01]  /*0800*/  FFMA R5, R4.reuse, R5, 0.33333230018615722656 ;  /* 0x3eaaaa8804057423 */ /* 0x040fe20000000005 */
[----:B------:R-:W-:-:S04]  /*0810*/  FMUL R4, R4, R6 ;  /* 0x0000000604047220 */ /* 0x000fc80000400000 */
[----:B------:R-:W-:-:S06]  /*0820*/  @P0 FFMA R6, R5, R4, R6 ;  /* 0x0000000405060223 */ /* 0x000fcc0000000006 */
[----:B------:R-:W1:Y:S01]  /*0830*/  @!P1 MUFU.RCP R6, -R6 ;  /* 0x8000000600069308 */ /* 0x000e620000001000 */
[----:B0-----:R-:W-:-:S05]  /*0840*/  IMAD.WIDE R2, R0, 0x4, R2 ;  /* 0x0000000400027825 */ /* 0x001fca00078e0202 */
[----:B-1----:R-:W-:Y:S01]  /*0850*/  STG.E desc[UR6][R2.64], R6 ;  /* 0x0000000602007986 */ /* 0x002fe2000c101906 */
[----:B------:R-:W-:Y:S05]  /*0860*/  EXIT ;  /* 0x000000000000794d */ /* 0x000fea0003800000 */
.L_x_42:
        /* <DEDUP_REMOVED lines=9> */
.L_x_134:


//--------------------- .text.unary_acosh_f16     --------------------------
	.section	.text.unary_acosh_f16,"ax",@progbits
	.align	128
        .global         unary_acosh_f16
        .type           unary_acosh_f16,@function
        .size           unary_acosh_f16,(.L_x_135 - unary_acosh_f16)
        .other          unary_acosh_f16,@"STO_CUDA_ENTRY STV_DEFAULT"
unary_acosh_f16:
.text.unary_acosh_f16:
        /* <DEDUP_REMOVED lines=12> */
[----:B--2---:R-:W-:-:S05]  /*00c0*/  HADD2.F32 R4, -RZ, R2.H0_H0 ;  /* 0x20000002ff047230 */ /* 0x004fca0000004100 */
[C---:B------:R-:W-:Y:S01]  /*00d0*/  FFMA R5, R4.reuse, R4, -1 ;  /* 0xbf80000004057423 */ /* 0x040fe20000000004 */
[----:B------:R-:W-:-:S03]  /*00e0*/  FADD R4, R4, -1 ;  /* 0xbf80000004047421 */ /* 0x000fc60000000000 */
[----:B------:R-:W0:Y:S01]  /*00f0*/  MUFU.RSQ R6, R5 ;  /* 0x0000000500067308 */ /* 0x000e220000001400 */
[C---:B------:R-:W-:Y:S02]  /*0100*/  FSETP.NEU.AND P1, PT, R5.reuse, RZ, PT ;  /* 0x000000ff0500720b */ /* 0x040fe40003f2d000 */
[----:B------:R-:W-:Y:S01]  /*0110*/  ISETP.GT.U32.AND P0, PT, R4, 0x4b000000, PT ;  /* 0x4b0000000400780c */ /* 0x000fe20003f04070 */
[----:B0-----:R-:W-:Y:S01]  /*0120*/  FMUL R8, R5, R6 ;  /* 0x0000000605087220 */ /* 0x001fe20000400000 */
[----:B------:R-:W-:-:S03]  /*0130*/  FMUL R7, R6, 0.5 ;  /* 0x3f00000006077820 */ /* 0x000fc60000400000 */
[----:B------:R-:W-:-:S04]  /*0140*/  FFMA R6, -R8, R8, R5 ;  /* 0x0000000808067223 */ /* 0x000fc80000000105 */
[----:B------:R-:W-:Y:S01]  /*0150*/  FFMA R6, R7, R6, R8 ;  /* 0x0000000607067223 */ /* 0x000fe20000000008 */
[----:B------:R-:W-:-:S04]  /*0160*/  MOV R7, 0x3d39bf78 ;  /* 0x3d39bf7800077802 */ /* 0x000fc80000000f00 */
[----:B------:R-:W-:-:S04]  /*0170*/  FSEL R6, R6, RZ, P1 ;  /* 0x000000ff06067208 */ /* 0x000fc80000800000 */
[----:B------:R-:W-:Y:S01]  /*0180*/  FSEL R3, R6, -1.0000001192092895508, !P0 ;  /* 0xbf80000106037808 */ /* 0x000fe20004000000 */
[----:B------:R-:W-:-:S04]  /*0190*/  HFMA2 R6, -RZ, RZ, 1.625, 0 ;  /* 0x3e800000ff067431 */ /* 0x000fc800000001ff */
[----:B------:R-:W-:-:S04]  /*01a0*/  FADD R4, R4, R3 ;  /* 0x0000000304047221 */ /* 0x000fc80000000000 */
[C---:B------:R-:W-:Y:S01]  /*01b0*/  FADD.RZ R2, R4.reuse, 1 ;  /* 0x3f80000004027421 */ /* 0x040fe2000000c000 */
[----:B------:R-:W-:-:S04]  /*01c0*/  ISETP.GE.U32.AND P1, PT, R4, 0x7f800000, PT ;  /* 0x7f8000000400780c */ /* 0x000fc80003f26070 */
[----:B------:R-:W-:Y:S02]  /*01d0*/  IADD3 R2, PT, PT, R2, -0x3f400000, RZ ;  /* 0xc0c0000002027810 */ /* 0x000fe40007ffe0ff */
[----:B------:R-:W-:Y:S02]  /*01e0*/  ISETP.GT.AND P2, PT, R4, -0x40800000, P1 ;  /* 0xbf8000000400780c */ /* 0x000fe40000f44270 */
[----:B------:R-:W-:-:S04]  /*01f0*/  LOP3.LUT R3, R2, 0xff800000, RZ, 0xc0, !PT ;  /* 0xff80000002037812 */ /* 0x000fc800078ec0ff */
[----:B------:R-:W-:Y:S02]  /*0200*/  IADD3 R5, PT, PT, -R3, 0x40800000, RZ ;  /* 0x4080000003057810 */ /* 0x000fe40007ffe1ff */
[-C--:B------:R-:W-:Y:S02]  /*0210*/  IADD3 R2, PT, PT, R4, -R3.reuse, RZ ;  /* 0x8000000304027210 */ /* 0x080fe40007ffe0ff */
[----:B------:R-:W-:Y:S01]  /*0220*/  I2FP.F32.S32 R3, R3 ;  /* 0x0000000300037245 */ /* 0x000fe20000201400 */
[----:B------:R-:W-:-:S04]  /*0230*/  FFMA R5, R5, R6, -1 ;  /* 0xbf80000005057423 */ /* 0x000fc80000000006 */
[----:B------:R-:W-:Y:S01]  /*0240*/  FADD R2, R2, R5 ;  /* 0x0000000502027221 */ /* 0x000fe20000000000 */
[----:B------:R-:W-:-:S03]  /*0250*/  FMUL R3, R3, 1.1920928955078125e-07 ;  /* 0x3400000003037820 */ /* 0x000fc60000400000 */
[----:B------:R-:W-:Y:S01]  /*0260*/  FFMA R5, R2, -R7, 0.10546888411045074463 ;  /* 0x3dd8001202057423 */ /* 0x000fe20000000807 */
[----:B------:R-:W-:-:S03]  /*0270*/  @P1 MOV R7, 0x7f800000 ;  /* 0x7f80000000071802 */ /* 0x000fc60000000f00 */
        /* <DEDUP_REMOVED lines=8> */
[----:B------:R-:W-:-:S04]  /*0300*/  FFMA R2, R2, R5, R2 ;  /* 0x0000000502027223 */ /* 0x000fc80000000002 */
[----:B------:R-:W-:Y:S01]  /*0310*/  FFMA R5, R3, 0.69314718246459960938, R2 ;  /* 0x3f31721803057823 */ /* 0x000fe20000000002 */
[C---:B------:R-:W-:Y:S01]  /*0320*/  @P2 FFMA R5, R4.reuse, R7, +INF ;  /* 0x7f80000004052423 */ /* 0x040fe20000000007 */
[----:B------:R-:W0:Y:S01]  /*0330*/  LDC.64 R2, c[0x0][0x388] ;  /* 0x0000e200ff027b82 */ /* 0x000e220000000a00 */
[----:B------:R-:W-:-:S04]  /*0340*/  @P1 FSETP.NEU.AND P2, PT, R4, RZ, PT ;  /* 0x000000ff0400120b */ /* 0x000fc80003f4d000 */
[----:B------:R-:W-:-:S05]  /*0350*/  @P1 FSEL R5, R5, -RZ, P2 ;  /* 0x800000ff05051208 */ /* 0x000fca0001000000 */
[----:B------:R-:W-:-:S05]  /*0360*/  @P0 FADD R5, R5, 0.69314718246459960938 ;  /* 0x3f31721805050421 */ /* 0x000fca0000000000 */
[----:B------:R-:W-:Y:S01]  /*0370*/  F2FP.F16.F32.PACK_AB R4, RZ, R5 ;  /* 0x00000005ff04723e */ /* 0x000fe200000000ff */
[----:B0-----:R-:W-:-:S05]  /*0380*/  IMAD.WIDE R2, R0, 0x2, R2 ;  /* 0x0000000200027825 */ /* 0x001fca00078e0202 */
[----:B------:R-:W-:Y:S01]  /*0390*/  STG.E.U16 desc[UR4][R2.64], R4 ;  /* 0x0000000402007986 */ /* 0x000fe2000c101504 */
[----:B------:R-:W-:Y:S05]  /*03a0*/  EXIT ;  /* 0x000000000000794d */ /* 0x000fea0003800000 */
.L_x_43:
        /* <DEDUP_REMOVED lines=13> */
.L_x_135:


//--------------------- .text.unary_acosh_f32     --------------------------
	.section	.text.unary_acosh_f32,"ax",@progbits
	.align	128
        .global         unary_acosh_f32
        .type           unary_acosh_f32,@function
        .size           unary_acosh_f32,(.L_x_136 - unary_acosh_f32)
        .other          unary_acosh_f32,@"STO_CUDA_ENTRY STV_DEFAULT"
unary_acosh_f32:
.text.unary_acosh_f32:
        /* <DEDUP_REMOVED lines=11> */
[----:B-1----:R-:W2:Y:S02]  /*00b0*/  LDG.E R2, desc[UR4][R2.64] ;  /* 0x0000000402027981 */ /* 0x002ea4000c1e1900 */
[----:B--2---:R-:W-:-:S04]  /*00c0*/  FFMA R5, R2, R2, -1 ;  /* 0xbf80000002057423 */ /* 0x004fc80000000002 */
[----:B------:R-:W0:Y:S01]  /*00d0*/  MUFU.RSQ R4, R5 ;  /* 0x0000000500047308 */ /* 0x000e220000001400 */
[C---:B------:R-:W-:Y:S01]  /*00e0*/  FSETP.NEU.AND P1, PT, R5.reuse, RZ, PT ;  /* 0x000000ff0500720b */ /* 0x040fe20003f2d000 */
[----:B0-----:R-:W-:Y:S01]  /*00f0*/  FMUL R6, R5, R4 ;  /* 0x0000000405067220 */ /* 0x001fe20000400000 */
[----:B------:R-:W-:Y:S01]  /*0100*/  FMUL R7, R4, 0.5 ;  /* 0x3f00000004077820 */ /* 0x000fe20000400000 */
[----:B------:R-:W-:Y:S02]  /*0110*/  FADD R4, R2, -1 ;  /* 0xbf80000002047421 */ /* 0x000fe40000000000 */
[----:B------:R-:W-:Y:S01]  /*0120*/  FFMA R8, -R6, R6, R5 ;  /* 0x0000000606087223 */ /* 0x000fe20000000105 */
[----:B------:R-:W-:Y:S02]  /*0130*/  HFMA2 R5, -RZ, RZ, 1.625, 0 ;  /* 0x3e800000ff057431 */ /* 0x000fe400000001ff */
[----:B------:R-:W-:Y:S01]  /*0140*/  ISETP.GT.U32.AND P0, PT, R4, 0x4b000000, PT ;  /* 0x4b0000000400780c */ /* 0x000fe20003f04070 */
[----:B------:R-:W-:-:S05]  /*0150*/  FFMA R7, R7, R8, R6 ;  /* 0x0000000807077223 */ /* 0x000fca0000000006 */
[----:B------:R-:W-:-:S04]  /*0160*/  FSEL R7, R7, RZ, P1 ;  /* 0x000000ff07077208 */ /* 0x000fc80000800000 */
[----:B------:R-:W-:-:S05]  /*0170*/  FSEL R7, R7, -1.0000001192092895508, !P0 ;  /* 0xbf80000107077808 */ /* 0x000fca0004000000 */
[----:B------:R-:W-:-:S04]  /*0180*/  FADD R7, R4, R7 ;  /* 0x0000000704077221 */ /* 0x000fc80000000000 */
[C---:B------:R-:W-:Y:S01]  /*0190*/  FADD.RZ R2, R7.reuse, 1 ;  /* 0x3f80000007027421 */ /* 0x040fe2000000c000 */
[----:B------:R-:W-:-:S04]  /*01a0*/  ISETP.GE.U32.AND P1, PT, R7, 0x7f800000, PT ;  /* 0x7f8000000700780c */ /* 0x000fc80003f26070 */
[----:B------:R-:W-:Y:S02]  /*01b0*/  IADD3 R2, PT, PT, R2, -0x3f400000, RZ ;  /* 0xc0c0000002027810 */ /* 0x000fe40007ffe0ff */
[----:B------:R-:W-:Y:S02]  /*01c0*/  ISETP.GT.AND P2, PT, R7, -0x40800000, P1 ;  /* 0xbf8000000700780c */ /* 0x000fe40000f44270 */
[----:B------:R-:W-:-:S04]  /*01d0*/  LOP3.LUT R2, R2, 0xff800000, RZ, 0xc0, !PT ;  /* 0xff80000002027812 */ /* 0x000fc800078ec0ff */
[----:B------:R-:W-:Y:S02]  /*01e0*/  IADD3 R4, PT, PT, -R2, 0x40800000, RZ ;  /* 0x4080000002047810 */ /* 0x000fe40007ffe1ff */
[----:B------:R-:W-:Y:S02]  /*01f0*/  IADD3 R3, PT, PT, R7, -R2, RZ ;  /* 0x8000000207037210 */ /* 0x000fe40007ffe0ff */
[----:B------:R-:W-:Y:S01]  /*0200*/  @P1 MOV R6, 0x7f800000 ;  /* 0x7f80000000061802 */ /* 0x000fe20000000f00 */
[----:B------:R-:W-:Y:S01]  /*0210*/  FFMA R4, R4, R5, -1 ;  /* 0xbf80000004047423 */ /* 0x000fe20000000005 */
[----:B------:R-:W-:-:S03]  /*0220*/  MOV R5, 0x3d39bf78 ;  /* 0x3d39bf7800057802 */ /* 0x000fc60000000f00 */
[----:B------:R-:W-:-:S04]  /*0230*/  FADD R4, R3, R4 ;  /* 0x0000000403047221 */ /* 0x000fc80000000000 */
[----:B------:R-:W-:Y:S01]  /*0240*/  FFMA R3, R4, -R5, 0.10546888411045074463 ;  /* 0x3dd8001204037423 */ /* 0x000fe20000000805 */
[----:B------:R-:W-:-:S03]  /*0250*/  I2FP.F32.S32 R5, R2 ;  /* 0x0000000200057245 */ /* 0x000fc60000201400 */
[C---:B------:R-:W-:Y:S02]  /*0260*/  FFMA R3, R4.reuse, R3, -0.13229703903198242188 ;  /* 0xbe0778e004037423 */ /* 0x040fe40000000003 */
[----:B------:R-:W-:Y:S02]  /*0270*/  FMUL R5, R5, 1.1920928955078125e-07 ;  /* 0x3400000005057820 */ /* 0x000fe40000400000 */
[----:B------:R-:W-:-:S04]  /*0280*/  FFMA R3, R4, R3, 0.14491446316242218018 ;  /* 0x3e14647504037423 */ /* 0x000fc80000000003 */
[----:B------:R-:W-:-:S04]  /*0290*/  FFMA R3, R4, R3, -0.16641564667224884033 ;  /* 0xbe2a68dd04037423 */ /* 0x000fc80000000003 */
[----:B------:R-:W-:-:S04]  /*02a0*/  FFMA R3, R4, R3, 0.19988867640495300293 ;  /* 0x3e4caf9e04037423 */ /* 0x000fc80000000003 */
[----:B------:R-:W-:-:S04]  /*02b0*/  FFMA R3, R4, R3, -0.25000196695327758789 ;  /* 0xbe80004204037423 */ /* 0x000fc80000000003 */
[----:B------:R-:W-:-:S04]  /*02c0*/  FFMA R3, R4, R3, 0.33333510160446166992 ;  /* 0x3eaaaae604037423 */ /* 0x000fc80000000003 */
[----:B------:R-:W-:-:S04]  /*02d0*/  FFMA R3, R4, R3, -0.5 ;  /* 0xbf00000004037423 */ /* 0x000fc80000000003 */
[C---:B------:R-:W-:Y:S02]  /*02e0*/  FMUL R9, R4.reuse, R3 ;  /* 0x0000000304097220 */ /* 0x040fe40000400000 */
[----:B------:R-:W0:Y:S02]  /*02f0*/  LDC.64 R2, c[0x0][0x388] ;  /* 0x0000e200ff027b82 */ /* 0x000e240000000a00 */
[----:B------:R-:W-:-:S04]  /*0300*/  FFMA R4, R4, R9, R4 ;  /* 0x0000000904047223 */ /* 0x000fc80000000004 */
[----:B------:R-:W-:Y:S01]  /*0310*/  FFMA R4, R5, 0.69314718246459960938, R4 ;  /* 0x3f31721805047823 */ /* 0x000fe20000000004 */
[C---:B------:R-:W-:Y:S01]  /*0320*/  @P2 FFMA R4, R7.reuse, R6, +INF ;  /* 0x7f80000007042423 */ /* 0x040fe20000000006 */
[----:B------:R-:W-:-:S04]  /*0330*/  @P1 FSETP.NEU.AND P2, PT, R7, RZ, PT ;  /* 0x000000ff0700120b */ /* 0x000fc80003f4d000 */
[----:B------:R-:W-:-:S05]  /*0340*/  @P1 FSEL R4, R4, -RZ, P2 ;  /* 0x800000ff04041208 */ /* 0x000fca0001000000 */
[----:B------:R-:W-:Y:S01]  /*0350*/  @P0 FADD R4, R4, 0.69314718246459960938 ;  /* 0x3f31721804040421 */ /* 0x000fe20000000000 */
[----:B0-----:R-:W-:-:S05]  /*0360*/  IMAD.WIDE R2, R0, 0x4, R2 ;  /* 0x0000000400027825 */ /* 0x001fca00078e0202 */
[----:B------:R-:W-:Y:S01]  /*0370*/  STG.E desc[UR4][R2.64], R4 ;  /* 0x0000000402007986 */ /* 0x000fe2000c101904 */
[----:B------:R-:W-:Y:S05]  /*0380*/  EXIT ;  /* 0x000000000000794d */ /* 0x000fea0003800000 */
.L_x_44:
        /* <DEDUP_REMOVED lines=15> */
.L_x_136:


//--------------------- .text.unary_acos_f16      --------------------------
	.section	.text.unary_acos_f16,"ax",@progbits
	.align	128
        .global         unary_acos_f16
        .type           unary_acos_f16,@function
        .size           unary_acos_f16,(.L_x_137 - unary_acos_f16)
        .other          unary_acos_f16,@"STO_CUDA_ENTRY STV_DEFAULT"
unary_acos_f16:
.text.unary_acos_f16:
        /* <DEDUP_REMOVED lines=12> */
[----:B------:R-:W-:Y:S02]  /*00c0*/  HFMA2 R5, -RZ, RZ, 1.75, 0 ;  /* 0x3f000000ff057431 */ /* 0x000fe400000001ff */
[----:B--2---:R-:W-:-:S05]  /*00d0*/  HADD2.F32 R4, -RZ, R2.H0_H0 ;  /* 0x20000002ff047230 */ /* 0x004fca0000004100 */
[C---:B------:R-:W-:Y:S01]  /*00e0*/  FFMA R5, |R4|.reuse, -R5, 0.5 ;  /* 0x3f00000004057423 */ /* 0x040fe20000000a05 */
[C---:B------:R-:W-:Y:S02]  /*00f0*/  FSETP.NEU.AND P1, PT, |R4|.reuse, 1, PT ;  /* 0x3f8000000400780b */ /* 0x040fe40003f2d200 */
[----:B------:R-:W-:Y:S01]  /*0100*/  FSETP.GT.AND P0, PT, |R4|, 0.56000000238418579102, PT ;  /* 0x3f0f5c290400780b */ /* 0x000fe20003f04200 */
[----:B------:R-:W0:Y:S02]  /*0110*/  MUFU.RSQ R6, R5 ;  /* 0x0000000500067308 */ /* 0x000e240000001400 */
[----:B0-----:R-:W-:Y:S01]  /*0120*/  FMUL R7, R5, R6 ;  /* 0x0000000605077220 */ /* 0x001fe20000400000 */
[----:B------:R-:W-:-:S04]  /*0130*/  FMUL R6, R6, -0.5 ;  /* 0xbf00000006067820 */ /* 0x000fc80000400000 */
[----:B------:R-:W-:-:S04]  /*0140*/  FFMA R6, R7, R6, 0.5 ;  /* 0x3f00000007067423 */ /* 0x000fc80000000006 */
[----:B------:R-:W-:Y:S01]  /*0150*/  FFMA R6, R7, R6, R7 ;  /* 0x0000000607067223 */ /* 0x000fe20000000007 */
[----:B------:R-:W-:-:S04]  /*0160*/  HFMA2 R7, -RZ, RZ, 1.9599609375, 20144 ;  /* 0x3fd774ebff077431 */ /* 0x000fc800000001ff */
[----:B------:R-:W-:Y:S02]  /*0170*/  FSEL R3, R6, RZ, P1 ;  /* 0x000000ff06037208 */ /* 0x000fe40000800000 */
[----:B------:R-:W-:Y:S02]  /*0180*/  FSETP.GT.AND P1, PT, R4, 0.56000000238418579102, PT ;  /* 0x3f0f5c290400780b */ /* 0x000fe40003f24000 */
[----:B------:R-:W-:-:S04]  /*0190*/  FSEL R3, R3, |R4|, P0 ;  /* 0x4000000403037208 */ /* 0x000fc80000000000 */
[----:B------:R-:W-:Y:S02]  /*01a0*/  LOP3.LUT R6, R3, 0x80000000, R4, 0xb8, !PT ;  /* 0x8000000003067812 */ /* 0x000fe400078eb804 */
[----:B------:R-:W-:-:S03]  /*01b0*/  MOV R3, 0x3d10ecef ;  /* 0x3d10ecef00037802 */ /* 0x000fc60000000f00 */
[----:B------:R-:W-:-:S04]  /*01c0*/  FMUL R2, R6, R6 ;  /* 0x0000000606027220 */ /* 0x000fc80000400000 */
[----:B------:R-:W-:-:S04]  /*01d0*/  FFMA R3, R2, R3, 0.016980519518256187439 ;  /* 0x3c8b1abb02037423 */ /* 0x000fc80000000003 */
[----:B------:R-:W-:-:S04]  /*01e0*/  FFMA R3, R2, R3, 0.030762933194637298584 ;  /* 0x3cfc028c02037423 */ /* 0x000fc80000000003 */
[----:B------:R-:W-:-:S04]  /*01f0*/  FFMA R3, R2, R3, 0.044709417968988418579 ;  /* 0x3d37213902037423 */ /* 0x000fc80000000003 */
[----:B------:R-:W-:-:S04]  /*0200*/  FFMA R3, R2, R3, 0.074989043176174163818 ;  /* 0x3d9993db02037423 */ /* 0x000fc80000000003 */
[----:B------:R-:W-:-:S04]  /*0210*/  FFMA R3, R2, R3, 0.16666707396507263184 ;  /* 0x3e2aaac602037423 */ /* 0x000fc80000000003 */
[----:B------:R-:W-:Y:S02]  /*0220*/  FMUL R5, R2, R3 ;  /* 0x0000000302057220 */ /* 0x000fe40000400000 */
[----:B------:R-:W0:Y:S02]  /*0230*/  LDC.64 R2, c[0x0][0x388] ;  /* 0x0000e200ff027b82 */ /* 0x000e240000000a00 */
[----:B------:R-:W-:-:S05]  /*0240*/  FFMA R5, R6, R5, R6 ;  /* 0x0000000506057223 */ /* 0x000fca0000000006 */
[----:B------:R-:W-:-:S05]  /*0250*/  FSEL R4, R5, -R5, P0 ;  /* 0x8000000505047208 */ /* 0x000fca0000000000 */
[----:B------:R-:W-:-:S04]  /*0260*/  @!P1 FFMA R5, R7, 0.93318945169448852539, R4 ;  /* 0x3f6ee58107059823 */ /* 0x000fc80000000004 */
[----:B------:R-:W-:-:S05]  /*0270*/  @P0 FADD R5, R5, R5 ;  /* 0x0000000505050221 */ /* 0x000fca0000000000 */
[----:B------:R-:W-:Y:S01]  /*0280*/  F2FP.F16.F32.PACK_AB R5, RZ, R5 ;  /* 0x00000005ff05723e */ /* 0x000fe200000000ff */
[----:B0-----:R-:W-:-:S05]  /*0290*/  IMAD.WIDE R2, R0, 0x2, R2 ;  /* 0x0000000200027825 */ /* 0x001fca00078e0202 */
[----:B------:R-:W-:Y:S01]  /*02a0*/  STG.E.U16 desc[UR4][R2.64], R5 ;  /* 0x0000000502007986 */ /* 0x000fe2000c101504 */
[----:B------:R-:W-:Y:S05]  /*02b0*/  EXIT ;  /* 0x000000000000794d */ /* 0x000fea0003800000 */
.L_x_45:
        /* <DEDUP_REMOVED lines=12> */
.L_x_137:


//--------------------- .text.unary_acos_f32      --------------------------
	.section	.text.unary_acos_f32,"ax",@progbits
	.align	128
        .global         unary_acos_f32
        .type           unary_acos_f32,@function
        .size           unary_acos_f32,(.L_x_138 - unary_acos_f32)
        .other          unary_acos_f32,@"STO_CUDA_ENTRY STV_DEFAULT"
unary_acos_f32:
.text.unary_acos_f32:
        /* <DEDUP_REMOVED lines=12> */
[----:B------:R-:W-:Y:S01]  /*00c0*/  HFMA2 R7, -RZ, RZ, 1.75, 0 ;  /* 0x3f000000ff077431 */ /* 0x000fe200000001ff */
[----:B0-----:R-:W-:-:S04]  /*00d0*/  MOV R3, 0x3d10ecef ;  /* 0x3d10ecef00037802 */ /* 0x001fc80000000f00 */
[C---:B--2---:R-:W-:Y:S01]  /*00e0*/  FFMA R4, |R0|.reuse, -R7, 0.5 ;  /* 0x3f00000000047423 */ /* 0x044fe20000000a07 */
[C---:B------:R-:W-:Y:S02]  /*00f0*/  FSETP.NEU.AND P1, PT, |R0|.reuse, 1, PT ;  /* 0x3f8000000000780b */ /* 0x040fe40003f2d200 */
[----:B------:R-:W-:Y:S01]  /*0100*/  FSETP.GT.AND P0, PT, |R0|, 0.56000000238418579102, PT ;  /* 0x3f0f5c290000780b */ /* 0x000fe20003f04200 */
[----:B------:R-:W0:Y:S02]  /*0110*/  MUFU.RSQ R7, R4 ;  /* 0x0000000400077308 */ /* 0x000e240000001400 */
[----:B0-----:R-:W-:Y:S01]  /*0120*/  FMUL R6, R4, R7 ;  /* 0x0000000704067220 */ /* 0x001fe20000400000 */
[----:B------:R-:W-:-:S04]  /*0130*/  FMUL R7, R7, -0.5 ;  /* 0xbf00000007077820 */ /* 0x000fc80000400000 */
[----:B------:R-:W-:-:S04]  /*0140*/  FFMA R7, R6, R7, 0.5 ;  /* 0x3f00000006077423 */ /* 0x000fc80000000007 */
[----:B------:R-:W-:-:S05]  /*0150*/  FFMA R7, R6, R7, R6 ;  /* 0x0000000706077223 */ /* 0x000fca0000000006 */
[----:B------:R-:W-:Y:S02]  /*0160*/  FSEL R7, R7, RZ, P1 ;  /* 0x000000ff07077208 */ /* 0x000fe40000800000 */
[----:B------:R-:W-:Y:S02]  /*0170*/  FSETP.GT.AND P1, PT, R0, 0.56000000238418579102, PT ;  /* 0x3f0f5c290000780b */ /* 0x000fe40003f24000 */
[----:B------:R-:W-:-:S04]  /*0180*/  FSEL R7, R7, |R0|, P0 ;  /* 0x4000000007077208 */ /* 0x000fc80000000000 */
[----:B------:R-:W-:-:S05]  /*0190*/  LOP3.LUT R7, R7, 0x80000000, R0, 0xb8, !PT ;  /* 0x8000000007077812 */ /* 0x000fca00078eb800 */
[----:B------:R-:W-:-:S04]  /*01a0*/  FMUL R4, R7, R7 ;  /* 0x0000000707047220 */ /* 0x000fc80000400000 */
[----:B------:R-:W-:-:S04]  /*01b0*/  FFMA R3, R4, R3, 0.016980519518256187439 ;  /* 0x3c8b1abb04037423 */ /* 0x000fc80000000003 */
[----:B------:R-:W-:-:S04]  /*01c0*/  FFMA R3, R4, R3, 0.030762933194637298584 ;  /* 0x3cfc028c04037423 */ /* 0x000fc80000000003 */
[----:B------:R-:W-:-:S04]  /*01d0*/  FFMA R3, R4, R3, 0.044709417968988418579 ;  /* 0x3d37213904037423 */ /* 0x000fc80000000003 */
[C---:B------:R-:W-:Y:S02]  /*01e0*/  FFMA R9, R4.reuse, R3, 0.074989043176174163818 ;  /* 0x3d9993db04097423 */ /* 0x040fe40000000003 */
[----:B------:R-:W0:Y:S02]  /*01f0*/  LDC.64 R2, c[0x0][0x388] ;  /* 0x0000e200ff027b82 */ /* 0x000e240000000a00 */
[----:B------:R-:W-:-:S04]  /*0200*/  FFMA R9, R4, R9, 0.16666707396507263184 ;  /* 0x3e2aaac604097423 */ /* 0x000fc80000000009 */
[----:B------:R-:W-:Y:S01]  /*0210*/  FMUL R4, R4, R9 ;  /* 0x0000000904047220 */ /* 0x000fe20000400000 */
[----:B------:R-:W-:-:S03]  /*0220*/  HFMA2 R9, -RZ, RZ, 1.9599609375, 20144 ;  /* 0x3fd774ebff097431 */ /* 0x000fc600000001ff */
[----:B------:R-:W-:-:S05]  /*0230*/  FFMA R7, R7, R4, R7 ;  /* 0x0000000407077223 */ /* 0x000fca0000000007 */
[----:B------:R-:W-:-:S05]  /*0240*/  FSEL R0, R7, -R7, P0 ;  /* 0x8000000707007208 */ /* 0x000fca0000000000 */
[----:B------:R-:W-:Y:S01]  /*0250*/  @!P1 FFMA R7, R9, 0.93318945169448852539, R0 ;  /* 0x3f6ee58109079823 */ /* 0x000fe20000000000 */
[----:B0-----:R-:W-:-:S04]  /*0260*/  IMAD.WIDE R2, R5, 0x4, R2 ;  /* 0x0000000405027825 */ /* 0x001fc800078e0202 */
[----:B------:R-:W-:-:S05]  /*0270*/  @P0 FADD R7, R7, R7 ;  /* 0x0000000707070221 */ /* 0x000fca0000000000 */
[----:B------:R-:W-:Y:S01]  /*0280*/  STG.E desc[UR4][R2.64], R7 ;  /* 0x0000000702007986 */ /* 0x000fe2000c101904 */
[----:B------:R-:W-:Y:S05]  /*0290*/  EXIT ;  /* 0x000000000000794d */ /* 0x000fea0003800000 */
.L_x_46:
        /* <DEDUP_REMOVED lines=14> */
.L_x_138:


//--------------------- .text.unary_cosh_f16      --------------------------
	.section	.text.unary_cosh_f16,"ax",@progbits
	.align	128
        .global         unary_cosh_f16
        .type           unary_cosh_f16,@function
        .size           unary_cosh_f16,(.L_x_139 - unary_cosh_f16)
        .other          unary_cosh_f16,@"STO_CUDA_ENTRY STV_DEFAULT"
unary_cosh_f16:
.text.unary_cosh_f16:
        /* <DEDUP_REMOVED lines=12> */
[----:B--2---:R-:W-:Y:S01]  /*00c0*/  HADD2.F32 R0, -RZ, R4.H0_H0 ;  /* 0x20000004ff007230 */ /* 0x004fe20000004100 */
[----:B------:R-:W-:-:S04]  /*00d0*/  HSETP2.EQ.AND P1, P0, R4.H0_H0, 0.0226898193359375, 0.007297515869140625, PT ;  /* 0x25cf1f7904007434 */ /* 0x000fc80003822800 */
[----:B------:R-:W-:Y:S01]  /*00e0*/  FFMA R3, R0, 1.4426950216293334961, -RZ ;  /* 0x3fb8aa3b00037823 */ /* 0x000fe200000008ff */
[----:B------:R-:W-:Y:S01]  /*00f0*/  HADD2.F32 R0, -RZ, -R4.H0_H0 ;  /* 0xa0000004ff007230 */ /* 0x000fe20000004100 */
[----:B------:R-:W-:Y:S02]  /*0100*/  SEL R7, RZ, 0x3c00, !P1 ;  /* 0x00003c00ff077807 */ /* 0x000fe40004800000 */
[----:B------:R-:W-:Y:S02]  /*0110*/  HSETP2.EQ.AND P2, P1, R4.H0_H0, -2.966796875, -2.615234375, PT ;  /* 0xc1efc13b04007434 */ /* 0x000fe40003942800 */
[----:B------:R-:W0:Y:S01]  /*0120*/  MUFU.EX2 R3, R3 ;  /* 0x0000000300037308 */ /* 0x000e220000000800 */
[----:B------:R-:W-:Y:S01]  /*0130*/  FFMA R6, R0, 1.4426950216293334961, -RZ ;  /* 0x3fb8aa3b00067823 */ /* 0x000fe200000008ff */
[----:B------:R-:W-:-:S06]  /*0140*/  SEL R5, RZ, 0x3c00, !P0 ;  /* 0x00003c00ff057807 */ /* 0x000fcc0004000000 */
[----:B------:R-:W1:Y:S01]  /*0150*/  MUFU.EX2 R6, R6 ;  /* 0x0000000600067308 */ /* 0x000e620000000800 */
[----:B0-----:R-:W-:Y:S02]  /*0160*/  F2FP.F16.F32.PACK_AB R0, RZ, R3 ;  /* 0x00000003ff00723e */ /* 0x001fe400000000ff */
[----:B------:R-:W-:-:S03]  /*0170*/  SEL R3, RZ, 0x3c00, !P1 ;  /* 0x00003c00ff037807 */ /* 0x000fc60004800000 */
[----:B------:R-:W-:Y:S01]  /*0180*/  HFMA2 R0, R7.H0_H0, -0.0009765625, -0.0009765625, R0.H0_H0 ;  /* 0x9400940007007831 */ /* 0x000fe20000040800 */
[----:B------:R-:W-:Y:S02]  /*0190*/  SEL R7, RZ, 0x3c00, !P2 ;  /* 0x00003c00ff077807 */ /* 0x000fe40005000000 */
[----:B------:R-:W-:Y:S01]  /*01a0*/  HSETP2.EQ.AND P2, P0, -R4.H0_H0, 0.0226898193359375, 0.007297515869140625, PT ;  /* 0x25cf1f7904007434 */ /* 0x000fe20003842900 */
[----:B------:R-:W-:Y:S01]  /*01b0*/  HFMA2 R0, R5.H0_H0, -0.0009765625, -0.0009765625, R0.H0_H0 ;  /* 0x9400940005007831 */ /* 0x000fe20000040800 */
[----:B-1----:R-:W-:-:S03]  /*01c0*/  F2FP.F16.F32.PACK_AB R6, RZ, R6 ;  /* 0x00000006ff06723e */ /* 0x002fc600000000ff */
[----:B------:R-:W-:Y:S01]  /*01d0*/  HFMA2 R0, R7.H0_H0, 6.103515625e-05, 6.103515625e-05, R0.H0_H0 ;  /* 0x0400040007007831 */ /* 0x000fe20000040800 */
[----:B------:R-:W-:Y:S02]  /*01e0*/  SEL R8, RZ, 0x3c00, !P2 ;  /* 0x00003c00ff087807 */ /* 0x000fe40005000000 */
[----:B------:R-:W-:Y:S02]  /*01f0*/  HSETP2.EQ.AND P1, P2, -R4.H0_H0, -2.966796875, -2.615234375, PT ;  /* 0xc1efc13b04007434 */ /* 0x000fe40003a22900 */
[----:B------:R-:W-:Y:S02]  /*0200*/  PRMT R8, R3, 0x5410, R8 ;  /* 0x0000541003087816 */ /* 0x000fe40000000008 */
[----:B------:R-:W-:Y:S02]  /*0210*/  PRMT R0, R0, 0x5410, R6 ;  /* 0x0000541000007816 */ /* 0x000fe40000000006 */
[----:B------:R-:W-:Y:S02]  /*0220*/  SEL R3, RZ, 0x3c00, !P0 ;  /* 0x00003c00ff037807 */ /* 0x000fe40004000000 */
[----:B------:R-:W-:Y:S01]  /*0230*/  SEL R4, RZ, 0x3c00, !P1 ;  /* 0x00003c00ff047807 */ /* 0x000fe20004800000 */
[----:B------:R-:W-:Y:S01]  /*0240*/  HFMA2 R0, R8, -0.0009765625, 3.0517578125e-05, R0 ;  /* 0x9400020008007831 */ /* 0x000fe20000000000 */
[----:B------:R-:W-:-:S03]  /*0250*/  SEL R6, RZ, 0x3c00, !P2 ;  /* 0x00003c00ff067807 */ /* 0x000fc60005000000 */
[----:B------:R-:W-:-:S04]  /*0260*/  HFMA2 R3, R3.H0_H0, -0.0009765625, -0.0009765625, R0.H1_H1 ;  /* 0x9400940003037831 */ /* 0x000fc80000060800 */
[----:B------:R-:W-:Y:S02]  /*0270*/  HFMA2 R3, R4.H0_H0, 6.103515625e-05, 6.103515625e-05, R3.H0_H0 ;  /* 0x0400040004037831 */ /* 0x000fe40000040803 */
[----:B------:R-:W0:Y:S02]  /*0280*/  LDC.64 R4, c[0x0][0x388] ;  /* 0x0000e200ff047b82 */ /* 0x000e240000000a00 */
[----:B------:R-:W-:-:S04]  /*0290*/  HFMA2 R3, R6.H0_H0, 3.0517578125e-05, 3.0517578125e-05, R3.H0_H0 ;  /* 0x0200020006037831 */ /* 0x000fc80000040803 */
[----:B------:R-:W-:-:S05]  /*02a0*/  HADD2 R0, R0.H0_H0, R3.H0_H0 ;  /* 0x2000000300007230 */ /* 0x000fca0000000800 */
[----:B------:R-:W-:-:S05]  /*02b0*/  HADD2.F32 R0, -RZ, R0.H0_H0 ;  /* 0x20000000ff007230 */ /* 0x000fca0000004100 */
[----:B------:R-:W-:-:S05]  /*02c0*/  FMUL R3, R0, 0.5 ;  /* 0x3f00000000037820 */ /* 0x000fca0000400000 */
[----:B------:R-:W-:-:S05]  /*02d0*/  F2FP.F16.F32.PACK_AB R6, RZ, R3 ;  /* 0x00000003ff06723e */ /* 0x000fca00000000ff */
[C---:B------:R-:W-:Y:S02]  /*02e0*/  HSETP2.GEU.AND P1, PT, |R6|.reuse.H0_H0, 8.523464202880859375e-06, 8.523464202880859375e-06, PT ;  /* 0x008f008f06007434 */ /* 0x040fe40003f2ea00 */
[----:B------:R-:W-:-:S05]  /*02f0*/  HSETP2.GT.AND P0, PT, |R6|.H0_H0, RZ.H0_H0, PT ;  /* 0x200000ff06007234 */ /* 0x000fca0003f04a00 */
[----:B------:R-:W-:-:S13]  /*0300*/  PLOP3.LUT P0, PT, P1, P0, PT, 0xf2, 0x2f ;  /* 0x00000000002f781c */ /* 0x000fda0000f01e72 */
[----:B------:R-:W-:-:S04]  /*0310*/  @!P0 FFMA R0, R3, -2, R0 ;  /* 0xc000000003008823 */ /* 0x000fc80000000000 */
[----:B------:R-:W-:Y:S01]  /*0320*/  @!P0 FFMA R0, R0, 0.5, R3 ;  /* 0x3f00000000008823 */ /* 0x000fe20000000003 */
[----:B0-----:R-:W-:-:S04]  /*0330*/  IMAD.WIDE R2, R2, 0x2, R4 ;  /* 0x0000000202027825 */ /* 0x001fc800078e0204 */
[----:B------:R-:W-:-:S05]  /*0340*/  @!P0 F2FP.F16.F32.PACK_AB R6, RZ, R0 ;  /* 0x00000000ff06823e */ /* 0x000fca00000000ff */
[----:B------:R-:W-:Y:S01]  /*0350*/  STG.E.U16 desc[UR4][R2.64], R6 ;  /* 0x0000000602007986 */ /* 0x000fe2000c101504 */
[----:B------:R-:W-:Y:S05]  /*0360*/  EXIT ;  /* 0x000000000000794d */ /* 0x000fea0003800000 */
.L_x_47:
        /* <DEDUP_REMOVED lines=9> */
.L_x_139:


//--------------------- .text.unary_cosh_f32      --------------------------
	.section	.text.unary_cosh_f32,"ax",@progbits
	.align	128
        .global         unary_cosh_f32
        .type           unary_cosh_f32,@function
        .size           unary_cosh_f32,(.L_x_140 - unary_cosh_f32)
        .other          unary_cosh_f32,@"STO_CUDA_ENTRY STV_DEFAULT"
unary_cosh_f32:
.text.unary_cosh_f32:
        /* <DEDUP_REMOVED lines=12> */
[----:B------:R-:W-:Y:S02]  /*00c0*/  HFMA2 R7, -RZ, RZ, 3.4921875, 0 ;  /* 0x42fc0000ff077431 */ /* 0x000fe400000001ff */
[----:B--2---:R-:W-:-:S06]  /*00d0*/  FMUL R0, |R2|, 1.4426950216293334961 ;  /* 0x3fb8aa3b02007820 */ /* 0x004fcc0000400200 */
[----:B------:R-:W0:Y:S02]  /*00e0*/  FRND.TRUNC R0, R0 ;  /* 0x0000000000007307 */ /* 0x000e24000020d000 */
[----:B0-----:R-:W-:Y:S02]  /*00f0*/  FSETP.GT.AND P0, PT, |R0|, 126, PT ;  /* 0x42fc00000000780b */ /* 0x001fe40003f04200 */
[----:B------:R-:W-:-:S04]  /*0100*/  LOP3.LUT R7, R7, 0x80000000, R0, 0xb8, !PT ;  /* 0x8000000007077812 */ /* 0x000fc800078eb800 */
[----:B------:R-:W-:-:S05]  /*0110*/  FSEL R7, R7, R0, P0 ;  /* 0x0000000007077208 */ /* 0x000fca0000000000 */
[C---:B------:R-:W-:Y:S02]  /*0120*/  FFMA R4, R7.reuse, -0.69314718246459960938, |R2| ;  /* 0xbf31721807047823 */ /* 0x040fe40000000402 */
[----:B------:R-:W0:Y:S02]  /*0130*/  LDC.64 R2, c[0x0][0x388] ;  /* 0x0000e200ff027b82 */ /* 0x000e240000000a00 */
[C---:B------:R-:W-:Y:S01]  /*0140*/  FFMA R4, R7.reuse, 1.9046542121259335545e-09, R4 ;  /* 0x3102e30807047823 */ /* 0x040fe20000000004 */
[----:B------:R-:W-:-:S03]  /*0150*/  FADD R7, R7, 12583037 ;  /* 0x4b40007d07077421 */ /* 0x000fc60000000000 */
[----:B------:R-:W-:Y:S02]  /*0160*/  FMUL R4, R4, 1.4426950216293334961 ;  /* 0x3fb8aa3b04047820 */ /* 0x000fe40000400000 */
[----:B------:R-:W-:-:S04]  /*0170*/  SHF.L.U32 R7, R7, 0x17, RZ ;  /* 0x0000001707077819 */ /* 0x000fc800000006ff */
[----:B------:R-:W1:Y:S01]  /*0180*/  MUFU.EX2 R4, R4 ;  /* 0x0000000400047308 */ /* 0x000e620000000800 */
[----:B0-----:R-:W-:-:S04]  /*0190*/  IMAD.WIDE R2, R5, 0x4, R2 ;  /* 0x0000000405027825 */ /* 0x001fc800078e0202 */
[----:B-1----:R-:W-:-:S04]  /*01a0*/  FMUL R7, R7, R4 ;  /* 0x0000000407077220 */ /* 0x002fc80000400000 */
[----:B------:R-:W0:Y:S02]  /*01b0*/  MUFU.RCP R0, R7 ;  /* 0x0000000700007308 */ /* 0x000e240000001000 */
[----:B0-----:R-:W-:-:S04]  /*01c0*/  FMUL.FTZ R0, R0, 0.125 ;  /* 0x3e00000000007820 */ /* 0x001fc80000410000 */
[----:B------:R-:W-:-:S05]  /*01d0*/  FFMA R5, R7, 2, R0 ;  /* 0x4000000007057823 */ /* 0x000fca0000000000 */
[----:B------:R-:W-:Y:S01]  /*01e0*/  STG.E desc[UR4][R2.64], R5 ;  /* 0x0000000502007986 */ /* 0x000fe2000c101904 */
[----:B------:R-:W-:Y:S05]  /*01f0*/  EXIT ;  /* 0x000000000000794d */ /* 0x000fea0003800000 */
.L_x_48:
        /* <DEDUP_REMOVED lines=16> */
.L_x_140:


//--------------------- .text.unary_cos_f16       --------------------------
	.section	.text.unary_cos_f16,"ax",@progbits
	.align	128
        .global         unary_cos_f16
        .type           unary_cos_f16,@function
        .size           unary_cos_f16,(.L_x_141 - unary_cos_f16)
        .other          unary_cos_f16,@"STO_CUDA_ENTRY STV_DEFAULT"
unary_cos_f16:
.text.unary_cos_f16:
        /* <DEDUP_REMOVED lines=12> */
[----:B------:R-:W-:Y:S01]  /*00c0*/  HFMA2 R7, -RZ, RZ, 1.783203125, -45152 ;  /* 0x3f22f983ff077431 */ /* 0x000fe200000001ff */
[----:B------:R-:W-:Y:S01]  /*00d0*/  MOV R9, 0x394ca1f9 ;  /* 0x394ca1f900097802 */ /* 0x000fe20000000f00 */
[----:B------:R-:W-:Y:S02]  /*00e0*/  HFMA2 R10, -RZ, RZ, 1.541015625, -0.051849365234375 ;  /* 0x3e2aaaa3ff0a7431 */ /* 0x000fe400000001ff */
[----:B--2---:R-:W-:Y:S01]  /*00f0*/  HADD2.F32 R4, -RZ, R0.H0_H0 ;  /* 0x20000000ff047230 */ /* 0x004fe20000004100 */
[----:B------:R-:W-:-:S04]  /*0100*/  HSET2.BF.EQ.AND R0, |R0|.H0_H0, 0.0584716796875, 0.0584716796875, PT ;  /* 0x2b7c2b7c00007433 */ /* 0x000fc80003802a80 */
[----:B------:R-:W-:-:S04]  /*0110*/  FFMA R6, R4, R7, 12582912 ;  /* 0x4b40000004067423 */ /* 0x000fc80000000007 */
[C---:B------:R-:W-:Y:S01]  /*0120*/  FADD R7, R6.reuse, -12582912 ;  /* 0xcb40000006077421 */ /* 0x040fe20000000000 */
[C---:B------:R-:W-:Y:S01]  /*0130*/  LOP3.LUT R8, R6.reuse, 0x1, RZ, 0xc0, !PT ;  /* 0x0000000106087812 */ /* 0x040fe200078ec0ff */
[----:B------:R-:W-:Y:S02]  /*0140*/  VIADD R6, R6, 0x1 ;  /* 0x0000000106067836 */ /* 0x000fe40000000000 */
[C---:B------:R-:W-:Y:S01]  /*0150*/  FFMA R4, R7.reuse, -1.5707962512969970703, R4 ;  /* 0xbfc90fda07047823 */ /* 0x040fe20000000004 */
[----:B------:R-:W-:Y:S01]  /*0160*/  ISETP.NE.U32.AND P0, PT, R8, 0x1, PT ;  /* 0x000000010800780c */ /* 0x000fe20003f05070 */
[----:B------:R-:W-:Y:S02]  /*0170*/  IMAD.MOV.U32 R8, RZ, RZ, 0x3c08839e ;  /* 0x3c08839eff087424 */ /* 0x000fe400078e00ff */
[----:B------:R-:W-:Y:S01]  /*0180*/  FFMA R4, R7, -7.5497894158615963534e-08, R4 ;  /* 0xb3a2216807047823 */ /* 0x000fe20000000004 */
[----:B------:R-:W-:Y:S02]  /*0190*/  FSEL R2, -R9, 2.4433156795566901565e-05, !P0 ;  /* 0x37ccf5ce09027808 */ /* 0x000fe40004000100 */
[----:B------:R-:W-:Y:S01]  /*01a0*/  FSEL R8, R8, -0.0013887316454201936722, !P0 ;  /* 0xbab6061a08087808 */ /* 0x000fe20004000000 */
[----:B------:R-:W-:Y:S01]  /*01b0*/  FMUL R7, R4, R4 ;  /* 0x0000000404077220 */ /* 0x000fe20000400000 */
[----:B------:R-:W-:-:S02]  /*01c0*/  FSEL R10, -R10, 0.041666645556688308716, !P0 ;  /* 0x3d2aaaa50a0a7808 */ /* 0x000fc40004000100 */
[C---:B------:R-:W-:Y:S01]  /*01d0*/  FSEL R9, R4.reuse, 1, !P0 ;  /* 0x3f80000004097808 */ /* 0x040fe20004000000 */
[C---:B------:R-:W-:Y:S01]  /*01e0*/  FFMA R3, R7.reuse, R2, R8 ;  /* 0x0000000207037223 */ /* 0x040fe20000000008 */
[----:B------:R-:W-:Y:S02]  /*01f0*/  FSEL R8, RZ, -0.5, !P0 ;  /* 0xbf000000ff087808 */ /* 0x000fe40004000000 */
[----:B------:R-:W-:Y:S01]  /*0200*/  FSEL R4, R4, R7, !P0 ;  /* 0x0000000704047208 */ /* 0x000fe20004000000 */
[C---:B------:R-:W-:Y:S01]  /*0210*/  FFMA R10, R7.reuse, R3, R10 ;  /* 0x00000003070a7223 */ /* 0x040fe2000000000a */
[----:B------:R-:W-:Y:S01]  /*0220*/  LOP3.LUT P0, RZ, R6, 0x2, RZ, 0xc0, !PT ;  /* 0x0000000206ff7812 */ /* 0x000fe2000780c0ff */
[----:B------:R-:W0:Y:S02]  /*0230*/  LDC.64 R2, c[0x0][0x388] ;  /* 0x0000e200ff027b82 */ /* 0x000e240000000a00 */
[----:B------:R-:W-:-:S04]  /*0240*/  FFMA R8, R7, R10, R8 ;  /* 0x0000000a07087223 */ /* 0x000fc80000000008 */
[----:B------:R-:W-:-:S05]  /*0250*/  FFMA R4, R4, R8, R9 ;  /* 0x0000000804047223 */ /* 0x000fca0000000009 */
[----:B------:R-:W-:-:S04]  /*0260*/  FSEL R4, R4, -R4, !P0 ;  /* 0x8000000404047208 */ /* 0x000fc80004000000 */
[----:B------:R-:W-:-:S05]  /*0270*/  F2FP.F16.F32.PACK_AB R4, RZ, R4 ;  /* 0x00000004ff04723e */ /* 0x000fca00000000ff */
[----:B------:R-:W-:Y:S02]  /*0280*/  HFMA2 R0, R0.H0_H0, 0.00048828125, 0.00048828125, R4.H0_H0 ;  /* 0x1000100000007831 */ /* 0x000fe40000040804 */
[----:B0-----:R-:W-:-:S05]  /*0290*/  IMAD.WIDE R2, R5, 0x2, R2 ;  /* 0x0000000205027825 */ /* 0x001fca00078e0202 */
[----:B------:R-:W-:Y:S01]  /*02a0*/  STG.E.U16 desc[UR4][R2.64], R0 ;  /* 0x0000000002007986 */ /* 0x000fe2000c101504 */
[----:B------:R-:W-:Y:S05]  /*02b0*/  EXIT ;  /* 0x000000000000794d */ /* 0x000fea0003800000 */
.L_x_49:
        /* <DEDUP_REMOVED lines=12> */
.L_x_141:


//--------------------- .text.unary_cos_f32       --------------------------
	.section	.text.unary_cos_f32,"ax",@progbits
	.align	128
        .global         unary_cos_f32
        .type           unary_cos_f32,@function
        .size           unary_cos_f32,(.L_x_142 - unary_cos_f32)
        .other          unary_cos_f32,@"STO_CUDA_ENTRY STV_DEFAULT"
unary_cos_f32:
.text.unary_cos_f32:
        /* <DEDUP_REMOVED lines=12> */
[----:B------:R-:W-:Y:S01]  /*00c0*/  BSSY.RECONVERGENT B0, `(.L_x_50) ;  /* 0x0000069000007945 */ /* 0x000fe20003800200 */
[C---:B--2---:R-:W-:Y:S01]  /*00d0*/  FMUL R3, R0.reuse, 0.63661974668502807617 ;  /* 0x3f22f98300037820 */ /* 0x044fe20000400000 */
[----:B------:R-:W-:-:S05]  /*00e0*/  FSETP.GE.AND P0, PT, |R0|, 105615, PT ;  /* 0x47ce47800000780b */ /* 0x000fca0003f06200 */
        /* <DEDUP_REMOVED lines=17> */
.L_x_52:
[----:B0-----:R-:W-:Y:S01]  /*0200*/  IMAD.U32 R6, RZ, RZ, UR8 ;  /* 0x00000008ff067e24 */ /* 0x001fe2000f8e00ff */
[----:B------:R-:W-:-:S05]  /*0210*/  MOV R7, UR9 ;  /* 0x0000000900077c02 */ /* 0x000fca0008000f00 */
        /* <DEDUP_REMOVED lines=27> */
[----:B------:R-:W-:-:S05]  /*03d0*/  SHF.R.U32.HI R4, RZ, 0x5, R4 ;  /* 0x00000005ff047819 */ /* 0x000fca0000011604 */
[----:B------:R-:W-:-:S05]  /*03e0*/  IMAD.U32 R6, R4, -0x4, RZ ;  /* 0xfffffffc04067824 */ /* 0x000fca00078e00ff */
[C---:B------:R-:W-:Y:S02]  /*03f0*/  ISETP.EQ.AND P3, PT, R6.reuse, -0x18, PT ;  /* 0xffffffe80600780c */ /* 0x040fe40003f62270 */
[C---:B------:R-:W-:Y:S02]  /*0400*/  ISETP.EQ.AND P4, PT, R6.reuse, -0x14, PT ;  /* 0xffffffec0600780c */ /* 0x040fe40003f82270 */
[C---:B------:R-:W-:Y:S02]  /*0410*/  ISETP.EQ.AND P2, PT, R6.reuse, -0x10, PT ;  /* 0xfffffff00600780c */ /* 0x040fe40003f42270 */
[C---:B------:R-:W-:Y:S02]  /*0420*/  ISETP.EQ.AND P1, PT, R6.reuse, -0xc, PT ;  /* 0xfffffff40600780c */ /* 0x040fe40003f22270 */
[C---:B------:R-:W-:Y:S02]  /*0430*/  ISETP.EQ.AND P0, PT, R6.reuse, -0x8, PT ;  /* 0xfffffff80600780c */ /* 0x040fe40003f02270 */
[----:B------:R-:W-:-:S03]  /*0440*/  ISETP.EQ.AND P5, PT, R6, RZ, PT ;  /* 0x000000ff0600720c */ /* 0x000fc60003fa2270 */
[----:B------:R-:W-:Y:S02]  /*0450*/  @P3 MOV R4, R9 ;  /* 0x0000000900043202 */ /* 0x000fe40000000f00 */
[C---:B------:R-:W-:Y:S01]  /*0460*/  ISETP.EQ.AND P3, PT, R6.reuse, -0x4, PT ;  /* 0xfffffffc0600780c */ /* 0x040fe20003f62270 */
[----:B------:R-:W-:Y:S02]  /*0470*/  @P4 IMAD.MOV.U32 R5, RZ, RZ, R9 ;  /* 0x000000ffff054224 */ /* 0x000fe400078e0009 */
[----:B------:R-:W-:Y:S01]  /*0480*/  @P4 IMAD.MOV.U32 R4, RZ, RZ, R10 ;  /* 0x000000ffff044224 */ /* 0x000fe200078e000a */
[----:B------:R-:W-:Y:S01]  /*0490*/  ISETP.EQ.AND P4, PT, R6, 0x4, PT ;  /* 0x000000040600780c */ /* 0x000fe20003f82270 */
[----:B------:R-:W-:Y:S02]  /*04a0*/  @P2 IMAD.MOV.U32 R4, RZ, RZ, R12 ;  /* 0x000000ffff042224 */ /* 0x000fe400078e000c */
[----:B------:R-:W-:Y:S02]  /*04b0*/  @P1 IMAD.MOV.U32 R4, RZ, RZ, R13 ;  /* 0x000000ffff041224 */ /* 0x000fe400078e000d */
[----:B------:R-:W-:-:S02]  /*04c0*/  @P0 IMAD.MOV.U32 R4, RZ, RZ, R14 ;  /* 0x000000ffff040224 */ /* 0x000fc400078e000e */
[----:B------:R-:W-:Y:S01]  /*04d0*/  @P2 IMAD.MOV.U32 R5, RZ, RZ, R10 ;  /* 0x000000ffff052224 */ /* 0x000fe200078e000a */
[----:B------:R-:W-:Y:S01]  /*04e0*/  @P1 MOV R5, R12 ;  /* 0x0000000c00051202 */ /* 0x000fe20000000f00 */
[----:B------:R-:W-:Y:S01]  /*04f0*/  @P0 IMAD.MOV.U32 R5, RZ, RZ, R13 ;  /* 0x000000ffff050224 */ /* 0x000fe200078e000d */
[----:B------:R-:W-:Y:S01]  /*0500*/  @P3 MOV R4, R15 ;  /* 0x0000000f00043202 */ /* 0x000fe20000000f00 */
[----:B------:R-:W-:Y:S02]  /*0510*/  @P5 IMAD.MOV.U32 R4, RZ, RZ, R11 ;  /* 0x000000ffff045224 */ /* 0x000fe400078e000b */
[----:B------:R-:W-:Y:S02]  /*0520*/  @P3 IMAD.MOV.U32 R5, RZ, RZ, R14 ;  /* 0x000000ffff053224 */ /* 0x000fe400078e000e */
[----:B------:R-:W-:Y:S02]  /*0530*/  @P5 IMAD.MOV.U32 R5, RZ, RZ, R15 ;  /* 0x000000ffff055224 */ /* 0x000fe400078e000f */
[----:B------:R-:W-:-:S02]  /*0540*/  @P4 IMAD.MOV.U32 R5, RZ, RZ, R11 ;  /* 0x000000ffff054224 */ /* 0x000fc400078e000b */
        /* <DEDUP_REMOVED lines=8> */
[----:B------:R-:W-:Y:S01]  /*05d0*/  SHF.L.W.U32.HI R8, R5, R3, R8 ;  /* 0x0000000305087219 */ /* 0x000fe20000010e08 */
[----:B------:R-:W-:Y:S01]  /*05e0*/  @P5 IMAD.MOV.U32 R4, RZ, RZ, R14 ;  /* 0x000000ffff045224 */ /* 0x000fe200078e000e */
[----:B------:R-:W-:-:S09]  /*05f0*/  @P4 MOV R4, R15 ;  /* 0x0000000f00044202 */ /* 0x000fd20000000f00 */
[----:B------:R-:W-:-:S05]  /*0600*/  @P0 IMAD.MOV.U32 R4, RZ, RZ, R11 ;  /* 0x000000ffff040224 */ /* 0x000fca00078e000b */
[----:B------:R-:W-:-:S07]  /*0610*/  SHF.L.W.U32.HI R5, R4, R3, R5 ;  /* 0x0000000304057219 */ /* 0x000fce0000010e05 */
.L_x_54:
[----:B------:R-:W-:Y:S05]  /*0620*/  BSYNC.RECONVERGENT B1 ;  /* 0x0000000000017941 */ /* 0x000fea0003800200 */
.L_x_53:
        /* <DEDUP_REMOVED lines=12> */
[----:B------:R-:W-:-:S03]  /*06f0*/  ISETP.GE.AND P1, PT, R0, RZ, PT ;  /* 0x000000ff0000720c */ /* 0x000fc60003f26270 */
[----:B------:R-:W-:-:S04]  /*0700*/  IMAD.MOV R0, RZ, RZ, -R3 ;  /* 0x000000ffff007224 */ /* 0x000fc800078e0a03 */
[----:B------:R-:W-:Y:S01]  /*0710*/  @!P0 IMAD.MOV.U32 R3, RZ, RZ, R0 ;  /* 0x000000ffff038224 */ /* 0x000fe200078e0000 */
[----:B0-----:R-:W-:-:S10]  /*0720*/  DMUL R4, R4, UR4 ;  /* 0x0000000404047c28 */ /* 0x001fd40008000000 */
[----:B------:R-:W0:Y:S02]  /*0730*/  F2F.F32.F64 R4, R4 ;  /* 0x0000000400047310 */ /* 0x000e240000301000 */
[----:B0-----:R-:W-:-:S07]  /*0740*/  FSEL R6, -R4, R4, !P1 ;  /* 0x0000000404067208 */ /* 0x001fce0004800100 */
.L_x_51:
[----:B------:R-:W-:Y:S05]  /*0750*/  BSYNC.RECONVERGENT B0 ;  /* 0x0000000000007941 */ /* 0x000fea0003800200 */
.L_x_50:
[----:B------:R-:W-:Y:S01]  /*0760*/  MOV R0, 0x37cbac00 ;  /* 0x37cbac0000007802 */ /* 0x000fe20000000f00 */
[----:B------:R-:W-:Y:S01]  /*0770*/  FMUL R7, R6, R6 ;  /* 0x0000000606077220 */ /* 0x000fe20000400000 */
[C---:B------:R-:W-:Y:S01]  /*0780*/  LOP3.LUT R8, R3.reuse, 0x1, RZ, 0xc0, !PT ;  /* 0x0000000103087812 */ /* 0x040fe200078ec0ff */
[----:B------:R-:W0:Y:S01]  /*0790*/  LDC.64 R4, c[0x0][0x388] ;  /* 0x0000e200ff047b82 */ /* 0x000e220000000a00 */
[----:B------:R-:W-:Y:S02]  /*07a0*/  VIADD R3, R3, 0x1 ;  /* 0x0000000103037836 */ /* 0x000fe40000000000 */
[----:B------:R-:W-:Y:S01]  /*07b0*/  FFMA R0, R7, R0, -0.0013887860113754868507 ;  /* 0xbab607ed07007423 */ /* 0x000fe20000000000 */
[----:B------:R-:W-:Y:S01]  /*07c0*/  ISETP.NE.U32.AND P0, PT, R8, 0x1, PT ;  /* 0x000000010800780c */ /* 0x000fe20003f05070 */
[----:B------:R-:W-:Y:S02]  /*07d0*/  IMAD.MOV.U32 R8, RZ, RZ, 0x3c0885e4 ;  /* 0x3c0885e4ff087424 */ /* 0x000fe400078e00ff */
[----:B------:R-:W-:Y:S01]  /*07e0*/  IMAD.MOV.U32 R9, RZ, RZ, 0x3e2aaaa8 ;  /* 0x3e2aaaa8ff097424 */ /* 0x000fe200078e00ff */
[----:B------:R-:W-:-:S02]  /*07f0*/  FSEL R0, R0, -0.00019574658654164522886, P0 ;  /* 0xb94d415300007808 */ /* 0x000fc40000000000 */
[----:B------:R-:W-:Y:S02]  /*0800*/  FSEL R8, R8, 0.041666727513074874878, !P0 ;  /* 0x3d2aaabb08087808 */ /* 0x000fe40004000000 */
[----:B------:R-:W-:Y:S02]  /*0810*/  LOP3.LUT P1, RZ, R3, 0x2, RZ, 0xc0, !PT ;  /* 0x0000000203ff7812 */ /* 0x000fe4000782c0ff */
[----:B------:R-:W-:Y:S01]  /*0820*/  FSEL R3, -R9, -0.4999999701976776123, !P0 ;  /* 0xbeffffff09037808 */ /* 0x000fe20004000100 */
[----:B------:R-:W-:Y:S01]  /*0830*/  FFMA R8, R7, R0, R8 ;  /* 0x0000000007087223 */ /* 0x000fe20000000008 */
[----:B------:R-:W-:-:S03]  /*0840*/  FSEL R0, R6, 1, !P0 ;  /* 0x3f80000006007808 */ /* 0x000fc60004000000 */
[C---:B------:R-:W-:Y:S02]  /*0850*/  FFMA R3, R7.reuse, R8, R3 ;  /* 0x0000000807037223 */ /* 0x040fe40000000003 */
[----:B------:R-:W-:-:S04]  /*0860*/  FFMA R7, R7, R0, RZ ;  /* 0x0000000007077223 */ /* 0x000fc800000000ff */
[----:B------:R-:W-:Y:S01]  /*0870*/  FFMA R3, R7, R3, R0 ;  /* 0x0000000307037223 */ /* 0x000fe20000000000 */
[----:B0-----:R-:W-:-:S04]  /*0880*/  IMAD.WIDE R4, R2, 0x4, R4 ;  /* 0x0000000402047825 */ /* 0x001fc800078e0204 */
[----:B------:R-:W-:-:S05]  /*0890*/  @P1 FADD R3, RZ, -R3 ;  /* 0x80000003ff031221 */ /* 0x000fca0000000000 */
[----:B------:R-:W-:Y:S01]  /*08a0*/  STG.E desc[UR6][R4.64], R3 ;  /* 0x0000000304007986 */ /* 0x000fe2000c101906 */
[----:B------:R-:W-:Y:S05]  /*08b0*/  EXIT ;  /* 0x000000000000794d */ /* 0x000fea0003800000 */
.L_x_55:
        /* <DEDUP_REMOVED lines=12> */
.L_x_142:


//--------------------- .text.unary_asinh_f16     --------------------------
	.section	.text.unary_asinh_f16,"ax",@progbits
	.align	128
        .global         unary_asinh_f16
        .type           unary_asinh_f16,@function
        .size           unary_asinh_f16,(.L_x_143 - unary_asinh_f16)
        .other          unary_asinh_f16,@"STO_CUDA_ENTRY STV_DEFAULT"
unary_asinh_f16:
.text.unary_asinh_f16:
        /* <DEDUP_REMOVED lines=11> */
[----:B-1----:R0:W2:Y:S02]  /*00b0*/  LDG.E.U16 R2, desc[UR4][R4.64] ;  /* 0x0000000404027981 */ /* 0x0020a4000c1e1500 */
[----:B0-----:R-:W-:Y:S02]  /*00c0*/  HFMA2 R5, -RZ, RZ, 1.625, 0 ;  /* 0x3e800000ff057431 */ /* 0x001fe400000001ff */
[----:B--2---:R-:W-:-:S05]  /*00d0*/  HADD2.F32 R2, -RZ, R2.H0_H0 ;  /* 0x20000002ff027230 */ /* 0x004fca0000004100 */
[C---:B------:R-:W-:Y:S01]  /*00e0*/  FFMA R3, R2.reuse, R2, 1 ;  /* 0x3f80000002037423 */ /* 0x040fe20000000002 */
[----:B------:R-:W-:-:S03]  /*00f0*/  FSETP.GT.AND P0, PT, |R2|, 8388608, PT ;  /* 0x4b0000000200780b */ /* 0x000fc60003f04200 */
[----:B------:R-:W0:Y:S02]  /*0100*/  MUFU.RSQ R6, R3 ;  /* 0x0000000300067308 */ /* 0x000e240000001400 */
[----:B0-----:R-:W-:-:S06]  /*0110*/  FFMA R6, R3, R6, 1 ;  /* 0x3f80000003067423 */ /* 0x001fcc0000000006 */
[----:B------:R0:W1:Y:S02]  /*0120*/  MUFU.RCP R7, R6 ;  /* 0x0000000600077308 */ /* 0x0000640000001000 */
[----:B0-----:R-:W-:Y:S01]  /*0130*/  MOV R6, 0x3d39bf78 ;  /* 0x3d39bf7800067802 */ /* 0x001fe20000000f00 */
[----:B-1----:R-:W-:-:S04]  /*0140*/  FMUL R7, |R2|, R7 ;  /* 0x0000000702077220 */ /* 0x002fc80000400200 */
[----:B------:R-:W-:-:S05]  /*0150*/  FFMA R7, |R2|, R7, |R2| ;  /* 0x0000000702077223 */ /* 0x000fca0000000602 */
[----:B------:R-:W-:-:S04]  /*0160*/  FSEL R7, |R2|, R7, P0 ;  /* 0x0000000702077208 */ /* 0x000fc80000000200 */
        /* <DEDUP_REMOVED lines=8> */
[----:B------:R-:W-:-:S04]  /*01f0*/  FFMA R4, R4, R5, -1 ;  /* 0xbf80000004047423 */ /* 0x000fc80000000005 */
        /* <DEDUP_REMOVED lines=11> */
[----:B------:R-:W-:Y:S01]  /*02b0*/  FFMA R3, R3, R4, R3 ;  /* 0x0000000403037223 */ /* 0x000fe20000000003 */
[----:B------:R-:W-:-:S03]  /*02c0*/  @P1 MOV R4, 0x7f800000 ;  /* 0x7f80000000041802 */ /* 0x000fc60000000f00 */
[----:B------:R-:W-:Y:S02]  /*02d0*/  FFMA R3, R8, 0.69314718246459960938, R3 ;  /* 0x3f31721808037823 */ /* 0x000fe40000000003 */
[C---:B------:R-:W-:Y:S01]  /*02e0*/  @P2 FFMA R3, R7.reuse, R4, +INF ;  /* 0x7f80000007032423 */ /* 0x040fe20000000004 */
[----:B------:R-:W-:Y:S01]  /*02f0*/  @P1 FSETP.NEU.AND P2, PT, R7, RZ, PT ;  /* 0x000000ff0700120b */ /* 0x000fe20003f4d000 */
[----:B------:R-:W0:Y:S03]  /*0300*/  LDC.64 R4, c[0x0][0x388] ;  /* 0x0000e200ff047b82 */ /* 0x000e260000000a00 */
[----:B------:R-:W-:-:S05]  /*0310*/  @P1 FSEL R3, R3, -RZ, P2 ;  /* 0x800000ff03031208 */ /* 0x000fca0001000000 */
[----:B------:R-:W-:Y:S01]  /*0320*/  @P0 FADD R3, R3, 0.69314718246459960938 ;  /* 0x3f31721803030421 */ /* 0x000fe20000000000 */
[----:B------:R-:W-:-:S04]  /*0330*/  FSETP.NAN.AND P0, PT, |R2|, |R2|, PT ;  /* 0x400000020200720b */ /* 0x000fc80003f08200 */
[----:B------:R-:W-:-:S04]  /*0340*/  LOP3.LUT R2, R3, 0x80000000, R2, 0xb8, !PT ;  /* 0x8000000003027812 */ /* 0x000fc800078eb802 */
[----:B------:R-:W-:-:S04]  /*0350*/  FSEL R2, R2, R3, !P0 ;  /* 0x0000000302027208 */ /* 0x000fc80004000000 */
[----:B------:R-:W-:Y:S01]  /*0360*/  F2FP.F16.F32.PACK_AB R6, RZ, R2 ;  /* 0x00000002ff06723e */ /* 0x000fe200000000ff */
[----:B0-----:R-:W-:-:S05]  /*0370*/  IMAD.WIDE R2, R0, 0x2, R4 ;  /* 0x0000000200027825 */ /* 0x001fca00078e0204 */
[----:B------:R-:W-:Y:S01]  /*0380*/  STG.E.U16 desc[UR4][R2.64], R6 ;  /* 0x0000000602007986 */ /* 0x000fe2000c101504 */
[----:B------:R-:W-:Y:S05]  /*0390*/  EXIT ;  /* 0x000000000000794d */ /* 0x000fea0003800000 */
.L_x_56:
        /* <DEDUP_REMOVED lines=14> */
.L_x_143:


//--------------------- .text.unary_asinh_f32     --------------------------
	.section	.text.unary_asinh_f32,"ax",@progbits
	.align	128
        .global         unary_asinh_f32
        .type           unary_asinh_f32,@function
        .size           unary_asinh_f32,(.L_x_144 - unary_asinh_f32)
        .other          unary_asinh_f32,@"STO_CUDA_ENTRY STV_DEFAULT"
unary_asinh_f32:
.text.unary_asinh_f32:
        /* <DEDUP_REMOVED lines=12> */
[----:B------:R-:W-:Y:S01]  /*00c0*/  HFMA2 R9, -RZ, RZ, 1.625, 0 ;  /* 0x3e800000ff097431 */ /* 0x000fe200000001ff */
[----:B------:R-:W-:Y:S01]  /*00d0*/  MOV R8, 0x3d39bf78 ;  /* 0x3d39bf7800087802 */ /* 0x000fe20000000f00 */
[C---:B--2---:R-:W-:Y:S01]  /*00e0*/  FFMA R4, R2.reuse, R2, 1 ;  /* 0x3f80000002047423 */ /* 0x044fe20000000002 */
[----:B------:R-:W-:-:S03]  /*00f0*/  FSETP.GT.AND P0, PT, |R2|, 8388608, PT ;  /* 0x4b0000000200780b */ /* 0x000fc60003f04200 */
[----:B------:R-:W0:Y:S02]  /*0100*/  MUFU.RSQ R5, R4 ;  /* 0x0000000400057308 */ /* 0x000e240000001400 */
[----:B0-----:R-:W-:-:S06]  /*0110*/  FFMA R5, R4, R5, 1 ;  /* 0x3f80000004057423 */ /* 0x001fcc0000000005 */
[----:B------:R-:W0:Y:S02]  /*0120*/  MUFU.RCP R5, R5 ;  /* 0x0000000500057308 */ /* 0x000e240000001000 */
[----:B0-----:R-:W-:-:S04]  /*0130*/  FMUL R7, |R2|, R5 ;  /* 0x0000000502077220 */ /* 0x001fc80000400200 */
        /* <DEDUP_REMOVED lines=28> */
[----:B------:R-:W-:-:S04]  /*0300*/  @P1 FSEL R3, R3, -RZ, P2 ;  /* 0x800000ff03031208 */ /* 0x000fc80001000000 */
[----:B------:R-:W-:-:S05]  /*0310*/  MOV R7, R3 ;  /* 0x0000000300077202 */ /* 0x000fca0000000f00 */
[----:B------:R-:W-:Y:S01]  /*0320*/  @P0 FADD R7, R7, 0.69314718246459960938 ;  /* 0x3f31721807070421 */ /* 0x000fe20000000000 */
[----:B------:R-:W-:-:S04]  /*0330*/  FSETP.NAN.AND P0, PT, |R2|, |R2|, PT ;  /* 0x400000020200720b */ /* 0x000fc80003f08200 */
[----:B------:R-:W-:Y:S01]  /*0340*/  LOP3.LUT R6, R7, 0x80000000, R2, 0xb8, !PT ;  /* 0x8000000007067812 */ /* 0x000fe200078eb802 */
[----:B0-----:R-:W-:-:S03]  /*0350*/  IMAD.WIDE R2, R0, 0x4, R4 ;  /* 0x0000000400027825 */ /* 0x001fc600078e0204 */
[----:B------:R-:W-:-:S05]  /*0360*/  FSEL R5, R6, R7, !P0 ;  /* 0x0000000706057208 */ /* 0x000fca0004000000 */
[----:B------:R-:W-:Y:S01]  /*0370*/  STG.E desc[UR4][R2.64], R5 ;  /* 0x0000000502007986 */ /* 0x000fe2000c101904 */
[----:B------:R-:W-:Y:S05]  /*0380*/  EXIT ;  /* 0x000000000000794d */ /* 0x000fea0003800000 */
.L_x_57:
        /* <DEDUP_REMOVED lines=15> */
.L_x_144:


//--------------------- .text.unary_asin_f16      --------------------------
	.section	.text.unary_asin_f16,"ax",@progbits
	.align	128
        .global         unary_asin_f16
        .type           unary_asin_f16,@function
        .size           unary_asin_f16,(.L_x_145 - unary_asin_f16)
        .other          unary_asin_f16,@"STO_CUDA_ENTRY STV_DEFAULT"
unary_asin_f16:
.text.unary_asin_f16:
        /* <DEDUP_REMOVED lines=22> */
[----:B------:R-:W-:-:S04]  /*0160*/  MOV R7, 0x3d4dd2f7 ;  /* 0x3d4dd2f700077802 */ /* 0x000fc80000000f00 */
[----:B------:R-:W-:-:S04]  /*0170*/  FSEL R3, R6, RZ, P1 ;  /* 0x000000ff06037208 */ /* 0x000fc80000800000 */
[----:B------:R-:W-:-:S05]  /*0180*/  FSEL R3, R3, |R4|, P0 ;  /* 0x4000000403037208 */ /* 0x000fca0000000000 */
[----:B------:R-:W-:-:S04]  /*0190*/  FMUL R2, R3, R3 ;  /* 0x0000000303027220 */ /* 0x000fc80000400000 */
[----:B------:R-:W-:Y:S01]  /*01a0*/  FFMA R5, R2, R7, 0.018773360177874565125 ;  /* 0x3c99ca9702057423 */ /* 0x000fe20000000007 */
[----:B------:R-:W-:-:S03]  /*01b0*/  HFMA2 R7, -RZ, RZ, 1.9599609375, 20144 ;  /* 0x3fd774ebff077431 */ /* 0x000fc600000001ff */
[----:B------:R-:W-:-:S04]  /*01c0*/  FFMA R5, R2, R5, 0.046769052743911743164 ;  /* 0x3d3f90e802057423 */ /* 0x000fc80000000005 */
[----:B------:R-:W-:-:S04]  /*01d0*/  FFMA R5, R2, R5, 0.074823014438152313232 ;  /* 0x3d993ccf02057423 */ /* 0x000fc80000000005 */
[----:B------:R-:W-:-:S04]  /*01e0*/  FFMA R5, R2, R5, 0.16667181253433227539 ;  /* 0x3e2aac0402057423 */ /* 0x000fc80000000005 */
[----:B------:R-:W-:-:S04]  /*01f0*/  FMUL R2, R2, R5 ;  /* 0x0000000502027220 */ /* 0x000fc80000400000 */
[----:B------:R-:W-:Y:S02]  /*0200*/  FFMA R5, R3, R2, R3 ;  /* 0x0000000203057223 */ /* 0x000fe40000000003 */
[----:B------:R-:W0:Y:S02]  /*0210*/  LDC.64 R2, c[0x0][0x388] ;  /* 0x0000e200ff027b82 */ /* 0x000e240000000a00 */
[----:B------:R-:W-:-:S04]  /*0220*/  FMUL R6, R5, -2 ;  /* 0xc000000005067820 */ /* 0x000fc80000400000 */
[----:B------:R-:W-:-:S05]  /*0230*/  @P0 FFMA R5, R7, 0.93318945169448852539, R6 ;  /* 0x3f6ee58107050823 */ /* 0x000fca0000000006 */
[C---:B------:R-:W-:Y:S02]  /*0240*/  FSETP.NAN.AND P0, PT, R5.reuse, R5, PT ;  /* 0x000000050500720b */ /* 0x040fe40003f08000 */
[----:B------:R-:W-:-:S04]  /*0250*/  LOP3.LUT R4, R5, 0x80000000, R4, 0xb8, !PT ;  /* 0x8000000005047812 */ /* 0x000fc800078eb804 */
[----:B------:R-:W-:-:S04]  /*0260*/  FSEL R4, R4, R5, !P0 ;  /* 0x0000000504047208 */ /* 0x000fc80004000000 */
[----:B------:R-:W-:Y:S01]  /*0270*/  F2FP.F16.F32.PACK_AB R4, RZ, R4 ;  /* 0x00000004ff04723e */ /* 0x000fe200000000ff */
[----:B0-----:R-:W-:-:S05]  /*0280*/  IMAD.WIDE R2, R0, 0x2, R2 ;  /* 0x0000000200027825 */ /* 0x001fca00078e0202 */
[----:B------:R-:W-:Y:S01]  /*0290*/  STG.E.U16 desc[UR4][R2.64], R4 ;  /* 0x0000000402007986 */ /* 0x000fe2000c101504 */
[----:B------:R-:W-:Y:S05]  /*02a0*/  EXIT ;  /* 0x000000000000794d */ /* 0x000fea0003800000 */
.L_x_58:
        /* <DEDUP_REMOVED lines=13> */
.L_x_145:


//--------------------- .text.unary_asin_f32      --------------------------
	.section	.text.unary_asin_f32,"ax",@progbits
	.align	128
        .global         unary_asin_f32
        .type           unary_asin_f32,@function
        .size           unary_asin_f32,(.L_x_146 - unary_asin_f32)
        .other          unary_asin_f32,@"STO_CUDA_ENTRY STV_DEFAULT"
unary_asin_f32:
.text.unary_asin_f32:
        /* <DEDUP_REMOVED lines=22> */
[----:B------:R-:W-:-:S04]  /*0160*/  FSEL R7, R7, RZ, P1 ;  /* 0x000000ff07077208 */ /* 0x000fc80000800000 */
[----:B------:R-:W-:-:S05]  /*0170*/  FSEL R7, R7, |R0|, P0 ;  /* 0x4000000007077208 */ /* 0x000fca0000000000 */
[----:B------:R-:W-:-:S04]  /*0180*/  FMUL R6, R7, R7 ;  /* 0x0000000707067220 */ /* 0x000fc80000400000 */
[----:B------:R-:W-:-:S04]  /*0190*/  FFMA R3, R6, R3, 0.018773360177874565125 ;  /* 0x3c99ca9706037423 */ /* 0x000fc80000000003 */
[----:B------:R-:W-:-:S04]  /*01a0*/  FFMA R3, R6, R3, 0.046769052743911743164 ;  /* 0x3d3f90e806037423 */ /* 0x000fc80000000003 */
[----:B------:R-:W-:-:S04]  /*01b0*/  FFMA R3, R6, R3, 0.074823014438152313232 ;  /* 0x3d993ccf06037423 */ /* 0x000fc80000000003 */
[C---:B------:R-:W-:Y:S02]  /*01c0*/  FFMA R9, R6.reuse, R3, 0.16667181253433227539 ;  /* 0x3e2aac0406097423 */ /* 0x040fe40000000003 */
[----:B------:R-:W0:Y:S02]  /*01d0*/  LDC.64 R2, c[0x0][0x388] ;  /* 0x0000e200ff027b82 */ /* 0x000e240000000a00 */
[----:B------:R-:W-:Y:S01]  /*01e0*/  FMUL R6, R6, R9 ;  /* 0x0000000906067220 */ /* 0x000fe20000400000 */
[----:B------:R-:W-:-:S03]  /*01f0*/  HFMA2 R9, -RZ, RZ, 1.9599609375, 20144 ;  /* 0x3fd774ebff097431 */ /* 0x000fc600000001ff */
[----:B------:R-:W-:-:S04]  /*0200*/  FFMA R7, R7, R6, R7 ;  /* 0x0000000607077223 */ /* 0x000fc80000000007 */
[----:B------:R-:W-:-:S04]  /*0210*/  FMUL R4, R7, -2 ;  /* 0xc000000007047820 */ /* 0x000fc80000400000 */
[----:B------:R-:W-:-:S05]  /*0220*/  @P0 FFMA R7, R9, 0.93318945169448852539, R4 ;  /* 0x3f6ee58109070823 */ /* 0x000fca0000000004 */
[C---:B------:R-:W-:Y:S02]  /*0230*/  FSETP.NAN.AND P0, PT, R7.reuse, R7, PT ;  /* 0x000000070700720b */ /* 0x040fe40003f08000 */
[----:B------:R-:W-:Y:S01]  /*0240*/  LOP3.LUT R0, R7, 0x80000000, R0, 0xb8, !PT ;  /* 0x8000000007007812 */ /* 0x000fe200078eb800 */
[----:B0-----:R-:W-:-:S03]  /*0250*/  IMAD.WIDE R2, R5, 0x4, R2 ;  /* 0x0000000405027825 */ /* 0x001fc600078e0202 */
[----:B------:R-:W-:-:S05]  /*0260*/  FSEL R7, R0, R7, !P0 ;  /* 0x0000000700077208 */ /* 0x000fca0004000000 */
[----:B------:R-:W-:Y:S01]  /*0270*/  STG.E desc[UR4][R2.64], R7 ;  /* 0x0000000702007986 */ /* 0x000fe2000c101904 */
[----:B------:R-:W-:Y:S05]  /*0280*/  EXIT ;  /* 0x000000000000794d */ /* 0x000fea0003800000 */
.L_x_59:
        /* <DEDUP_REMOVED lines=15> */
.L_x_146:


//--------------------- .text.unary_sinh_f16      --------------------------
	.section	.text.unary_sinh_f16,"ax",@progbits
	.align	128
        .global         unary_sinh_f16
        .type           unary_sinh_f16,@function
        .size           unary_sinh_f16,(.L_x_147 - unary_sinh_f16)
        .other          unary_sinh_f16,@"STO_CUDA_ENTRY STV_DEFAULT"
unary_sinh_f16:
.text.unary_sinh_f16:
        /* <DEDUP_REMOVED lines=42> */
[----:B------:R-:W-:-:S05]  /*02a0*/  HADD2 R0, R0.H0_H0, -R3.H0_H0 ;  /* 0xa000000300007230 */ /* 0x000fca0000000800 */
        /* <DEDUP_REMOVED lines=12> */
.L_x_60:
        /* <DEDUP_REMOVED lines=9> */
.L_x_147:


//--------------------- .text.unary_sinh_f32      --------------------------
	.section	.text.unary_sinh_f32,"ax",@progbits
	.align	128
        .global         unary_sinh_f32
        .type           unary_sinh_f32,@function
        .size           unary_sinh_f32,(.L_x_148 - unary_sinh_f32)
        .other          unary_sinh_f32,@"STO_CUDA_ENTRY STV_DEFAULT"
unary_sinh_f32:
.text.unary_sinh_f32:
        /* <DEDUP_REMOVED lines=12> */
[----:B------:R-:W-:Y:S01]  /*00c0*/  HFMA2 R6, -RZ, RZ, 3.4921875, 0 ;  /* 0x42fc0000ff067431 */ /* 0x000fe200000001ff */
[----:B------:R-:W-:Y:S01]  /*00d0*/  MOV R10, 0x363d0ada ;  /* 0x363d0ada000a7802 */ /* 0x000fe20000000f00 */
[----:B0-----:R-:W0:Y:S02]  /*00e0*/  LDC.64 R2, c[0x0][0x388] ;  /* 0x0000e200ff027b82 */ /* 0x001e240000000a00 */
[----:B0-----:R-:W-:-:S04]  /*00f0*/  IMAD.WIDE R2, R0, 0x4, R2 ;  /* 0x0000000400027825 */ /* 0x001fc800078e0202 */
[C---:B--2---:R-:W-:Y:S01]  /*0100*/  FMUL R5, |R4|.reuse, 1.4426950216293334961 ;  /* 0x3fb8aa3b04057820 */ /* 0x044fe20000400200 */
[----:B------:R-:W-:-:S04]  /*0110*/  FMUL R9, R4, R4 ;  /* 0x0000000404097220 */ /* 0x000fc80000400000 */
[C---:B------:R-:W-:Y:S01]  /*0120*/  FFMA R10, R9.reuse, R10, 0.00019836159481201320887 ;  /* 0x394fff49090a7423 */ /* 0x040fe2000000000a */
[----:B------:R-:W0:Y:S03]  /*0130*/  FRND.TRUNC R5, R5 ;  /* 0x0000000500057307 */ /* 0x000e26000020d000 */
[----:B------:R-:W-:-:S04]  /*0140*/  FFMA R10, R9, R10, 0.0083333496004343032837 ;  /* 0x3c08889a090a7423 */ /* 0x000fc8000000000a */
[----:B------:R-:W-:-:S04]  /*0150*/  FFMA R10, R9, R10, 0.16666667163372039795 ;  /* 0x3e2aaaab090a7423 */ /* 0x000fc8000000000a */
[----:B------:R-:W-:Y:S01]  /*0160*/  FMUL R9, R9, R10 ;  /* 0x0000000a09097220 */ /* 0x000fe20000400000 */
[----:B0-----:R-:W-:Y:S02]  /*0170*/  FSETP.GT.AND P0, PT, |R5|, 126, PT ;  /* 0x42fc00000500780b */ /* 0x001fe40003f04200 */
[----:B------:R-:W-:-:S04]  /*0180*/  LOP3.LUT R6, R6, 0x80000000, R5, 0xb8, !PT ;  /* 0x8000000006067812 */ /* 0x000fc800078eb805 */
[----:B------:R-:W-:Y:S02]  /*0190*/  FSEL R7, R6, R5, P0 ;  /* 0x0000000506077208 */ /* 0x000fe40000000000 */
[----:B------:R-:W-:-:S03]  /*01a0*/  FSETP.GE.AND P0, PT, |R4|, 1, PT ;  /* 0x3f8000000400780b */ /* 0x000fc60003f06200 */
[----:B------:R-:W-:-:S04]  /*01b0*/  FFMA R6, R7, -0.69314718246459960938, |R4| ;  /* 0xbf31721807067823 */ /* 0x000fc80000000404 */
[C---:B------:R-:W-:Y:S01]  /*01c0*/  FFMA R6, R7.reuse, 1.9046542121259335545e-09, R6 ;  /* 0x3102e30807067823 */ /* 0x040fe20000000006 */
[----:B------:R-:W-:-:S03]  /*01d0*/  FADD R7, R7, 12583037 ;  /* 0x4b40007d07077421 */ /* 0x000fc60000000000 */
[----:B------:R-:W-:Y:S02]  /*01e0*/  FMUL R6, R6, 1.4426950216293334961 ;  /* 0x3fb8aa3b06067820 */ /* 0x000fe40000400000 */
[----:B------:R-:W-:-:S04]  /*01f0*/  SHF.L.U32 R7, R7, 0x17, RZ ;  /* 0x0000001707077819 */ /* 0x000fc800000006ff */
[----:B------:R-:W0:Y:S02]  /*0200*/  MUFU.EX2 R6, R6 ;  /* 0x0000000600067308 */ /* 0x000e240000000800 */
[----:B0-----:R-:W-:-:S06]  /*0210*/  FMUL R7, R7, R6 ;  /* 0x0000000607077220 */ /* 0x001fcc0000400000 */
[----:B------:R-:W0:Y:S02]  /*0220*/  MUFU.RCP R8, R7 ;  /* 0x0000000700087308 */ /* 0x000e240000001000 */
[----:B0-----:R-:W-:-:S04]  /*0230*/  FMUL.FTZ R8, R8, -0.125 ;  /* 0xbe00000008087820 */ /* 0x001fc80000410000 */
[----:B------:R-:W-:-:S05]  /*0240*/  FFMA R5, R7, 2, R8 ;  /* 0x4000000007057823 */ /* 0x000fca0000000008 */
[--C-:B------:R-:W-:Y:S01]  /*0250*/  LOP3.LUT R5, R5, 0x80000000, R4.reuse, 0xb8, !PT ;  /* 0x8000000005057812 */ /* 0x100fe200078eb804 */
[----:B------:R-:W-:-:S05]  /*0260*/  @!P0 FFMA R5, R4, R9, R4 ;  /* 0x0000000904058223 */ /* 0x000fca0000000004 */
[----:B------:R-:W-:Y:S01]  /*0270*/  STG.E desc[UR4][R2.64], R5 ;  /* 0x0000000502007986 */ /* 0x000fe2000c101904 */
[----:B------:R-:W-:Y:S05]  /*0280*/  EXIT ;  /* 0x000000000000794d */ /* 0x000fea0003800000 */
.L_x_61:
        /* <DEDUP_REMOVED lines=15> */
.L_x_148:


//--------------------- .text.unary_sin_f16       --------------------------
	.section	.text.unary_sin_f16,"ax",@progbits
	.align	128
        .global         unary_sin_f16
        .type           unary_sin_f16,@function
        .size           unary_sin_f16,(.L_x_149 - unary_sin_f16)
        .other          unary_sin_f16,@"STO_CUDA_ENTRY STV_DEFAULT"
unary_sin_f16:
.text.unary_sin_f16:
        /* <DEDUP_REMOVED lines=14> */
[----:B--2---:R-:W-:Y:S01]  /*00e0*/  HADD2.F32 R5, -RZ, R4.H0_H0 ;  /* 0x20000004ff057230 */ /* 0x004fe20000004100 */
[----:B------:R-:W-:-:S04]  /*00f0*/  HSET2.BF.EQ.AND R4, |R4|.H0_H0, 300, 0.2093505859375, PT ;  /* 0x5cb032b304047433 */ /* 0x000fc80003802a80 */
[----:B------:R-:W-:-:S04]  /*0100*/  FFMA R6, R5, R6, 12582912 ;  /* 0x4b40000005067423 */ /* 0x000fc80000000006 */
[C---:B------:R-:W-:Y:S01]  /*0110*/  FADD R8, R6.reuse, -12582912 ;  /* 0xcb40000006087421 */ /* 0x040fe20000000000 */
[----:B------:R-:W-:-:S03]  /*0120*/  LOP3.LUT R7, R6, 0x1, RZ, 0xc0, !PT ;  /* 0x0000000106077812 */ /* 0x000fc600078ec0ff */
[C---:B------:R-:W-:Y:S01]  /*0130*/  FFMA R5, R8.reuse, -1.5707962512969970703, R5 ;  /* 0xbfc90fda08057823 */ /* 0x040fe20000000005 */
[----:B------:R-:W-:Y:S01]  /*0140*/  ISETP.NE.U32.AND P0, PT, R7, 0x1, PT ;  /* 0x000000010700780c */ /* 0x000fe20003f05070 */
[----:B------:R-:W-:Y:S02]  /*0150*/  HFMA2 R7, -RZ, RZ, 0.8388671875, 9.310245513916015625e-05 ;  /* 0x3ab6061aff077431 */ /* 0x000fe400000001ff */
[----:B------:R-:W-:Y:S01]  /*0160*/  FFMA R5, R8, -7.5497894158615963534e-08, R5 ;  /* 0xb3a2216808057823 */ /* 0x000fe20000000005 */
[----:B------:R-:W-:Y:S02]  /*0170*/  MOV R8, 0x3d2aaaa5 ;  /* 0x3d2aaaa500087802 */ /* 0x000fe40000000f00 */
[----:B------:R-:W-:Y:S01]  /*0180*/  FSEL R3, R9, -0.00019515295571181923151, !P0 ;  /* 0xb94ca1f909037808 */ /* 0x000fe20004000000 */
[----:B------:R-:W-:Y:S01]  /*0190*/  FMUL R2, R5, R5 ;  /* 0x0000000505027220 */ /* 0x000fe20000400000 */
[----:B------:R-:W-:Y:S02]  /*01a0*/  FSEL R9, R8, -0.16666655242443084717, !P0 ;  /* 0xbe2aaaa308097808 */ /* 0x000fe40004000000 */
[----:B------:R-:W-:-:S05]  /*01b0*/  FSEL R7, -R7, 0.0083321612328290939331, !P0 ;  /* 0x3c08839e07077808 */ /* 0x000fca0004000100 */
[----:B------:R-:W-:Y:S01]  /*01c0*/  FFMA R8, R2, R3, R7 ;  /* 0x0000000302087223 */ /* 0x000fe20000000007 */
[----:B------:R-:W-:-:S03]  /*01d0*/  FSEL R3, RZ, -0.5, P0 ;  /* 0xbf000000ff037808 */ /* 0x000fc60000000000 */
[C---:B------:R-:W-:Y:S01]  /*01e0*/  FFMA R10, R2.reuse, R8, R9 ;  /* 0x00000008020a7223 */ /* 0x040fe20000000009 */
[----:B------:R-:W-:Y:S02]  /*01f0*/  FSEL R8, R5, 1, P0 ;  /* 0x3f80000005087808 */ /* 0x000fe40000000000 */
[C---:B------:R-:W-:Y:S01]  /*0200*/  FSEL R5, R2.reuse, R5, !P0 ;  /* 0x0000000502057208 */ /* 0x040fe20004000000 */
[----:B------:R-:W-:Y:S01]  /*0210*/  FFMA R3, R2, R10, R3 ;  /* 0x0000000a02037223 */ /* 0x000fe20000000003 */
[----:B------:R-:W-:-:S03]  /*0220*/  LOP3.LUT P0, RZ, R6, 0x2, RZ, 0xc0, !PT ;  /* 0x0000000206ff7812 */ /* 0x000fc6000780c0ff */
[----:B------:R-:W-:-:S05]  /*0230*/  FFMA R3, R5, R3, R8 ;  /* 0x0000000305037223 */ /* 0x000fca0000000008 */
[----:B------:R-:W-:Y:S02]  /*0240*/  FSEL R5, R3, -R3, !P0 ;  /* 0x8000000303057208 */ /* 0x000fe40004000000 */
[----:B------:R-:W0:Y:S02]  /*0250*/  LDC.64 R2, c[0x0][0x388] ;  /* 0x0000e200ff027b82 */ /* 0x000e240000000a00 */
[----:B------:R-:W-:-:S05]  /*0260*/  F2FP.F16.F32.PACK_AB R5, RZ, R5 ;  /* 0x00000005ff05723e */ /* 0x000fca00000000ff */
[----:B------:R-:W-:-:S04]  /*0270*/  HFMA2 R6, R4.H0_H0, 0.0001220703125, 0.0001220703125, |R5|.H0_H0 ;  /* 0x0800080004067831 */ /* 0x000fc800000c0805 */
[----:B------:R-:W-:-:S05]  /*0280*/  HFMA2 R4, R4.H1_H1, -0.00048828125, -0.00048828125, R6.H0_H0 ;  /* 0x9000900004047831 */ /* 0x000fca0000040c06 */
[----:B------:R-:W-:Y:S01]  /*0290*/  LOP3.LUT R5, R4, 0x8000, R5, 0xf8, !PT ;  /* 0x0000800004057812 */ /* 0x000fe200078ef805 */
[----:B0-----:R-:W-:-:S05]  /*02a0*/  IMAD.WIDE R2, R0, 0x2, R2 ;  /* 0x0000000200027825 */ /* 0x001fca00078e0202 */
[----:B------:R-:W-:Y:S01]  /*02b0*/  STG.E.U16 desc[UR4][R2.64], R5 ;  /* 0x0000000502007986 */ /* 0x000fe2000c101504 */
[----:B------:R-:W-:Y:S05]  /*02c0*/  EXIT ;  /* 0x000000000000794d */ /* 0x000fea0003800000 */
.L_x_62:
        /* <DEDUP_REMOVED lines=11> */
.L_x_149:


//--------------------- .text.unary_sin_f32       --------------------------
	.section	.text.unary_sin_f32,"ax",@progbits
	.align	128
        .global         unary_sin_f32
        .type           unary_sin_f32,@function
        .size           unary_sin_f32,(.L_x_150 - unary_sin_f32)
        .other          unary_sin_f32,@"STO_CUDA_ENTRY STV_DEFAULT"
unary_sin_f32:
.text.unary_sin_f32:
        /* <DEDUP_REMOVED lines=32> */
.L_x_65:
        /* <DEDUP_REMOVED lines=66> */
.L_x_67:
[----:B------:R-:W-:Y:S05]  /*0620*/  BSYNC.RECONVERGENT B1 ;  /* 0x0000000000017941 */ /* 0x000fea0003800200 */
.L_x_66:
        /* <DEDUP_REMOVED lines=18> */
.L_x_64:
[----:B------:R-:W-:Y:S05]  /*0750*/  BSYNC.RECONVERGENT B0 ;  /* 0x0000000000007941 */ /* 0x000fea0003800200 */
.L_x_63:
[----:B------:R-:W-:Y:S01]  /*0760*/  MOV R0, 0x37cbac00 ;  /* 0x37cbac0000007802 */ /* 0x000fe20000000f00 */
[----:B------:R-:W-:Y:S01]  /*0770*/  FMUL R7, R6, R6 ;  /* 0x0000000606077220 */ /* 0x000fe20000400000 */
[----:B------:R-:W-:Y:S01]  /*0780*/  LOP3.LUT R8, R3, 0x1, RZ, 0xc0, !PT ;  /* 0x0000000103087812 */ /* 0x000fe200078ec0ff */
[----:B------:R-:W0:Y:S01]  /*0790*/  LDC.64 R4, c[0x0][0x388] ;  /* 0x0000e200ff047b82 */ /* 0x000e220000000a00 */
[----:B------:R-:W-:Y:S02]  /*07a0*/  IMAD.MOV.U32 R9, RZ, RZ, 0x3effffff ;  /* 0x3effffffff097424 */ /* 0x000fe400078e00ff */
[----:B------:R-:W-:Y:S01]  /*07b0*/  FFMA R0, R7, R0, -0.0013887860113754868507 ;  /* 0xbab607ed07007423 */ /* 0x000fe20000000000 */
[----:B------:R-:W-:Y:S01]  /*07c0*/  ISETP.NE.U32.AND P0, PT, R8, 0x1, PT ;  /* 0x000000010800780c */ /* 0x000fe20003f05070 */
[----:B------:R-:W-:Y:S01]  /*07d0*/  IMAD.MOV.U32 R8, RZ, RZ, 0x3d2aaabb ;  /* 0x3d2aaabbff087424 */ /* 0x000fe200078e00ff */
[----:B------:R-:W-:Y:S02]  /*07e0*/  LOP3.LUT P1, RZ, R3, 0x2, RZ, 0xc0, !PT ;  /* 0x0000000203ff7812 */ /* 0x000fe4000782c0ff */
[----:B------:R-:W-:-:S02]  /*07f0*/  FSEL R0, R0, -0.00019574658654164522886, !P0 ;  /* 0xb94d415300007808 */ /* 0x000fc40004000000 */
[----:B------:R-:W-:Y:S02]  /*0800*/  FSEL R8, R8, 0.0083327032625675201416, !P0 ;  /* 0x3c0885e408087808 */ /* 0x000fe40004000000 */
[----:B------:R-:W-:-:S03]  /*0810*/  FSEL R3, -R9, -0.16666662693023681641, !P0 ;  /* 0xbe2aaaa809037808 */ /* 0x000fc60004000100 */
[----:B------:R-:W-:Y:S01]  /*0820*/  FFMA R8, R7, R0, R8 ;  /* 0x0000000007087223 */ /* 0x000fe20000000008 */
[----:B------:R-:W-:-:S03]  /*0830*/  FSEL R0, R6, 1, P0 ;  /* 0x3f80000006007808 */ /* 0x000fc60000000000 */
[C---:B------:R-:W-:Y:S02]  /*0840*/  FFMA R3, R7.reuse, R8, R3 ;  /* 0x0000000807037223 */ /* 0x040fe40000000003 */
[----:B------:R-:W-:-:S04]  /*0850*/  FFMA R7, R7, R0, RZ ;  /* 0x0000000007077223 */ /* 0x000fc800000000ff */
[----:B------:R-:W-:Y:S01]  /*0860*/  FFMA R3, R7, R3, R0 ;  /* 0x0000000307037223 */ /* 0x000fe20000000000 */
[----:B0-----:R-:W-:-:S04]  /*0870*/  IMAD.WIDE R4, R2, 0x4, R4 ;  /* 0x0000000402047825 */ /* 0x001fc800078e0204 */
[----:B------:R-:W-:-:S05]  /*0880*/  @P1 FADD R3, RZ, -R3 ;  /* 0x80000003ff031221 */ /* 0x000fca0000000000 */
[----:B------:R-:W-:Y:S01]  /*0890*/  STG.E desc[UR6][R4.64], R3 ;  /* 0x0000000304007986 */ /* 0x000fe2000c101906 */
[----:B------:R-:W-:Y:S05]  /*08a0*/  EXIT ;  /* 0x000000000000794d */ /* 0x000fea0003800000 */
.L_x_68:
        /* <DEDUP_REMOVED lines=13> */
.L_x_150:


//--------------------- .text.unary_rint_f16      --------------------------
	.section	.text.unary_rint_f16,"ax",@progbits
	.align	128
        .global         unary_rint_f16
        .type           unary_rint_f16,@function
        .size           unary_rint_f16,(.L_x_151 - unary_rint_f16)
        .other          unary_rint_f16,@"STO_CUDA_ENTRY STV_DEFAULT"
unary_rint_f16:
.text.unary_rint_f16:
        /* <DEDUP_REMOVED lines=12> */
[----:B-1----:R-:W3:Y:S01]  /*00c0*/  LDG.E.U16 R2, desc[UR4][R2.64] ;  /* 0x0000000402027981 */ /* 0x002ee2000c1e1500 */
[----:B--2---:R-:W-:Y:S01]  /*00d0*/  IMAD.WIDE R4, R7, 0x2, R4 ;  /* 0x0000000207047825 */ /* 0x004fe200078e0204 */
[----:B---3--:R-:W0:Y:S04]  /*00e0*/  FRND.F16 R9, R2 ;  /* 0x0000000200097307 */ /* 0x008e280000100800 */
[----:B0-----:R-:W-:Y:S01]  /*00f0*/  STG.E.U16 desc[UR4][R4.64], R9 ;  /* 0x0000000904007986 */ /* 0x001fe2000c101504 */
[----:B------:R-:W-:Y:S05]  /*0100*/  EXIT ;  /* 0x000000000000794d */ /* 0x000fea0003800000 */
.L_x_69:
        /* <DEDUP_REMOVED lines=15> */
.L_x_151:


//--------------------- .text.unary_rint_f32      --------------------------
	.section	.text.unary_rint_f32,"ax",@progbits
	.align	128
        .global         unary_rint_f32
        .type           unary_rint_f32,@function
        .size           unary_rint_f32,(.L_x_152 - unary_rint_f32)
        .other          unary_rint_f32,@"STO_CUDA_ENTRY STV_DEFAULT"
unary_rint_f32:
.text.unary_rint_f32:
        /* <DEDUP_REMOVED lines=12> */
[----:B-1----:R-:W3:Y:S01]  /*00c0*/  LDG.E R2, desc[UR4][R2.64] ;  /* 0x0000000402027981 */ /* 0x002ee2000c1e1900 */
[----:B--2---:R-:W-:Y:S01]  /*00d0*/  IMAD.WIDE R4, R7, 0x4, R4 ;  /* 0x0000000407047825 */ /* 0x004fe200078e0204 */
[----:B---3--:R-:W0:Y:S04]  /*00e0*/  FRND R9, R2 ;  /* 0x0000000200097307 */ /* 0x008e280000201000 */
[----:B0-----:R-:W-:Y:S01]  /*00f0*/  STG.E desc[UR4][R4.64], R9 ;  /* 0x0000000904007986 */ /* 0x001fe2000c101904 */
[----:B------:R-:W-:Y:S05]  /*0100*/  EXIT ;  /* 0x000000000000794d */ /* 0x000fea0003800000 */
.L_x_70:
        /* <DEDUP_REMOVED lines=15> */
.L_x_152:


//--------------------- .text.unary_round_f16     --------------------------
	.section	.text.unary_round_f16,"ax",@progbits
	.align	128
        .global         unary_round_f16
        .type           unary_round_f16,@function
        .size           unary_round_f16,(.L_x_153 - unary_round_f16)
        .other          unary_round_f16,@"STO_CUDA_ENTRY STV_DEFAULT"
unary_round_f16:
.text.unary_round_f16:
        /* <DEDUP_REMOVED lines=14> */
[----:B---3--:R-:W-:-:S13]  /*00e0*/  HSETP2.GEU.AND P0, PT, R2.H0_H0, RZ.H0_H0, PT ;  /* 0x200000ff02007234 */ /* 0x008fda0003f0e800 */
[C---:B------:R-:W-:Y:S02]  /*00f0*/  @!P0 HADD2 R0, R2.reuse.H0_H0, -0.5, -0.5 ;  /* 0xb800b80002008430 */ /* 0x040fe40000000800 */
[----:B------:R-:W-:Y:S02]  /*0100*/  @P0 HADD2 R3, R2.H0_H0, 0.5, 0.5 ;  /* 0x3800380002030430 */ /* 0x000fe40000000800 */
[----:B------:R-:W-:Y:S08]  /*0110*/  @!P0 FRND.F16.CEIL R9, R0 ;  /* 0x0000000000098307 */ /* 0x000ff00000108800 */
[----:B------:R-:W0:Y:S02]  /*0120*/  @P0 FRND.F16.FLOOR R9, R3 ;  /* 0x0000000300090307 */ /* 0x000e240000104800 */
[----:B0-----:R-:W-:Y:S01]  /*0130*/  STG.E.U16 desc[UR4][R4.64], R9 ;  /* 0x0000000904007986 */ /* 0x001fe2000c101504 */
[----:B------:R-:W-:Y:S05]  /*0140*/  EXIT ;  /* 0x000000000000794d */ /* 0x000fea0003800000 */
.L_x_71:
        /* <DEDUP_REMOVED lines=11> */
.L_x_153:


//--------------------- .text.unary_round_f32     --------------------------
	.section	.text.unary_round_f32,"ax",@progbits
	.align	128
        .global         unary_round_f32
        .type           unary_round_f32,@function
        .size           unary_round_f32,(.L_x_154 - unary_round_f32)
        .other          unary_round_f32,@"STO_CUDA_ENTRY STV_DEFAULT"
unary_round_f32:
.text.unary_round_f32:
        /* <DEDUP_REMOVED lines=13> */
[----:B------:R-:W-:Y:S02]  /*00d0*/  HFMA2 R9, -RZ, RZ, 1.75, 0 ;  /* 0x3f000000ff097431 */ /* 0x000fe400000001ff */
[----:B--2---:R-:W-:-:S03]  /*00e0*/  IMAD.WIDE R4, R7, 0x4, R4 ;  /* 0x0000000407047825 */ /* 0x004fc600078e0204 */
[----:B---3--:R-:W-:-:S05]  /*00f0*/  LOP3.LUT R9, R9, 0x80000000, R2, 0xb8, !PT ;  /* 0x8000000009097812 */ /* 0x008fca00078eb802 */
[----:B------:R-:W-:-:S06]  /*0100*/  FADD.RZ R9, R2, R9 ;  /* 0x0000000902097221 */ /* 0x000fcc000000c000 */
[----:B------:R-:W0:Y:S02]  /*0110*/  FRND.TRUNC R9, R9 ;  /* 0x0000000900097307 */ /* 0x000e24000020d000 */
[----:B0-----:R-:W-:Y:S01]  /*0120*/  STG.E desc[UR4][R4.64], R9 ;  /* 0x0000000904007986 */ /* 0x001fe2000c101904 */
[----:B------:R-:W-:Y:S05]  /*0130*/  EXIT ;  /* 0x000000000000794d */ /* 0x000fea0003800000 */
.L_x_72:
        /* <DEDUP_REMOVED lines=12> */
.L_x_154:


//--------------------- .text.unary_floor_f16     --------------------------
	.section	.text.unary_floor_f16,"ax",@progbits
	.align	128
        .global         unary_floor_f16
        .type           unary_floor_f16,@function
        .size           unary_floor_f16,(.L_x_155 - unary_floor_f16)
        .other          unary_floor_f16,@"STO_CUDA_ENTRY STV_DEFAULT"
unary_floor_f16:
.text.unary_floor_f16:
        /* <DEDUP_REMOVED lines=14> */
[----:B---3--:R-:W0:Y:S04]  /*00e0*/  FRND.F16.FLOOR R9, R2 ;  /* 0x0000000200097307 */ /* 0x008e280000104800 */
[----:B0-----:R-:W-:Y:S01]  /*00f0*/  STG.E.U16 desc[UR4][R4.64], R9 ;  /* 0x0000000904007986 */ /* 0x001fe2000c101504 */
[----:B------:R-:W-:Y:S05]  /*0100*/  EXIT ;  /* 0x000000000000794d */ /* 0x000fea0003800000 */
.L_x_73:
        /* <DEDUP_REMOVED lines=15> */
.L_x_155:


//--------------------- .text.unary_floor_f32     --------------------------
	.section	.text.unary_floor_f32,"ax",@progbits
	.align	128
        .global         unary_floor_f32
        .type           unary_floor_f32,@function
        .size           unary_floor_f32,(.L_x_156 - unary_floor_f32)
        .other          unary_floor_f32,@"STO_CUDA_ENTRY STV_DEFAULT"
unary_floor_f32:
.text.unary_floor_f32:
        /* <DEDUP_REMOVED lines=14> */
[----:B---3--:R-:W0:Y:S04]  /*00e0*/  FRND.FLOOR R9, R2 ;  /* 0x0000000200097307 */ /* 0x008e280000205000 */
[----:B0-----:R-:W-:Y:S01]  /*00f0*/  STG.E desc[UR4][R4.64], R9 ;  /* 0x0000000904007986 */ /* 0x001fe2000c101904 */
[----:B------:R-:W-:Y:S05]  /*0100*/  EXIT ;  /* 0x000000000000794d */ /* 0x000fea0003800000 */
.L_x_74:
        /* <DEDUP_REMOVED lines=15> */
.L_x_156:


//--------------------- .text.unary_ceil_f16      --------------------------
	.section	.text.unary_ceil_f16,"ax",@progbits
	.align	128
        .global         unary_ceil_f16
        .type           unary_ceil_f16,@function
        .size           unary_ceil_f16,(.L_x_157 - unary_ceil_f16)
        .other          unary_ceil_f16,@"STO_CUDA_ENTRY STV_DEFAULT"
unary_ceil_f16:
.text.unary_ceil_f16:
        /* <DEDUP_REMOVED lines=14> */
[----:B---3--:R-:W0:Y:S04]  /*00e0*/  FRND.F16.CEIL R9, R2 ;  /* 0x0000000200097307 */ /* 0x008e280000108800 */
[----:B0-----:R-:W-:Y:S01]  /*00f0*/  STG.E.U16 desc[UR4][R4.64], R9 ;  /* 0x0000000904007986 */ /* 0x001fe2000c101504 */
[----:B------:R-:W-:Y:S05]  /*0100*/  EXIT ;  /* 0x000000000000794d */ /* 0x000fea0003800000 */
.L_x_75:
        /* <DEDUP_REMOVED lines=15> */
.L_x_157:


//--------------------- .text.unary_ceil_f32      --------------------------
	.section	.text.unary_ceil_f32,"ax",@progbits
	.align	128
        .global         unary_ceil_f32
        .type           unary_ceil_f32,@function
        .size           unary_ceil_f32,(.L_x_158 - unary_ceil_f32)
        .other          unary_ceil_f32,@"STO_CUDA_ENTRY STV_DEFAULT"
unary_ceil_f32:
.text.unary_ceil_f32:
        /* <DEDUP_REMOVED lines=14> */
[----:B---3--:R-:W0:Y:S04]  /*00e0*/  FRND.CEIL R9, R2 ;  /* 0x0000000200097307 */ /* 0x008e280000209000 */
[----:B0-----:R-:W-:Y:S01]  /*00f0*/  STG.E desc[UR4][R4.64], R9 ;  /* 0x0000000904007986 */ /* 0x001fe2000c101904 */
[----:B------:R-:W-:Y:S05]  /*0100*/  EXIT ;  /* 0x000000000000794d */ /* 0x000fea0003800000 */
.L_x_76:
        /* <DEDUP_REMOVED lines=15> */
.L_x_158:


//--------------------- .text.unary_recip_f16     --------------------------
	.section	.text.unary_recip_f16,"ax",@progbits
	.align	128
        .global         unary_recip_f16
        .type           unary_recip_f16,@function
        .size           unary_recip_f16,(.L_x_159 - unary_recip_f16)
        .other          unary_recip_f16,@"STO_CUDA_ENTRY STV_DEFAULT"
unary_recip_f16:
.text.unary_recip_f16:
        /* <DEDUP_REMOVED lines=13> */
[----:B--2---:R-:W-:-:S04]  /*00d0*/  IMAD.WIDE R4, R7, 0x2, R4 ;  /* 0x0000000207047825 */ /* 0x004fc800078e0204 */
[----:B---3--:R-:W-:-:S06]  /*00e0*/  HADD2.F32 R0, -RZ, R2.H0_H0 ;  /* 0x20000002ff007230 */ /* 0x008fcc0000004100 */
[----:B------:R-:W0:Y:S02]  /*00f0*/  MUFU.RCP R0, R0 ;  /* 0x0000000000007308 */ /* 0x000e240000001000 */
[----:B0-----:R-:W-:-:S05]  /*0100*/  F2FP.F16.F32.PACK_AB R3, RZ, R0 ;  /* 0x00000000ff03723e */ /* 0x001fca00000000ff */
[----:B------:R-:W-:Y:S01]  /*0110*/  STG.E.U16 desc[UR4][R4.64], R3 ;  /* 0x0000000304007986 */ /* 0x000fe2000c101504 */
[----:B------:R-:W-:Y:S05]  /*0120*/  EXIT ;  /* 0x000000000000794d */ /* 0x000fea0003800000 */
.L_x_77:
        /* <DEDUP_REMOVED lines=13> */
.L_x_159:


//--------------------- .text.unary_recip_f32     --------------------------
	.section	.text.unary_recip_f32,"ax",@progbits
	.align	128
        .global         unary_recip_f32
        .type           unary_recip_f32,@function
        .size           unary_recip_f32,(.L_x_113 - unary_recip_f32)
        .other          unary_recip_f32,@"STO_CUDA_ENTRY STV_DEFAULT"
unary_recip_f32:
.text.unary_recip_f32:
        /* <DEDUP_REMOVED lines=13> */
[----:B--2---:R-:W-:-:S05]  /*00d0*/  VIADD R2, R0, 0x1800000 ;  /* 0x0180000000027836 */ /* 0x004fca0000000000 */
[----:B------:R-:W-:-:S04]  /*00e0*/  LOP3.LUT R2, R2, 0x7f800000, RZ, 0xc0, !PT ;  /* 0x7f80000002027812 */ /* 0x000fc800078ec0ff */
[----:B------:R-:W-:-:S13]  /*00f0*/  ISETP.GT.U32.AND P0, PT, R2, 0x1ffffff, PT ;  /* 0x01ffffff0200780c */ /* 0x000fda0003f04070 */
[----:B------:R-:W-:Y:S05]  /*0100*/  @P0 BRA `(.L_x_79) ;  /* 0x00000000000c0947 */ /* 0x000fea0003800000 */
[----:B------:R-:W-:-:S07]  /*0110*/  MOV R4, 0x130 ;  /* 0x0000013000047802 */ /* 0x000fce0000000f00 */
[----:B------:R-:W-:Y:S05]  /*0120*/  CALL.REL.NOINC `($__internal_2_$__cuda_sm20_rcp_rn_f32_slowpath) ;  /* 0x0000000000287944 */ /* 0x000fea0003c00000 */
[----:B------:R-:W-:Y:S05]  /*0130*/  BRA `(.L_x_80) ;  /* 0x0000000000107947 */ /* 0x000fea0003800000 */
.L_x_79:
[----:B------:R-:W0:Y:S02]  /*0140*/  MUFU.RCP R7, R0 ;  /* 0x0000000000077308 */ /* 0x000e240000001000 */
[----:B0-----:R-:W-:-:S04]  /*0150*/  FFMA R2, R0, R7, -1 ;  /* 0xbf80000000027423 */ /* 0x001fc80000000007 */
[----:B------:R-:W-:-:S04]  /*0160*/  FADD.FTZ R2, -R2, -RZ ;  /* 0x800000ff02027221 */ /* 0x000fc80000010100 */
[----:B------:R-:W-:-:S07]  /*0170*/  FFMA R7, R7, R2, R7 ;  /* 0x0000000207077223 */ /* 0x000fce0000000007 */
.L_x_80:
[----:B------:R-:W-:Y:S05]  /*0180*/  BSYNC.RECONVERGENT B0 ;  /* 0x0000000000007941 */ /* 0x000fea0003800200 */
.L_x_78:
[----:B------:R-:W0:Y:S02]  /*0190*/  LDC.64 R4, c[0x0][0x388] ;  /* 0x0000e200ff047b82 */ /* 0x000e240000000a00 */
[----:B0-----:R-:W-:-:S05]  /*01a0*/  IMAD.WIDE R2, R3, 0x4, R4 ;  /* 0x0000000403027825 */ /* 0x001fca00078e0204 */
[----:B------:R-:W-:Y:S01]  /*01b0*/  STG.E desc[UR4][R2.64], R7 ;  /* 0x0000000702007986 */ /* 0x000fe2000c101904 */
[----:B------:R-:W-:Y:S05]  /*01c0*/  EXIT ;  /* 0x000000000000794d */ /* 0x000fea0003800000 */
        .weak           $__internal_2_$__cuda_sm20_rcp_rn_f32_slowpath
        .type           $__internal_2_$__cuda_sm20_rcp_rn_f32_slowpath,@function
        .size           $__internal_2_$__cuda_sm20_rcp_rn_f32_slowpath,(.L_x_113 - $__internal_2_$__cuda_sm20_rcp_rn_f32_slowpath)
$__internal_2_$__cuda_sm20_rcp_rn_f32_slowpath:
[----:B------:R-:W-:Y:S01]  /*01d0*/  IMAD.SHL.U32 R2, R0, 0x2, RZ ;  /* 0x0000000200027824 */ /* 0x000fe200078e00ff */
[----:B------:R-:W-:Y:S04]  /*01e0*/  BSSY.RECONVERGENT B1, `(.L_x_81) ;  /* 0x0000030000017945 */ /* 0x000fe80003800200 */
[----:B------:R-:W-:-:S04]  /*01f0*/  SHF.R.U32.HI R2, RZ, 0x18, R2 ;  /* 0x00000018ff027819 */ /* 0x000fc80000011602 */
[----:B------:R-:W-:-:S13]  /*0200*/  ISETP.NE.U32.AND P0, PT, R2, RZ, PT ;  /* 0x000000ff0200720c */ /* 0x000fda0003f05070 */
[----:B------:R-:W-:Y:S05]  /*0210*/  @P0 BRA `(.L_x_82) ;  /* 0x0000000000280947 */ /* 0x000fea0003800000 */
[----:B------:R-:W-:-:S05]  /*0220*/  IMAD.SHL.U32 R2, R0, 0x2, RZ ;  /* 0x0000000200027824 */ /* 0x000fca00078e00ff */
        /* <DEDUP_REMOVED lines=9> */
.L_x_82:
[----:B------:R-:W-:-:S05]  /*02c0*/  VIADD R5, R2, 0xffffff03 ;  /* 0xffffff0302057836 */ /* 0x000fca0000000000 */
[----:B------:R-:W-:-:S13]  /*02d0*/  ISETP.GT.U32.AND P0, PT, R5, 0x1, PT ;  /* 0x000000010500780c */ /* 0x000fda0003f04070 */
[----:B------:R-:W-:Y:S05]  /*02e0*/  @P0 BRA `(.L_x_84) ;  /* 0x0000000000780947 */ /* 0x000fea0003800000 */
[----:B------:R-:W-:Y:S01]  /*02f0*/  LOP3.LUT R6, R0, 0x7fffff, RZ, 0xc0, !PT ;  /* 0x007fffff00067812 */ /* 0x000fe200078ec0ff */
[----:B------:R-:W-:-:S03]  /*0300*/  IMAD.MOV.U32 R10, RZ, RZ, 0x3 ;  /* 0x00000003ff0a7424 */ /* 0x000fc600078e00ff */
[----:B------:R-:W-:Y:S02]  /*0310*/  LOP3.LUT R6, R6, 0x3f800000, RZ, 0xfc, !PT ;  /* 0x3f80000006067812 */ /* 0x000fe400078efcff */
[----:B------:R-:W-:Y:S02]  /*0320*/  SHF.L.U32 R11, R10, R5, RZ ;  /* 0x000000050a0b7219 */ /* 0x000fe400000006ff */
[----:B------:R-:W0:Y:S02]  /*0330*/  MUFU.RCP R7, R6 ;  /* 0x0000000600077308 */ /* 0x000e240000001000 */
        /* <DEDUP_REMOVED lines=21> */
[----:B------:R-:W-:-:S04]  /*0490*/  @!P0 VIADD R5, R5, 0x1 ;  /* 0x0000000105058836 */ /* 0x000fc80000000000 */
[----:B------:R-:W-:-:S05]  /*04a0*/  @!P1 IMAD.SHL.U32 R5, R5, 0x2, RZ ;  /* 0x0000000205059824 */ /* 0x000fca00078e00ff */
[----:B------:R-:W-:Y:S01]  /*04b0*/  LOP3.LUT R5, R5, 0x80000000, R0, 0xf8, !PT ;  /* 0x8000000005057812 */ /* 0x000fe200078ef800 */
[----:B------:R-:W-:Y:S06]  /*04c0*/  BRA `(.L_x_83) ;  /* 0x0000000000047947 */ /* 0x000fec0003800000 */
.L_x_84:
[----:B------:R0:W1:Y:S02]  /*04d0*/  MUFU.RCP R5, R0 ;  /* 0x0000000000057308 */ /* 0x0000640000001000 */
.L_x_83:
[----:B------:R-:W-:Y:S05]  /*04e0*/  BSYNC.RECONVERGENT B1 ;  /* 0x0000000000017941 */ /* 0x000fea0003800200 */
.L_x_81:
[----:B-1----:R-:W-:Y:S01]  /*04f0*/  MOV R7, R5 ;  /* 0x0000000500077202 */ /* 0x002fe20000000f00 */
[----:B------:R-:W-:-:S04]  /*0500*/  IMAD.MOV.U32 R5, RZ, RZ, 0x0 ;  /* 0x00000000ff057424 */ /* 0x000fc800078e00ff */
[----:B0-----:R-:W-:Y:S05]  /*0510*/  RET.REL.NODEC R4 `(unary_recip_f32) ;  /* 0xfffffff804b87950 */ /* 0x001fea0003c3ffff */
.L_x_85:
        /* <DEDUP_REMOVED lines=14> */
.L_x_113:


//--------------------- .text.unary_rsqrt_f16     --------------------------
	.section	.text.unary_rsqrt_f16,"ax",@progbits
	.align	128
        .global         unary_rsqrt_f16
        .type           unary_rsqrt_f16,@function
        .size           unary_rsqrt_f16,(.L_x_161 - unary_rsqrt_f16)
        .other          unary_rsqrt_f16,@"STO_CUDA_ENTRY STV_DEFAULT"
unary_rsqrt_f16:
.text.unary_rsqrt_f16:
        /* <DEDUP_REMOVED lines=15> */
[----:B------:R-:W0:Y:S02]  /*00f0*/  MUFU.RSQ R0, R0 ;  /* 0x0000000000007308 */ /* 0x000e240000001400 */
[----:B0-----:R-:W-:-:S05]  /*0100*/  F2FP.F16.F32.PACK_AB R3, RZ, R0 ;  /* 0x00000000ff03723e */ /* 0x001fca00000000ff */
[----:B------:R-:W-:Y:S01]  /*0110*/  STG.E.U16 desc[UR4][R4.64], R3 ;  /* 0x0000000304007986 */ /* 0x000fe2000c101504 */
[----:B------:R-:W-:Y:S05]  /*0120*/  EXIT ;  /* 0x000000000000794d */ /* 0x000fea0003800000 */
.L_x_86:
        /* <DEDUP_REMOVED lines=13> */
.L_x_161:


//--------------------- .text.unary_rsqrt_f32     --------------------------
	.section	.text.unary_rsqrt_f32,"ax",@progbits
	.align	128
        .global         unary_rsqrt_f32
        .type           unary_rsqrt_f32,@function
        .size           unary_rsqrt_f32,(.L_x_115 - unary_rsqrt_f32)
        .other          unary_rsqrt_f32,@"STO_CUDA_ENTRY STV_DEFAULT"
unary_rsqrt_f32:
.text.unary_rsqrt_f32:
        /* <DEDUP_REMOVED lines=13> */
[----:B--2---:R-:W-:Y:S01]  /*00d0*/  VIADD R2, R0, 0xf3000000 ;  /* 0xf300000000027836 */ /* 0x004fe20000000000 */
[----:B------:R0:W1:Y:S04]  /*00e0*/  MUFU.RSQ R7, R0 ;  /* 0x0000000000077308 */ /* 0x0000680000001400 */
[----:B------:R-:W-:-:S13]  /*00f0*/  ISETP.GT.U32.AND P0, PT, R2, 0x727fffff, PT ;  /* 0x727fffff0200780c */ /* 0x000fda0003f04070 */
[----:B01----:R-:W-:Y:S05]  /*0100*/  @!P0 BRA `(.L_x_88) ;  /* 0x00000000000c8947 */ /* 0x003fea0003800000 */
[----:B------:R-:W-:-:S07]  /*0110*/  MOV R8, 0x130 ;  /* 0x0000013000087802 */ /* 0x000fce0000000f00 */
[----:B------:R-:W-:Y:S05]  /*0120*/  CALL.REL.NOINC `($__internal_4_$__cuda_sm20_sqrt_rn_f32_slowpath) ;  /* 0x0000000400307944 */ /* 0x000fea0003c00000 */
[----:B------:R-:W-:Y:S05]  /*0130*/  BRA `(.L_x_89) ;  /* 0x0000000000107947 */ /* 0x000fea0003800000 */
.L_x_88:
[----:B------:R-:W-:Y:S01]  /*0140*/  FMUL.FTZ R5, R0, R7 ;  /* 0x0000000700057220 */ /* 0x000fe20000410000 */
[----:B------:R-:W-:-:S03]  /*0150*/  FMUL.FTZ R2, R7, 0.5 ;  /* 0x3f00000007027820 */ /* 0x000fc60000410000 */
[----:B------:R-:W-:-:S04]  /*0160*/  FFMA R0, -R5, R5, R0 ;  /* 0x0000000505007223 */ /* 0x000fc80000000100 */
[----:B------:R-:W-:-:S07]  /*0170*/  FFMA R2, R0, R2, R5 ;  /* 0x0000000200027223 */ /* 0x000fce0000000005 */
.L_x_89:
[----:B------:R-:W-:Y:S05]  /*0180*/  BSYNC.RECONVERGENT B0 ;  /* 0x0000000000007941 */ /* 0x000fea0003800200 */
.L_x_87:
[----:B------:R-:W-:Y:S01]  /*0190*/  VIADD R0, R2, 0x1800000 ;  /* 0x0180000002007836 */ /* 0x000fe20000000000 */
[----:B------:R-:W-:Y:S04]  /*01a0*/  BSSY.RECONVERGENT B0, `(.L_x_90) ;  /* 0x000000b000007945 */ /* 0x000fe80003800200 */
[----:B------:R-:W-:-:S04]  /*01b0*/  LOP3.LUT R0, R0, 0x7f800000, RZ, 0xc0, !PT ;  /* 0x7f80000000007812 */ /* 0x000fc800078ec0ff */
[----:B------:R-:W-:-:S13]  /*01c0*/  ISETP.GT.U32.AND P0, PT, R0, 0x1ffffff, PT ;  /* 0x01ffffff0000780c */ /* 0x000fda0003f04070 */
[----:B------:R-:W-:Y:S05]  /*01d0*/  @P0 BRA `(.L_x_91) ;  /* 0x00000000000c0947 */ /* 0x000fea0003800000 */
[----:B------:R-:W-:-:S07]  /*01e0*/  MOV R4, 0x200 ;  /* 0x0000020000047802 */ /* 0x000fce0000000f00 */
[----:B------:R-:W-:Y:S05]  /*01f0*/  CALL.REL.NOINC `($__internal_3_$__cuda_sm20_rcp_rn_f32_slowpath) ;  /* 0x0000000000287944 */ /* 0x000fea0003c00000 */
[----:B------:R-:W-:Y:S05]  /*0200*/  BRA `(.L_x_92) ;  /* 0x0000000000107947 */ /* 0x000fea0003800000 */
.L_x_91:
[----:B------:R-:W0:Y:S02]  /*0210*/  MUFU.RCP R7, R2 ;  /* 0x0000000200077308 */ /* 0x000e240000001000 */
[----:B0-----:R-:W-:-:S04]  /*0220*/  FFMA R0, R7, R2, -1 ;  /* 0xbf80000007007423 */ /* 0x001fc80000000002 */
[----:B------:R-:W-:-:S04]  /*0230*/  FADD.FTZ R0, -R0, -RZ ;  /* 0x800000ff00007221 */ /* 0x000fc80000010100 */
[----:B------:R-:W-:-:S07]  /*0240*/  FFMA R7, R7, R0, R7 ;  /* 0x0000000007077223 */ /* 0x000fce0000000007 */
.L_x_92:
[----:B------:R-:W-:Y:S05]  /*0250*/  BSYNC.RECONVERGENT B0 ;  /* 0x0000000000007941 */ /* 0x000fea0003800200 */
.L_x_90:
[----:B------:R-:W0:Y:S02]  /*0260*/  LDC.64 R4, c[0x0][0x388] ;  /* 0x0000e200ff047b82 */ /* 0x000e240000000a00 */
[----:B0-----:R-:W-:-:S05]  /*0270*/  IMAD.WIDE R2, R3, 0x4, R4 ;  /* 0x0000000403027825 */ /* 0x001fca00078e0204 */
[----:B------:R-:W-:Y:S01]  /*0280*/  STG.E desc[UR4][R2.64], R7 ;  /* 0x0000000702007986 */ /* 0x000fe2000c101904 */
[----:B------:R-:W-:Y:S05]  /*0290*/  EXIT ;  /* 0x000000000000794d */ /* 0x000fea0003800000 */
        .weak           $__internal_3_$__cuda_sm20_rcp_rn_f32_slowpath
        .type           $__internal_3_$__cuda_sm20_rcp_rn_f32_slowpath,@function
        .size           $__internal_3_$__cuda_sm20_rcp_rn_f32_slowpath,($__internal_4_$__cuda_sm20_sqrt_rn_f32_slowpath - $__internal_3_$__cuda_sm20_rcp_rn_f32_slowpath)
$__internal_3_$__cuda_sm20_rcp_rn_f32_slowpath:
[----:B------:R-:W-:Y:S01]  /*02a0*/  SHF.L.U32 R0, R2, 0x1, RZ ;  /* 0x0000000102007819 */ /* 0x000fe200000006ff */
[----:B------:R-:W-:Y:S03]  /*02b0*/  BSSY.RECONVERGENT B1, `(.L_x_93) ;  /* 0x0000030000017945 */ /* 0x000fe60003800200 */
        /* <DEDUP_REMOVED lines=13> */
.L_x_94:
        /* <DEDUP_REMOVED lines=33> */
.L_x_96:
[----:B------:R0:W1:Y:S02]  /*05a0*/  MUFU.RCP R5, R2 ;  /* 0x0000000200057308 */ /* 0x0000640000001000 */
.L_x_95:
[----:B------:R-:W-:Y:S05]  /*05b0*/  BSYNC.RECONVERGENT B1 ;  /* 0x0000000000017941 */ /* 0x000fea0003800200 */
.L_x_93:
[----:B-1----:R-:W-:Y:S01]  /*05c0*/  MOV R7, R5 ;  /* 0x0000000500077202 */ /* 0x002fe20000000f00 */
[----:B------:R-:W-:-:S04]  /*05d0*/  IMAD.MOV.U32 R5, RZ, RZ, 0x0 ;  /* 0x00000000ff057424 */ /* 0x000fc800078e00ff */
[----:B0-----:R-:W-:Y:S05]  /*05e0*/  RET.REL.NODEC R4 `(unary_rsqrt_f32) ;  /* 0xfffffff804847950 */ /* 0x001fea0003c3ffff */
        .weak           $__internal_4_$__cuda_sm20_sqrt_rn_f32_slowpath
        .type           $__internal_4_$__cuda_sm20_sqrt_rn_f32_slowpath,@function
        .size           $__internal_4_$__cuda_sm20_sqrt_rn_f32_slowpath,(.L_x_115 - $__internal_4_$__cuda_sm20_sqrt_rn_f32_slowpath)
$__internal_4_$__cuda_sm20_sqrt_rn_f32_slowpath:
[----:B------:R-:W-:-:S13]  /*05f0*/  LOP3.LUT P0, RZ, R0, 0x7fffffff, RZ, 0xc0, !PT ;  /* 0x7fffffff00ff7812 */ /* 0x000fda000780c0ff */
[----:B------:R-:W-:Y:S01]  /*0600*/  @!P0 MOV R2, R0 ;  /* 0x0000000000028202 */ /* 0x000fe20000000f00 */
[----:B------:R-:W-:Y:S06]  /*0610*/  @!P0 BRA `(.L_x_97) ;  /* 0x0000000000408947 */ /* 0x000fec0003800000 */
[----:B------:R-:W-:-:S13]  /*0620*/  FSETP.GEU.FTZ.AND P0, PT, R0, RZ, PT ;  /* 0x000000ff0000720b */ /* 0x000fda0003f1e000 */
[----:B------:R-:W-:Y:S01]  /*0630*/  @!P0 IMAD.MOV.U32 R2, RZ, RZ, 0x7fffffff ;  /* 0x7fffffffff028424 */ /* 0x000fe200078e00ff */
[----:B------:R-:W-:Y:S06]  /*0640*/  @!P0 BRA `(.L_x_97) ;  /* 0x0000000000348947 */ /* 0x000fec0003800000 */
[----:B------:R-:W-:-:S13]  /*0650*/  FSETP.GTU.FTZ.AND P0, PT, |R0|, +INF , PT ;  /* 0x7f8000000000780b */ /* 0x000fda0003f1c200 */
[----:B------:R-:W-:Y:S01]  /*0660*/  @P0 FADD.FTZ R2, R0, 1 ;  /* 0x3f80000000020421 */ /* 0x000fe20000010000 */
[----:B------:R-:W-:Y:S06]  /*0670*/  @P0 BRA `(.L_x_97) ;  /* 0x0000000000280947 */ /* 0x000fec0003800000 */
[----:B------:R-:W-:-:S13]  /*0680*/  FSETP.NEU.FTZ.AND P0, PT, |R0|, +INF , PT ;  /* 0x7f8000000000780b */ /* 0x000fda0003f1d200 */
[----:B------:R-:W-:-:S04]  /*0690*/  @P0 FFMA R4, R0, 1.84467440737095516160e+19, RZ ;  /* 0x5f80000000040823 */ /* 0x000fc800000000ff */
[----:B------:R-:W0:Y:S02]  /*06a0*/  @P0 MUFU.RSQ R5, R4 ;  /* 0x0000000400050308 */ /* 0x000e240000001400 */
[----:B0-----:R-:W-:Y:S01]  /*06b0*/  @P0 FMUL.FTZ R7, R4, R5 ;  /* 0x0000000504070220 */ /* 0x001fe20000410000 */
[----:B------:R-:W-:-:S03]  /*06c0*/  @P0 FMUL.FTZ R5, R5, 0.5 ;  /* 0x3f00000005050820 */ /* 0x000fc60000410000 */
[----:B------:R-:W-:-:S04]  /*06d0*/  @P0 FADD.FTZ R2, -R7, -RZ ;  /* 0x800000ff07020221 */ /* 0x000fc80000010100 */
[----:B------:R-:W-:Y:S01]  /*06e0*/  @P0 FFMA R6, R7, R2, R4 ;  /* 0x0000000207060223 */ /* 0x000fe20000000004 */
[----:B------:R-:W-:-:S03]  /*06f0*/  @!P0 MOV R2, R0 ;  /* 0x0000000000028202 */ /* 0x000fc60000000f00 */
[----:B------:R-:W-:-:S04]  /*0700*/  @P0 FFMA R5, R6, R5, R7 ;  /* 0x0000000506050223 */ /* 0x000fc80000000007 */
[----:B------:R-:W-:-:S07]  /*0710*/  @P0 FMUL.FTZ R2, R5, 2.3283064365386962891e-10 ;  /* 0x2f80000005020820 */ /* 0x000fce0000410000 */
.L_x_97:
[----:B------:R-:W-:Y:S02]  /*0720*/  HFMA2 R5, -RZ, RZ, 0, 0 ;  /* 0x00000000ff057431 */ /* 0x000fe400000001ff */
[----:B------:R-:W-:-:S04]  /*0730*/  IMAD.MOV.U32 R4, RZ, RZ, R8 ;  /* 0x000000ffff047224 */ /* 0x000fc800078e0008 */
[----:B------:R-:W-:Y:S05]  /*0740*/  RET.REL.NODEC R4 `(unary_rsqrt_f32) ;  /* 0xfffffff8042c7950 */ /* 0x000fea0003c3ffff */
.L_x_98:
        /* <DEDUP_REMOVED lines=11> */
.L_x_115:


//--------------------- .text.unary_sqrt_f16      --------------------------
	.section	.text.unary_sqrt_f16,"ax",@progbits
	.align	128
        .global         unary_sqrt_f16
        .type           unary_sqrt_f16,@function
        .size           unary_sqrt_f16,(.L_x_163 - unary_sqrt_f16)
        .other          unary_sqrt_f16,@"STO_CUDA_ENTRY STV_DEFAULT"
unary_sqrt_f16:
.text.unary_sqrt_f16:
        /* <DEDUP_REMOVED lines=15> */
[----:B------:R-:W0:Y:S02]  /*00f0*/  MUFU.SQRT R0, R0 ;  /* 0x0000000000007308 */ /* 0x000e240000002000 */
[----:B0-----:R-:W-:-:S05]  /*0100*/  F2FP.F16.F32.PACK_AB R3, RZ, R0 ;  /* 0x00000000ff03723e */ /* 0x001fca00000000ff */
[----:B------:R-:W-:Y:S01]  /*0110*/  STG.E.U16 desc[UR4][R4.64], R3 ;  /* 0x0000000304007986 */ /* 0x000fe2000c101504 */
[----:B------:R-:W-:Y:S05]  /*0120*/  EXIT ;  /* 0x000000000000794d */ /* 0x000fea0003800000 */
.L_x_99:
        /* <DEDUP_REMOVED lines=13> */
.L_x_163:


//--------------------- .text.unary_sqrt_f32      --------------------------
	.section	.text.unary_sqrt_f32,"ax",@progbits
	.align	128
        .global         unary_sqrt_f32
        .type           unary_sqrt_f32,@function
        .size           unary_sqrt_f32,(.L_x_116 - unary_sqrt_f32)
        .other          unary_sqrt_f32,@"STO_CUDA_ENTRY STV_DEFAULT"
unary_sqrt_f32:
.text.unary_sqrt_f32:
        /* <DEDUP_REMOVED lines=13> */
[----:B--2---:R-:W-:Y:S01]  /*00d0*/  IADD3 R4, PT, PT, R0, -0xd000000, RZ ;  /* 0xf300000000047810 */ /* 0x004fe20007ffe0ff */
[----:B------:R0:W1:Y:S03]  /*00e0*/  MUFU.RSQ R7, R0 ;  /* 0x0000000000077308 */ /* 0x0000660000001400 */
[----:B------:R-:W-:-:S13]  /*00f0*/  ISETP.GT.U32.AND P0, PT, R4, 0x727fffff, PT ;  /* 0x727fffff0400780c */ /* 0x000fda0003f04070 */
[----:B0-----:R-:W-:Y:S05]  /*0100*/  @!P0 BRA `(.L_x_101) ;  /* 0x00000000000c8947 */ /* 0x001fea0003800000 */
[----:B------:R-:W-:-:S07]  /*0110*/  MOV R9, 0x130 ;  /* 0x0000013000097802 */ /* 0x000fce0000000f00 */
[----:B-1----:R-:W-:Y:S05]  /*0120*/  CALL.REL.NOINC `($__internal_5_$__cuda_sm20_sqrt_rn_f32_slowpath) ;  /* 0x0000000000287944 */ /* 0x002fea0003c00000 */
[----:B------:R-:W-:Y:S05]  /*0130*/  BRA `(.L_x_102) ;  /* 0x0000000000107947 */ /* 0x000fea0003800000 */
.L_x_101:
[----:B-1----:R-:W-:Y:S01]  /*0140*/  FMUL.FTZ R3, R0, R7 ;  /* 0x0000000700037220 */ /* 0x002fe20000410000 */
[----:B------:R-:W-:-:S03]  /*0150*/  FMUL.FTZ R7, R7, 0.5 ;  /* 0x3f00000007077820 */ /* 0x000fc60000410000 */
[----:B------:R-:W-:-:S04]  /*0160*/  FFMA R0, -R3, R3, R0 ;  /* 0x0000000303007223 */ /* 0x000fc80000000100 */
[----:B------:R-:W-:-:S07]  /*0170*/  FFMA R7, R0, R7, R3 ;  /* 0x0000000700077223 */ /* 0x000fce0000000003 */
.L_x_102:
[----:B------:R-:W-:Y:S05]  /*0180*/  BSYNC.RECONVERGENT B0 ;  /* 0x0000000000007941 */ /* 0x000fea0003800200 */
.L_x_100:
[----:B------:R-:W0:Y:S02]  /*0190*/  LDC.64 R2, c[0x0][0x388] ;  /* 0x0000e200ff027b82 */ /* 0x000e240000000a00 */
[----:B0-----:R-:W-:-:S05]  /*01a0*/  IMAD.WIDE R2, R5, 0x4, R2 ;  /* 0x0000000405027825 */ /* 0x001fca00078e0202 */
[----:B------:R-:W-:Y:S01]  /*01b0*/  STG.E desc[UR4][R2.64], R7 ;  /* 0x0000000702007986 */ /* 0x000fe2000c101904 */
[----:B------:R-:W-:Y:S05]  /*01c0*/  EXIT ;  /* 0x000000000000794d */ /* 0x000fea0003800000 */
        .weak           $__internal_5_$__cuda_sm20_sqrt_rn_f32_slowpath
        .type           $__internal_5_$__cuda_sm20_sqrt_rn_f32_slowpath,@function
        .size           $__internal_5_$__cuda_sm20_sqrt_rn_f32_slowpath,(.L_x_116 - $__internal_5_$__cuda_sm20_sqrt_rn_f32_slowpath)
$__internal_5_$__cuda_sm20_sqrt_rn_f32_slowpath:
[----:B------:R-:W-:-:S13]  /*01d0*/  LOP3.LUT P0, RZ, R0, 0x7fffffff, RZ, 0xc0, !PT ;  /* 0x7fffffff00ff7812 */ /* 0x000fda000780c0ff */
[----:B------:R-:W-:Y:S01]  /*01e0*/  @!P0 MOV R2, R0 ;  /* 0x0000000000028202 */ /* 0x000fe20000000f00 */
[----:B------:R-:W-:Y:S06]  /*01f0*/  @!P0 BRA `(.L_x_103) ;  /* 0x0000000000408947 */ /* 0x000fec0003800000 */
[----:B------:R-:W-:-:S13]  /*0200*/  FSETP.GEU.FTZ.AND P0, PT, R0, RZ, PT ;  /* 0x000000ff0000720b */ /* 0x000fda0003f1e000 */
[----:B------:R-:W-:Y:S01]  /*0210*/  @!P0 MOV R2, 0x7fffffff ;  /* 0x7fffffff00028802 */ /* 0x000fe20000000f00 */
        /* <DEDUP_REMOVED lines=8> */
[----:B------:R-:W-:Y:S01]  /*02a0*/  @P0 FMUL.FTZ R8, R2, 0.5 ;  /* 0x3f00000002080820 */ /* 0x000fe20000410000 */
[----:B------:R-:W-:Y:S02]  /*02b0*/  @!P0 MOV R2, R0 ;  /* 0x0000000000028202 */ /* 0x000fe40000000f00 */
[----:B------:R-:W-:-:S04]  /*02c0*/  @P0 FADD.FTZ R6, -R4, -RZ ;  /* 0x800000ff04060221 */ /* 0x000fc80000010100 */
[----:B------:R-:W-:-:S04]  /*02d0*/  @P0 FFMA R7, R4, R6, R3 ;  /* 0x0000000604070223 */ /* 0x000fc80000000003 */
[----:B------:R-:W-:-:S04]  /*02e0*/  @P0 FFMA R7, R7, R8, R4 ;  /* 0x0000000807070223 */ /* 0x000fc80000000004 */
[----:B------:R-:W-:-:S07]  /*02f0*/  @P0 FMUL.FTZ R2, R7, 2.3283064365386962891e-10 ;  /* 0x2f80000007020820 */ /* 0x000fce0000410000 */
.L_x_103:
[----:B------:R-:W-:Y:S01]  /*0300*/  HFMA2 R3, -RZ, RZ, 0, 0 ;  /* 0x00000000ff037431 */ /* 0x000fe200000001ff */
[----:B------:R-:W-:Y:S02]  /*0310*/  MOV R7, R2 ;  /* 0x0000000200077202 */ /* 0x000fe40000000f00 */
[----:B------:R-:W-:-:S04]  /*0320*/  MOV R2, R9 ;  /* 0x0000000900027202 */ /* 0x000fc80000000f00 */
[----:B------:R-:W-:Y:S05]  /*0330*/  RET.REL.NODEC R2 `(unary_sqrt_f32) ;  /* 0xfffffffc02307950 */ /* 0x000fea0003c3ffff */
.L_x_104:
        /* <DEDUP_REMOVED lines=12> */
.L_x_116:


//--------------------- .text.unary_sqr_f16       --------------------------
	.section	.text.unary_sqr_f16,"ax",@progbits
	.align	128
        .global         unary_sqr_f16
        .type           unary_sqr_f16,@function
        .size           unary_sqr_f16,(.L_x_165 - unary_sqr_f16)
        .other          unary_sqr_f16,@"STO_CUDA_ENTRY STV_DEFAULT"
unary_sqr_f16:
.text.unary_sqr_f16:
        /* <DEDUP_REMOVED lines=14> */
[----:B---3--:R-:W-:-:S05]  /*00e0*/  HMUL2 R0, R2.H0_H0, R2.H0_H0 ;  /* 0x2000000202007232 */ /* 0x008fca0000000800 */
[----:B------:R-:W-:Y:S01]  /*00f0*/  STG.E.U16 desc[UR4][R4.64], R0 ;  /* 0x0000000004007986 */ /* 0x000fe2000c101504 */
[----:B------:R-:W-:Y:S05]  /*0100*/  EXIT ;  /* 0x000000000000794d */ /* 0x000fea0003800000 */
.L_x_105:
        /* <DEDUP_REMOVED lines=15> */
.L_x_165:


//--------------------- .text.unary_sqr_f32       --------------------------
	.section	.text.unary_sqr_f32,"ax",@progbits
	.align	128
        .global         unary_sqr_f32
        .type           unary_sqr_f32,@function
        .size           unary_sqr_f32,(.L_x_166 - unary_sqr_f32)
        .other          unary_sqr_f32,@"STO_CUDA_ENTRY STV_DEFAULT"
unary_sqr_f32:
.text.unary_sqr_f32:
        /* <DEDUP_REMOVED lines=13> */
[----:B--2---:R-:W-:-:S04]  /*00d0*/  IMAD.WIDE R4, R7, 0x4, R4 ;  /* 0x0000000407047825 */ /* 0x004fc800078e0204 */
[----:B---3--:R-:W-:-:S05]  /*00e0*/  FMUL R7, R2, R2 ;  /* 0x0000000202077220 */ /* 0x008fca0000400000 */
[----:B------:R-:W-:Y:S01]  /*00f0*/  STG.E desc[UR4][R4.64], R7 ;  /* 0x0000000704007986 */ /* 0x000fe2000c101904 */
[----:B------:R-:W-:Y:S05]  /*0100*/  EXIT ;  /* 0x000000000000794d */ /* 0x000fea0003800000 */
.L_x_106:
        /* <DEDUP_REMOVED lines=15> */
.L_x_166:


//--------------------- .text.unary_abs_f16       --------------------------
	.section	.text.unary_abs_f16,"ax",@progbits
	.align	128
        .global         unary_abs_f16
        .type           unary_abs_f16,@function
        .size           unary_abs_f16,(.L_x_167 - unary_abs_f16)
        .other          unary_abs_f16,@"STO_CUDA_ENTRY STV_DEFAULT"
unary_abs_f16:
.text.unary_abs_f16:
        /* <DEDUP_REMOVED lines=14> */
[----:B---3--:R-:W-:-:S05]  /*00e0*/  HADD2 R3, |R2|.H0_H0, -RZ.H0_H0 ;  /* 0xa00000ff02037230 */ /* 0x008fca0000000a00 */
[----:B------:R-:W-:-:S05]  /*00f0*/  PRMT R3, R3, 0x5410, RZ ;  /* 0x0000541003037816 */ /* 0x000fca00000000ff */
[----:B------:R-:W-:Y:S01]  /*0100*/  STG.E.U16 desc[UR4][R4.64], R3 ;  /* 0x0000000304007986 */ /* 0x000fe2000c101504 */
[----:B------:R-:W-:Y:S05]  /*0110*/  EXIT ;  /* 0x000000000000794d */ /* 0x000fea0003800000 */
.L_x_107:
        /* <DEDUP_REMOVED lines=14> */
.L_x_167:


//--------------------- .text.unary_abs_f32       --------------------------
	.section	.text.unary_abs_f32,"ax",@progbits
	.align	128
        .global         unary_abs_f32
        .type           unary_abs_f32,@function
        .size           unary_abs_f32,(.L_x_168 - unary_abs_f32)
        .other          unary_abs_f32,@"STO_CUDA_ENTRY STV_DEFAULT"
unary_abs_f32:
.text.unary_abs_f32:
        /* <DEDUP_REMOVED lines=14> */
[----:B---3--:R-:W-:-:S05]  /*00e0*/  FADD R7, |R2|, -RZ ;  /* 0x800000ff02077221 */ /* 0x008fca0000000200 */
[----:B------:R-:W-:Y:S01]  /*00f0*/  STG.E desc[UR4][R4.64], R7 ;  /* 0x0000000704007986 */ /* 0x000fe2000c101904 */
[----:B------:R-:W-:Y:S05]  /*0100*/  EXIT ;  /* 0x000000000000794d */ /* 0x000fea0003800000 */
.L_x_108:
        /* <DEDUP_REMOVED lines=15> */
.L_x_168:


//--------------------- .text.unary_neg_f16       --------------------------
	.section	.text.unary_neg_f16,"ax",@progbits
	.align	128
        .global         unary_neg_f16
        .type           unary_neg_f16,@function
        .size           unary_neg_f16,(.L_x_169 - unary_neg_f16)
        .other          unary_neg_f16,@"STO_CUDA_ENTRY STV_DEFAULT"
unary_neg_f16:
.text.unary_neg_f16:
        /* <DEDUP_REMOVED lines=14> */
[----:B---3--:R-:W-:-:S05]  /*00e0*/  HADD2 R3, -R2.H0_H0, -RZ.H0_H0 ;  /* 0xa00000ff02037230 */ /* 0x008fca0000000900 */
[----:B------:R-:W-:-:S05]  /*00f0*/  PRMT R3, R3, 0x5410, RZ ;  /* 0x0000541003037816 */ /* 0x000fca00000000ff */
[----:B------:R-:W-:Y:S01]  /*0100*/  STG.E.U16 desc[UR4][R4.64], R3 ;  /* 0x0000000304007986 */ /* 0x000fe2000c101504 */
[----:B------:R-:W-:Y:S05]  /*0110*/  EXIT ;  /* 0x000000000000794d */ /* 0x000fea0003800000 */
.L_x_109:
        /* <DEDUP_REMOVED lines=14> */
.L_x_169:


//--------------------- .text.unary_neg_f32       --------------------------
	.section	.text.unary_neg_f32,"ax",@progbits
	.align	128
        .global         unary_neg_f32
        .type           unary_neg_f32,@function
        .size           unary_neg_f32,(.L_x_170 - unary_neg_f32)
        .other          unary_neg_f32,@"STO_CUDA_ENTRY STV_DEFAULT"
unary_neg_f32:
.text.unary_neg_f32:
        /* <DEDUP_REMOVED lines=14> */
[----:B---3--:R-:W-:-:S05]  /*00e0*/  FADD R7, -R2, -RZ ;  /* 0x800000ff02077221 */ /* 0x008fca0000000100 */
[----:B------:R-:W-:Y:S01]  /*00f0*/  STG.E desc[UR4][R4.64], R7 ;  /* 0x0000000704007986 */ /* 0x000fe2000c101904 */
[----:B------:R-:W-:Y:S05]  /*0100*/  EXIT ;  /* 0x000000000000794d */ /* 0x000fea0003800000 */
.L_x_110:
        /* <DEDUP_REMOVED lines=15> */
.L_x_170:


//--------------------- .nv.global.init           --------------------------
	.section	.nv.global.init,"aw",@progbits
	.align	4
.nv.global.init:
	.type		__cudart_i2opi_f,@object
	.size		__cudart_i2opi_f,(.L_0 - __cudart_i2opi_f)
__cudart_i2opi_f:
        /*0000*/ 	.byte	0x41, 0x90, 0x43, 0x3c, 0x99, 0x95, 0x62, 0xdb, 0xc0, 0xdd, 0x34, 0xf5, 0xd1, 0x57, 0x27, 0xfc
        /*0010*/ 	.byte	0x29, 0x15, 0x44, 0x4e, 0x6e, 0x83, 0xf9, 0xa2
.L_0:


//--------------------- .nv.shared.reserved.0     --------------------------
	.section	.nv.shared.reserved.0,"aw",@nobits
	.weak		__nv_reservedSMEM_offset_0_alias
	.size		__nv_reservedSMEM_offset_0_alias, 0, 64
	.other		__nv_reservedSMEM_offset_0_alias,@"STO_CUDA_RESERVED_SHARED STV_DEFAULT"
__nv_reservedSMEM_offset_0_alias:
	.zero		0
	.zero		64


//--------------------- .nv.constant0.unary_silu_f16 --------------------------
	.section	.nv.constant0.unary_silu_f16,"a",@progbits
	.sectionflags	@""
	.align	4
.nv.constant0.unary_silu_f16:
	.zero		916


//--------------------- .nv.constant0.unary_silu_f32 --------------------------
	.section	.nv.constant0.unary_silu_f32,"a",@progbits
	.sectionflags	@""
	.align	4
.nv.constant0.unary_silu_f32:
	.zero		916


//--------------------- .nv.constant0.unary_erf_f16 --------------------------
	.section	.nv.constant0.unary_erf_f16,"a",@progbits
	.sectionflags	@""
	.align	4
.nv.constant0.unary_erf_f16:
	.zero		916


//--------------------- .nv.constant0.unary_erf_f32 --------------------------
	.section	.nv.constant0.unary_erf_f32,"a",@progbits
	.sectionflags	@""
	.align	4
.nv.constant0.unary_erf_f32:
	.zero		916


//--------------------- .nv.constant0.unary_ln_f16 --------------------------
	.section	.nv.constant0.unary_ln_f16,"a",@progbits
	.sectionflags	@""
	.align	4
.nv.constant0.unary_ln_f16:
	.zero		916


//--------------------- .nv.constant0.unary_ln_f32 --------------------------
	.section	.nv.constant0.unary_ln_f32,"a",@progbits
	.sectionflags	@""
	.align	4
.nv.constant0.unary_ln_f32:
	.zero		916


//--------------------- .nv.constant0.unary_sigmoid_f16 --------------------------
	.section	.nv.constant0.unary_sigmoid_f16,"a",@progbits
	.sectionflags	@""
	.align	4
.nv.constant0.unary_sigmoid_f16:
	.zero		916


//--------------------- .nv.constant0.unary_sigmoid_f32 --------------------------
	.section	.nv.constant0.unary_sigmoid_f32,"a",@progbits
	.sectionflags	@""
	.align	4
.nv.constant0.unary_sigmoid_f32:
	.zero		916


//--------------------- .nv.constant0.unary_exp_f16 --------------------------
	.section	.nv.constant0.unary_exp_f16,"a",@progbits
	.sectionflags	@""
	.align	4
.nv.constant0.unary_exp_f16:
	.zero		916


//--------------------- .nv.constant0.unary_exp_f32 --------------------------
	.section	.nv.constant0.unary_exp_f32,"a",@progbits
	.sectionflags	@""
	.align	4
.nv.constant0.unary_exp_f32:
	.zero		916


//--------------------- .nv.constant0.unary_atanh_f16 --------------------------
	.section	.nv.constant0.unary_atanh_f16,"a",@progbits
	.sectionflags	@""
	.align	4
.nv.constant0.unary_atanh_f16:
	.zero		916


//--------------------- .nv.constant0.unary_atanh_f32 --------------------------
	.section	.nv.constant0.unary_atanh_f32,"a",@progbits
	.sectionflags	@""
	.align	4
.nv.constant0.unary_atanh_f32:
	.zero		916


//--------------------- .nv.constant0.unary_atan_f16 --------------------------
	.section	.nv.constant0.unary_atan_f16,"a",@progbits
	.sectionflags	@""
	.align	4
.nv.constant0.unary_atan_f16:
	.zero		916


//--------------------- .nv.constant0.unary_atan_f32 --------------------------
	.section	.nv.constant0.unary_atan_f32,"a",@progbits
	.sectionflags	@""
	.align	4
.nv.constant0.unary_atan_f32:
	.zero		916


//--------------------- .nv.constant0.unary_tanh_f16 --------------------------
	.section	.nv.constant0.unary_tanh_f16,"a",@progbits
	.sectionflags	@""
	.align	4
.nv.constant0.unary_tanh_f16:
	.zero		916


//--------------------- .nv.constant0.unary_tanh_f32 --------------------------
	.section	.nv.constant0.unary_tanh_f32,"a",@progbits
	.sectionflags	@""
	.align	4
.nv.constant0.unary_tanh_f32:
	.zero		916


//--------------------- .nv.constant0.unary_tan_f16 --------------------------
	.section	.nv.constant0.unary_tan_f16,"a",@progbits
	.sectionflags	@""
	.align	4
.nv.constant0.unary_tan_f16:
	.zero		916


//--------------------- .nv.constant0.unary_tan_f32 --------------------------
	.section	.nv.constant0.unary_tan_f32,"a",@progbits
	.sectionflags	@""
	.align	4
.nv.constant0.unary_tan_f32:
	.zero		916


//--------------------- .nv.constant0.unary_acosh_f16 --------------------------
	.section	.nv.constant0.unary_acosh_f16,"a",@progbits
	.sectionflags	@""
	.align	4
.nv.constant0.unary_acosh_f16:
	.zero		916


//--------------------- .nv.constant0.unary_acosh_f32 --------------------------
	.section	.nv.constant0.unary_acosh_f32,"a",@progbits
	.sectionflags	@""
	.align	4
.nv.constant0.unary_acosh_f32:
	.zero		916


//--------------------- .nv.constant0.unary_acos_f16 --------------------------
	.section	.nv.constant0.unary_acos_f16,"a",@progbits
	.sectionflags	@""
	.align	4
.nv.constant0.unary_acos_f16:
	.zero		916


//--------------------- .nv.constant0.unary_acos_f32 --------------------------
	.section	.nv.constant0.unary_acos_f32,"a",@progbits
	.sectionflags	@""
	.align	4
.nv.constant0.unary_acos_f32:
	.zero		916


//--------------------- .nv.constant0.unary_cosh_f16 --------------------------
	.section	.nv.constant0.unary_cosh_f16,"a",@progbits
	.sectionflags	@""
	.align	4
.nv.constant0.unary_cosh_f16:
	.zero		916


//--------------------- .nv.constant0.unary_cosh_f32 --------------------------
	.section	.nv.constant0.unary_cosh_f32,"a",@progbits
	.sectionflags	@""
	.align	4
.nv.constant0.unary_cosh_f32:
	.zero		916


//--------------------- .nv.constant0.unary_cos_f16 --------------------------
	.section	.nv.constant0.unary_cos_f16,"a",@progbits
	.sectionflags	@""
	.align	4
.nv.constant0.unary_cos_f16:
	.zero		916


//--------------------- .nv.constant0.unary_cos_f32 --------------------------
	.section	.nv.constant0.unary_cos_f32,"a",@progbits
	.sectionflags	@""
	.align	4
.nv.constant0.unary_cos_f32:
	.zero		916


//--------------------- .nv.constant0.unary_asinh_f16 --------------------------
	.section	.nv.constant0.unary_asinh_f16,"a",@progbits
	.sectionflags	@""
	.align	4
.nv.constant0.unary_asinh_f16:
	.zero		916


//--------------------- .nv.constant0.unary_asinh_f32 --------------------------
	.section	.nv.constant0.unary_asinh_f32,"a",@progbits
	.sectionflags	@""
	.align	4
.nv.constant0.unary_asinh_f32:
	.zero		916


//--------------------- .nv.constant0.unary_asin_f16 --------------------------
	.section	.nv.constant0.unary_asin_f16,"a",@progbits
	.sectionflags	@""
	.align	4
.nv.constant0.unary_asin_f16:
	.zero		916


//--------------------- .nv.constant0.unary_asin_f32 --------------------------
	.section	.nv.constant0.unary_asin_f32,"a",@progbits
	.sectionflags	@""
	.align	4
.nv.constant0.unary_asin_f32:
	.zero		916


//--------------------- .nv.constant0.unary_sinh_f16 --------------------------
	.section	.nv.constant0.unary_sinh_f16,"a",@progbits
	.sectionflags	@""
	.align	4
.nv.constant0.unary_sinh_f16:
	.zero		916


//--------------------- .nv.constant0.unary_sinh_f32 --------------------------
	.section	.nv.constant0.unary_sinh_f32,"a",@progbits
	.sectionflags	@""
	.align	4
.nv.constant0.unary_sinh_f32:
	.zero		916


//--------------------- .nv.constant0.unary_sin_f16 --------------------------
	.section	.nv.constant0.unary_sin_f16,"a",@progbits
	.sectionflags	@""
	.align	4
.nv.constant0.unary_sin_f16:
	.zero		916


//--------------------- .nv.constant0.unary_sin_f32 --------------------------
	.section	.nv.constant0.unary_sin_f32,"a",@progbits
	.sectionflags	@""
	.align	4
.nv.constant0.unary_sin_f32:
	.zero		916


//--------------------- .nv.constant0.unary_rint_f16 --------------------------
	.section	.nv.constant0.unary_rint_f16,"a",@progbits
	.sectionflags	@""
	.align	4
.nv.constant0.unary_rint_f16:
	.zero		916


//--------------------- .nv.constant0.unary_rint_f32 --------------------------
	.section	.nv.constant0.unary_rint_f32,"a",@progbits
	.sectionflags	@""
	.align	4
.nv.constant0.unary_rint_f32:
	.zero		916


//--------------------- .nv.constant0.unary_round_f16 --------------------------
	.section	.nv.constant0.unary_round_f16,"a",@progbits
	.sectionflags	@""
	.align	4
.nv.constant0.unary_round_f16:
	.zero		916


//--------------------- .nv.constant0.unary_round_f32 --------------------------
	.section	.nv.constant0.unary_round_f32,"a",@progbits
	.sectionflags	@""
	.align	4
.nv.constant0.unary_round_f32:
	.zero		916


//--------------------- .nv.constant0.unary_floor_f16 --------------------------
	.section	.nv.constant0.unary_floor_f16,"a",@progbits
	.sectionflags	@""
	.align	4
.nv.constant0.unary_floor_f16:
	.zero		916


//--------------------- .nv.constant0.unary_floor_f32 --------------------------
	.section	.nv.constant0.unary_floor_f32,"a",@progbits
	.sectionflags	@""
	.align	4
.nv.constant0.unary_floor_f32:
	.zero		916


//--------------------- .nv.constant0.unary_ceil_f16 --------------------------
	.section	.nv.constant0.unary_ceil_f16,"a",@progbits
	.sectionflags	@""
	.align	4
.nv.constant0.unary_ceil_f16:
	.zero		916


//--------------------- .nv.constant0.unary_ceil_f32 --------------------------
	.section	.nv.constant0.unary_ceil_f32,"a",@progbits
	.sectionflags	@""
	.align	4
.nv.constant0.unary_ceil_f32:
	.zero		916


//--------------------- .nv.constant0.unary_recip_f16 --------------------------
	.section	.nv.constant0.unary_recip_f16,"a",@progbits
	.sectionflags	@""
	.align	4
.nv.constant0.unary_recip_f16:
	.zero		916


//--------------------- .nv.constant0.unary_recip_f32 --------------------------
	.section	.nv.constant0.unary_recip_f32,"a",@progbits
	.sectionflags	@""
	.align	4
.nv.constant0.unary_recip_f32:
	.zero		916


//--------------------- .nv.constant0.unary_rsqrt_f16 --------------------------
	.section	.nv.constant0.unary_rsqrt_f16,"a",@progbits
	.sectionflags	@""
	.align	4
.nv.constant0.unary_rsqrt_f16:
	.zero		916


//--------------------- .nv.constant0.unary_rsqrt_f32 --------------------------
	.section	.nv.constant0.unary_rsqrt_f32,"a",@progbits
	.sectionflags	@""
	.align	4
.nv.constant0.unary_rsqrt_f32:
	.zero		916


//--------------------- .nv.constant0.unary_sqrt_f16 --------------------------
	.section	.nv.constant0.unary_sqrt_f16,"a",@progbits
	.sectionflags	@""
	.align	4
.nv.constant0.unary_sqrt_f16:
	.zero		916


//--------------------- .nv.constant0.unary_sqrt_f32 --------------------------
	.section	.nv.constant0.unary_sqrt_f32,"a",@progbits
	.sectionflags	@""
	.align	4
.nv.constant0.unary_sqrt_f32:
	.zero		916


//--------------------- .nv.constant0.unary_sqr_f16 --------------------------
	.section	.nv.constant0.unary_sqr_f16,"a",@progbits
	.sectionflags	@""
	.align	4
.nv.constant0.unary_sqr_f16:
	.zero		916


//--------------------- .nv.constant0.unary_sqr_f32 --------------------------
	.section	.nv.constant0.unary_sqr_f32,"a",@progbits
	.sectionflags	@""
	.align	4
.nv.constant0.unary_sqr_f32:
	.zero		916


//--------------------- .nv.constant0.unary_abs_f16 --------------------------
	.section	.nv.constant0.unary_abs_f16,"a",@progbits
	.sectionflags	@""
	.align	4
.nv.constant0.unary_abs_f16:
	.zero		916


//--------------------- .nv.constant0.unary_abs_f32 --------------------------
	.section	.nv.constant0.unary_abs_f32,"a",@progbits
	.sectionflags	@""
	.align	4
.nv.constant0.unary_abs_f32:
	.zero		916


//--------------------- .nv.constant0.unary_neg_f16 --------------------------
	.section	.nv.constant0.unary_neg_f16,"a",@progbits
	.sectionflags	@""
	.align	4
.nv.constant0.unary_neg_f16:
	.zero		916


//--------------------- .nv.constant0.unary_neg_f32 --------------------------
	.section	.nv.constant0.unary_neg_f32,"a",@progbits
	.sectionflags	@""
	.align	4
.nv.constant0.unary_neg_f32:
	.zero		916


//--------------------- SYMBOLS --------------------------

	.type		.nv.reservedSmem.offset0,@object
	.size		.nv.reservedSmem.offset0,0x4
